	.target	sm_100a

	.elftype	@"ET_EXEC"


//--------------------- .note.nv.tkinfo           --------------------------
	.section	.note.nv.tkinfo,"",@"SHT_NOTE"
	.sectionflags	@"SHF_NOTE_NV_TKINFO"
	.tkinfo
        /*0018*/ 	.word	0x00000002
        /*0030*/ 	.string	""
        /*0030*/ 	.string	"ptxas"
        /*0030*/ 	.string	"Cuda compilation tools, release 13.0, V13.0.88"
        /*0030*/ 	.string	"Build cuda_13.0.r13.0/compiler.36424714_0"
        /*0030*/ 	.string	"-arch sm_100a -m 64 "



//--------------------- .note.nv.cuinfo           --------------------------
	.section	.note.nv.cuinfo,"",@"SHT_NOTE"
	.sectionflags	@"SHF_NOTE_NV_CUINFO"
        /*0018*/ 	.short	0x0002
        /*001a*/ 	.short	0x0064
        /*001c*/ 	.short	0x0082
	.zero		2


//--------------------- .nv.info                  --------------------------
	.section	.nv.info,"",@"SHT_CUDA_INFO"
	.align	4


	//----- nvinfo : EIATTR_REGCOUNT
	.align		4
        /*0000*/ 	.byte	0x04, 0x2f
        /*0002*/ 	.short	(.L_39 - .L_38)
	.align		4
.L_38:
        /*0004*/ 	.word	index@(_ZN2at6native29vectorized_elementwise_kernelILi8EZZZNS0_33launch_log_sigmoid_forward_kernelERNS_18TensorIteratorBaseEENKUlvE_clEvENKUlvE_clEvEUldE_St5arrayIPcLm2EEEEviT0_T1_)
        /*0008*/ 	.word	0x0000002c


	//----- nvinfo : EIATTR_FRAME_SIZE
	.align		4
.L_39:
        /*000c*/ 	.byte	0x04, 0x11
        /*000e*/ 	.short	(.L_41 - .L_40)
	.align		4
.L_40:
        /*0010*/ 	.word	index@($__internal_13_$__cuda_sm20_div_rn_f64_full)
        /*0014*/ 	.word	0x00000000


	//----- nvinfo : EIATTR_FRAME_SIZE
	.align		4
.L_41:
        /*0018*/ 	.byte	0x04, 0x11
        /*001a*/ 	.short	(.L_43 - .L_42)
	.align		4
.L_42:
        /*001c*/ 	.word	index@(_ZN2at6native29vectorized_elementwise_kernelILi8EZZZNS0_33launch_log_sigmoid_forward_kernelERNS_18TensorIteratorBaseEENKUlvE_clEvENKUlvE_clEvEUldE_St5arrayIPcLm2EEEEviT0_T1_)
        /*0020*/ 	.word	0x00000000


	//----- nvinfo : EIATTR_REGCOUNT
	.align		4
.L_43:
        /*0024*/ 	.byte	0x04, 0x2f
        /*0026*/ 	.short	(.L_45 - .L_44)
	.align		4
.L_44:
        /*0028*/ 	.word	index@(_ZN2at6native29vectorized_elementwise_kernelILi4EZZZNS0_33launch_log_sigmoid_forward_kernelERNS_18TensorIteratorBaseEENKUlvE_clEvENKUlvE_clEvEUldE_St5arrayIPcLm2EEEEviT0_T1_)
        /*002c*/ 	.word	0x0000002c


	//----- nvinfo : EIATTR_FRAME_SIZE
	.align		4
.L_45:
        /*0030*/ 	.byte	0x04, 0x11
        /*0032*/ 	.short	(.L_47 - .L_46)
	.align		4
.L_46:
        /*0034*/ 	.word	index@($__internal_12_$__cuda_sm20_div_rn_f64_full)
        /*0038*/ 	.word	0x00000000


	//----- nvinfo : EIATTR_FRAME_SIZE
	.align		4
.L_47:
        /*003c*/ 	.byte	0x04, 0x11
        /*003e*/ 	.short	(.L_49 - .L_48)
	.align		4
.L_48:
        /*0040*/ 	.word	index@(_ZN2at6native29vectorized_elementwise_kernelILi4EZZZNS0_33launch_log_sigmoid_forward_kernelERNS_18TensorIteratorBaseEENKUlvE_clEvENKUlvE_clEvEUldE_St5arrayIPcLm2EEEEviT0_T1_)
        /*0044*/ 	.word	0x00000000


	//----- nvinfo : EIATTR_REGCOUNT
	.align		4
.L_49:
        /*0048*/ 	.byte	0x04, 0x2f
        /*004a*/ 	.short	(.L_51 - .L_50)
	.align		4
.L_50:
        /*004c*/ 	.word	index@(_ZN2at6native29vectorized_elementwise_kernelILi2EZZZNS0_33launch_log_sigmoid_forward_kernelERNS_18TensorIteratorBaseEENKUlvE_clEvENKUlvE_clEvEUldE_St5arrayIPcLm2EEEEviT0_T1_)
        /*0050*/ 	.word	0x0000002c


	//----- nvinfo : EIATTR_FRAME_SIZE
	.align		4
.L_51:
        /*0054*/ 	.byte	0x04, 0x11
        /*0056*/ 	.short	(.L_53 - .L_52)
	.align		4
.L_52:
        /*0058*/ 	.word	index@($__internal_11_$__cuda_sm20_div_rn_f64_full)
        /*005c*/ 	.word	0x00000000


	//----- nvinfo : EIATTR_FRAME_SIZE
	.align		4
.L_53:
        /*0060*/ 	.byte	0x04, 0x11
        /*0062*/ 	.short	(.L_55 - .L_54)
	.align		4
.L_54:
        /*0064*/ 	.word	index@(_ZN2at6native29vectorized_elementwise_kernelILi2EZZZNS0_33launch_log_sigmoid_forward_kernelERNS_18TensorIteratorBaseEENKUlvE_clEvENKUlvE_clEvEUldE_St5arrayIPcLm2EEEEviT0_T1_)
        /*0068*/ 	.word	0x00000000


	//----- nvinfo : EIATTR_REGCOUNT
	.align		4
.L_55:
        /*006c*/ 	.byte	0x04, 0x2f
        /*006e*/ 	.short	(.L_57 - .L_56)
	.align		4
.L_56:
        /*0070*/ 	.word	index@(_ZN2at6native27unrolled_elementwise_kernelIZZZNS0_33launch_log_sigmoid_forward_kernelERNS_18TensorIteratorBaseEENKUlvE_clEvENKUlvE_clEvEUldE_St5arrayIPcLm2EELi4E23TrivialOffsetCalculatorILi1EjESB_NS0_6memory15LoadWithoutCastENSC_16StoreWithoutCastEEEviT_T0_T2_T3_T4_T5_)
        /*0074*/ 	.word	0x00000024


	//----- nvinfo : EIATTR_FRAME_SIZE
	.align		4
.L_57:
        /*0078*/ 	.byte	0x04, 0x11
        /*007a*/ 	.short	(.L_59 - .L_58)
	.align		4
.L_58:
        /*007c*/ 	.word	index@($__internal_10_$__cuda_sm20_div_rn_f64_full)
        /*0080*/ 	.word	0x00000000


	//----- nvinfo : EIATTR_FRAME_SIZE
	.align		4
.L_59:
        /*0084*/ 	.byte	0x04, 0x11
        /*0086*/ 	.short	(.L_61 - .L_60)
	.align		4
.L_60:
        /*0088*/ 	.word	index@(_ZN2at6native27unrolled_elementwise_kernelIZZZNS0_33launch_log_sigmoid_forward_kernelERNS_18TensorIteratorBaseEENKUlvE_clEvENKUlvE_clEvEUldE_St5arrayIPcLm2EELi4E23TrivialOffsetCalculatorILi1EjESB_NS0_6memory15LoadWithoutCastENSC_16StoreWithoutCastEEEviT_T0_T2_T3_T4_T5_)
        /*008c*/ 	.word	0x00000000


	//----- nvinfo : EIATTR_REGCOUNT
	.align		4
.L_61:
        /*0090*/ 	.byte	0x04, 0x2f
        /*0092*/ 	.short	(.L_63 - .L_62)
	.align		4
.L_62:
        /*0094*/ 	.word	index@(_ZN2at6native18elementwise_kernelILi128ELi2EZNS0_22gpu_kernel_impl_nocastIZZZNS0_33launch_log_sigmoid_forward_kernelERNS_18TensorIteratorBaseEENKUlvE_clEvENKUlvE_clEvEUldE_EEvS4_RKT_EUliE_EEviT1_)
        /*0098*/ 	.word	0x00000020


	//----- nvinfo : EIATTR_FRAME_SIZE
	.align		4
.L_63:
        /*009c*/ 	.byte	0x04, 0x11
        /*009e*/ 	.short	(.L_65 - .L_64)
	.align		4
.L_64:
        /*00a0*/ 	.word	index@($__internal_9_$__cuda_sm20_div_rn_f64_full)
        /*00a4*/ 	.word	0x00000000


	//----- nvinfo : EIATTR_FRAME_SIZE
	.align		4
.L_65:
        /*00a8*/ 	.byte	0x04, 0x11
        /*00aa*/ 	.short	(.L_67 - .L_66)
	.align		4
.L_66:
        /*00ac*/ 	.word	index@(_ZN2at6native18elementwise_kernelILi128ELi2EZNS0_22gpu_kernel_impl_nocastIZZZNS0_33launch_log_sigmoid_forward_kernelERNS_18TensorIteratorBaseEENKUlvE_clEvENKUlvE_clEvEUldE_EEvS4_RKT_EUliE_EEviT1_)
        /*00b0*/ 	.word	0x00000000


	//----- nvinfo : EIATTR_REGCOUNT
	.align		4
.L_67:
        /*00b4*/ 	.byte	0x04, 0x2f
        /*00b6*/ 	.short	(.L_69 - .L_68)
	.align		4
.L_68:
        /*00b8*/ 	.word	index@(_ZN2at6native27unrolled_elementwise_kernelIZZZNS0_33launch_log_sigmoid_forward_kernelERNS_18TensorIteratorBaseEENKUlvE_clEvENKUlvE_clEvEUldE_St5arrayIPcLm2EELi4E23TrivialOffsetCalculatorILi1EjESB_NS0_6memory12LoadWithCastILi1EEENSC_13StoreWithCastILi1EEEEEviT_T0_T2_T3_T4_T5_)
        /*00bc*/ 	.word	0x00000026


	//----- nvinfo : EIATTR_FRAME_SIZE
	.align		4
.L_69:
        /*00c0*/ 	.byte	0x04, 0x11
        /*00c2*/ 	.short	(.L_71 - .L_70)
	.align		4
.L_70:
        /*00c4*/ 	.word	index@($__internal_8_$__cuda_sm20_div_rn_f64_full)
        /*00c8*/ 	.word	0x00000000


	//----- nvinfo : EIATTR_FRAME_SIZE
	.align		4
.L_71:
        /*00cc*/ 	.byte	0x04, 0x11
        /*00ce*/ 	.short	(.L_73 - .L_72)
	.align		4
.L_72:
        /*00d0*/ 	.word	index@(_ZN2at6native27unrolled_elementwise_kernelIZZZNS0_33launch_log_sigmoid_forward_kernelERNS_18TensorIteratorBaseEENKUlvE_clEvENKUlvE_clEvEUldE_St5arrayIPcLm2EELi4E23TrivialOffsetCalculatorILi1EjESB_NS0_6memory12LoadWithCastILi1EEENSC_13StoreWithCastILi1EEEEEviT_T0_T2_T3_T4_T5_)
        /*00d4*/ 	.word	0x00000000


	//----- nvinfo : EIATTR_REGCOUNT
	.align		4
.L_73:
        /*00d8*/ 	.byte	0x04, 0x2f
        /*00da*/ 	.short	(.L_75 - .L_74)
	.align		4
.L_74:
        /*00dc*/ 	.word	index@(_ZN2at6native18elementwise_kernelILi128ELi4EZNS0_15gpu_kernel_implIZZZNS0_33launch_log_sigmoid_forward_kernelERNS_18TensorIteratorBaseEENKUlvE_clEvENKUlvE_clEvEUldE_EEvS4_RKT_EUliE_EEviT1_)
        /*00e0*/ 	.word	0x0000001f


	//----- nvinfo : EIATTR_FRAME_SIZE
	.align		4
.L_75:
        /*00e4*/ 	.byte	0x04, 0x11
        /*00e6*/ 	.short	(.L_77 - .L_76)
	.align		4
.L_76:
        /*00e8*/ 	.word	index@($__internal_7_$__cuda_sm20_div_rn_f64_full)
        /*00ec*/ 	.word	0x00000000


	//----- nvinfo : EIATTR_FRAME_SIZE
	.align		4
.L_77:
        /*00f0*/ 	.byte	0x04, 0x11
        /*00f2*/ 	.short	(.L_79 - .L_78)
	.align		4
.L_78:
        /*00f4*/ 	.word	index@(_ZN2at6native18elementwise_kernelILi128ELi4EZNS0_15gpu_kernel_implIZZZNS0_33launch_log_sigmoid_forward_kernelERNS_18TensorIteratorBaseEENKUlvE_clEvENKUlvE_clEvEUldE_EEvS4_RKT_EUliE_EEviT1_)
        /*00f8*/ 	.word	0x00000000


	//----- nvinfo : EIATTR_REGCOUNT
	.align		4
.L_79:
        /*00fc*/ 	.byte	0x04, 0x2f
        /*00fe*/ 	.short	(.L_81 - .L_80)
	.align		4
.L_80:
        /*0100*/ 	.word	index@(_ZN2at6native29vectorized_elementwise_kernelILi8EZZZNS0_33launch_log_sigmoid_forward_kernelERNS_18TensorIteratorBaseEENKUlvE_clEvENKUlvE0_clEvEUlfE_St5arrayIPcLm2EEEEviT0_T1_)
        /*0104*/ 	.word	0x00000020


	//----- nvinfo : EIATTR_FRAME_SIZE
	.align		4
.L_81:
        /*0108*/ 	.byte	0x04, 0x11
        /*010a*/ 	.short	(.L_83 - .L_82)
	.align		4
.L_82:
        /*010c*/ 	.word	index@(_ZN2at6native29vectorized_elementwise_kernelILi8EZZZNS0_33launch_log_sigmoid_forward_kernelERNS_18TensorIteratorBaseEENKUlvE_clEvENKUlvE0_clEvEUlfE_St5arrayIPcLm2EEEEviT0_T1_)
        /*0110*/ 	.word	0x00000000


	//----- nvinfo : EIATTR_REGCOUNT
	.align		4
.L_83:
        /*0114*/ 	.byte	0x04, 0x2f
        /*0116*/ 	.short	(.L_85 - .L_84)
	.align		4
.L_84:
        /*0118*/ 	.word	index@(_ZN2at6native29vectorized_elementwise_kernelILi4EZZZNS0_33launch_log_sigmoid_forward_kernelERNS_18TensorIteratorBaseEENKUlvE_clEvENKUlvE0_clEvEUlfE_St5arrayIPcLm2EEEEviT0_T1_)
        /*011c*/ 	.word	0x00000020


	//----- nvinfo : EIATTR_FRAME_SIZE
	.align		4
.L_85:
        /*0120*/ 	.byte	0x04, 0x11
        /*0122*/ 	.short	(.L_87 - .L_86)
	.align		4
.L_86:
        /*0124*/ 	.word	index@(_ZN2at6native29vectorized_elementwise_kernelILi4EZZZNS0_33launch_log_sigmoid_forward_kernelERNS_18TensorIteratorBaseEENKUlvE_clEvENKUlvE0_clEvEUlfE_St5arrayIPcLm2EEEEviT0_T1_)
        /*0128*/ 	.word	0x00000000


	//----- nvinfo : EIATTR_REGCOUNT
	.align		4
.L_87:
        /*012c*/ 	.byte	0x04, 0x2f
        /*012e*/ 	.short	(.L_89 - .L_88)
	.align		4
.L_88:
        /*0130*/ 	.word	index@(_ZN2at6native29vectorized_elementwise_kernelILi2EZZZNS0_33launch_log_sigmoid_forward_kernelERNS_18TensorIteratorBaseEENKUlvE_clEvENKUlvE0_clEvEUlfE_St5arrayIPcLm2EEEEviT0_T1_)
        /*0134*/ 	.word	0x00000020


	//----- nvinfo : EIATTR_FRAME_SIZE
	.align		4
.L_89:
        /*0138*/ 	.byte	0x04, 0x11
        /*013a*/ 	.short	(.L_91 - .L_90)
	.align		4
.L_90:
        /*013c*/ 	.word	index@(_ZN2at6native29vectorized_elementwise_kernelILi2EZZZNS0_33launch_log_sigmoid_forward_kernelERNS_18TensorIteratorBaseEENKUlvE_clEvENKUlvE0_clEvEUlfE_St5arrayIPcLm2EEEEviT0_T1_)
        /*0140*/ 	.word	0x00000000


	//----- nvinfo : EIATTR_REGCOUNT
	.align		4
.L_91:
        /*0144*/ 	.byte	0x04, 0x2f
        /*0146*/ 	.short	(.L_93 - .L_92)
	.align		4
.L_92:
        /*0148*/ 	.word	index@(_ZN2at6native27unrolled_elementwise_kernelIZZZNS0_33launch_log_sigmoid_forward_kernelERNS_18TensorIteratorBaseEENKUlvE_clEvENKUlvE0_clEvEUlfE_St5arrayIPcLm2EELi4E23TrivialOffsetCalculatorILi1EjESB_NS0_6memory15LoadWithoutCastENSC_16StoreWithoutCastEEEviT_T0_T2_T3_T4_T5_)
        /*014c*/ 	.word	0x00000016


	//----- nvinfo : EIATTR_FRAME_SIZE
	.align		4
.L_93:
        /*0150*/ 	.byte	0x04, 0x11
        /*0152*/ 	.short	(.L_95 - .L_94)
	.align		4
.L_94:
        /*0154*/ 	.word	index@(_ZN2at6native27unrolled_elementwise_kernelIZZZNS0_33launch_log_sigmoid_forward_kernelERNS_18TensorIteratorBaseEENKUlvE_clEvENKUlvE0_clEvEUlfE_St5arrayIPcLm2EELi4E23TrivialOffsetCalculatorILi1EjESB_NS0_6memory15LoadWithoutCastENSC_16StoreWithoutCastEEEviT_T0_T2_T3_T4_T5_)
        /*0158*/ 	.word	0x00000000


	//----- nvinfo : EIATTR_REGCOUNT
	.align		4
.L_95:
        /*015c*/ 	.byte	0x04, 0x2f
        /*015e*/ 	.short	(.L_97 - .L_96)
	.align		4
.L_96:
        /*0160*/ 	.word	index@(_ZN2at6native18elementwise_kernelILi128ELi2EZNS0_22gpu_kernel_impl_nocastIZZZNS0_33launch_log_sigmoid_forward_kernelERNS_18TensorIteratorBaseEENKUlvE_clEvENKUlvE0_clEvEUlfE_EEvS4_RKT_EUliE_EEviT1_)
        /*0164*/ 	.word	0x00000014


	//----- nvinfo : EIATTR_FRAME_SIZE
	.align		4
.L_97:
        /*0168*/ 	.byte	0x04, 0x11
        /*016a*/ 	.short	(.L_99 - .L_98)
	.align		4
.L_98:
        /*016c*/ 	.word	index@(_ZN2at6native18elementwise_kernelILi128ELi2EZNS0_22gpu_kernel_impl_nocastIZZZNS0_33launch_log_sigmoid_forward_kernelERNS_18TensorIteratorBaseEENKUlvE_clEvENKUlvE0_clEvEUlfE_EEvS4_RKT_EUliE_EEviT1_)
        /*0170*/ 	.word	0x00000000


	//----- nvinfo : EIATTR_REGCOUNT
	.align		4
.L_99:
        /*0174*/ 	.byte	0x04, 0x2f
        /*0176*/ 	.short	(.L_101 - .L_100)
	.align		4
.L_100:
        /*0178*/ 	.word	index@(_ZN2at6native27unrolled_elementwise_kernelIZZZNS0_33launch_log_sigmoid_forward_kernelERNS_18TensorIteratorBaseEENKUlvE_clEvENKUlvE0_clEvEUlfE_St5arrayIPcLm2EELi4E23TrivialOffsetCalculatorILi1EjESB_NS0_6memory12LoadWithCastILi1EEENSC_13StoreWithCastILi1EEEEEviT_T0_T2_T3_T4_T5_)
        /*017c*/ 	.word	0x0000001d


	//----- nvinfo : EIATTR_FRAME_SIZE
	.align		4
.L_101:
        /*0180*/ 	.byte	0x04, 0x11
        /*0182*/ 	.short	(.L_103 - .L_102)
	.align		4
.L_102:
        /*0184*/ 	.word	index@(_ZN2at6native27unrolled_elementwise_kernelIZZZNS0_33launch_log_sigmoid_forward_kernelERNS_18TensorIteratorBaseEENKUlvE_clEvENKUlvE0_clEvEUlfE_St5arrayIPcLm2EELi4E23TrivialOffsetCalculatorILi1EjESB_NS0_6memory12LoadWithCastILi1EEENSC_13StoreWithCastILi1EEEEEviT_T0_T2_T3_T4_T5_)
        /*0188*/ 	.word	0x00000000


	//----- nvinfo : EIATTR_REGCOUNT
	.align		4
.L_103:
        /*018c*/ 	.byte	0x04, 0x2f
        /*018e*/ 	.short	(.L_105 - .L_104)
	.align		4
.L_104:
        /*0190*/ 	.word	index@(_ZN2at6native18elementwise_kernelILi128ELi4EZNS0_15gpu_kernel_implIZZZNS0_33launch_log_sigmoid_forward_kernelERNS_18TensorIteratorBaseEENKUlvE_clEvENKUlvE0_clEvEUlfE_EEvS4_RKT_EUliE_EEviT1_)
        /*0194*/ 	.word	0x00000018


	//----- nvinfo : EIATTR_FRAME_SIZE
	.align		4
.L_105:
        /*0198*/ 	.byte	0x04, 0x11
        /*019a*/ 	.short	(.L_107 - .L_106)
	.align		4
.L_106:
        /*019c*/ 	.word	index@(_ZN2at6native18elementwise_kernelILi128ELi4EZNS0_15gpu_kernel_implIZZZNS0_33launch_log_sigmoid_forward_kernelERNS_18TensorIteratorBaseEENKUlvE_clEvENKUlvE0_clEvEUlfE_EEvS4_RKT_EUliE_EEviT1_)
        /*01a0*/ 	.word	0x00000000


	//----- nvinfo : EIATTR_REGCOUNT
	.align		4
.L_107:
        /*01a4*/ 	.byte	0x04, 0x2f
        /*01a6*/ 	.short	(.L_109 - .L_108)
	.align		4
.L_108:
        /*01a8*/ 	.word	index@(_ZN2at6native29vectorized_elementwise_kernelILi8EZZZNS0_33launch_log_sigmoid_forward_kernelERNS_18TensorIteratorBaseEENKUlvE_clEvENKUlvE1_clEvEUlN3c104HalfEE_St5arrayIPcLm2EEEEviT0_T1_)
        /*01ac*/ 	.word	0x00000020


	//----- nvinfo : EIATTR_FRAME_SIZE
	.align		4
.L_109:
        /*01b0*/ 	.byte	0x04, 0x11
        /*01b2*/ 	.short	(.L_111 - .L_110)
	.align		4
.L_110:
        /*01b4*/ 	.word	index@(_ZN2at6native29vectorized_elementwise_kernelILi8EZZZNS0_33launch_log_sigmoid_forward_kernelERNS_18TensorIteratorBaseEENKUlvE_clEvENKUlvE1_clEvEUlN3c104HalfEE_St5arrayIPcLm2EEEEviT0_T1_)
        /*01b8*/ 	.word	0x00000000


	//----- nvinfo : EIATTR_REGCOUNT
	.align		4
.L_111:
        /*01bc*/ 	.byte	0x04, 0x2f
        /*01be*/ 	.short	(.L_113 - .L_112)
	.align		4
.L_112:
        /*01c0*/ 	.word	index@(_ZN2at6native29vectorized_elementwise_kernelILi4EZZZNS0_33launch_log_sigmoid_forward_kernelERNS_18TensorIteratorBaseEENKUlvE_clEvENKUlvE1_clEvEUlN3c104HalfEE_St5arrayIPcLm2EEEEviT0_T1_)
        /*01c4*/ 	.word	0x00000020


	//----- nvinfo : EIATTR_FRAME_SIZE
	.align		4
.L_113:
        /*01c8*/ 	.byte	0x04, 0x11
        /*01ca*/ 	.short	(.L_115 - .L_114)
	.align		4
.L_114:
        /*01cc*/ 	.word	index@(_ZN2at6native29vectorized_elementwise_kernelILi4EZZZNS0_33launch_log_sigmoid_forward_kernelERNS_18TensorIteratorBaseEENKUlvE_clEvENKUlvE1_clEvEUlN3c104HalfEE_St5arrayIPcLm2EEEEviT0_T1_)
        /*01d0*/ 	.word	0x00000000


	//----- nvinfo : EIATTR_REGCOUNT
	.align		4
.L_115:
        /*01d4*/ 	.byte	0x04, 0x2f
        /*01d6*/ 	.short	(.L_117 - .L_116)
	.align		4
.L_116:
        /*01d8*/ 	.word	index@(_ZN2at6native29vectorized_elementwise_kernelILi2EZZZNS0_33launch_log_sigmoid_forward_kernelERNS_18TensorIteratorBaseEENKUlvE_clEvENKUlvE1_clEvEUlN3c104HalfEE_St5arrayIPcLm2EEEEviT0_T1_)
        /*01dc*/ 	.word	0x00000020


	//----- nvinfo : EIATTR_FRAME_SIZE
	.align		4
.L_117:
        /*01e0*/ 	.byte	0x04, 0x11
        /*01e2*/ 	.short	(.L_119 - .L_118)
	.align		4
.L_118:
        /*01e4*/ 	.word	index@(_ZN2at6native29vectorized_elementwise_kernelILi2EZZZNS0_33launch_log_sigmoid_forward_kernelERNS_18TensorIteratorBaseEENKUlvE_clEvENKUlvE1_clEvEUlN3c104HalfEE_St5arrayIPcLm2EEEEviT0_T1_)
        /*01e8*/ 	.word	0x00000000


	//----- nvinfo : EIATTR_REGCOUNT
	.align		4
.L_119:
        /*01ec*/ 	.byte	0x04, 0x2f
        /*01ee*/ 	.short	(.L_121 - .L_120)
	.align		4
.L_120:
        /*01f0*/ 	.word	index@(_ZN2at6native27unrolled_elementwise_kernelIZZZNS0_33launch_log_sigmoid_forward_kernelERNS_18TensorIteratorBaseEENKUlvE_clEvENKUlvE1_clEvEUlN3c104HalfEE_St5arrayIPcLm2EELi4E23TrivialOffsetCalculatorILi1EjESD_NS0_6memory15LoadWithoutCastENSE_16StoreWithoutCastEEEviT_T0_T2_T3_T4_T5_)
        /*01f4*/ 	.word	0x00000016


	//----- nvinfo : EIATTR_FRAME_SIZE
	.align		4
.L_121:
        /*01f8*/ 	.byte	0x04, 0x11
        /*01fa*/ 	.short	(.L_123 - .L_122)
	.align		4
.L_122:
        /*01fc*/ 	.word	index@(_ZN2at6native27unrolled_elementwise_kernelIZZZNS0_33launch_log_sigmoid_forward_kernelERNS_18TensorIteratorBaseEENKUlvE_clEvENKUlvE1_clEvEUlN3c104HalfEE_St5arrayIPcLm2EELi4E23TrivialOffsetCalculatorILi1EjESD_NS0_6memory15LoadWithoutCastENSE_16StoreWithoutCastEEEviT_T0_T2_T3_T4_T5_)
        /*0200*/ 	.word	0x00000000


	//----- nvinfo : EIATTR_REGCOUNT
	.align		4
.L_123:
        /*0204*/ 	.byte	0x04, 0x2f
        /*0206*/ 	.short	(.L_125 - .L_124)
	.align		4
.L_124:
        /*0208*/ 	.word	index@(_ZN2at6native18elementwise_kernelILi128ELi4EZNS0_22gpu_kernel_impl_nocastIZZZNS0_33launch_log_sigmoid_forward_kernelERNS_18TensorIteratorBaseEENKUlvE_clEvENKUlvE1_clEvEUlN3c104HalfEE_EEvS4_RKT_EUliE_EEviT1_)
        /*020c*/ 	.word	0x00000014


	//----- nvinfo : EIATTR_FRAME_SIZE
	.align		4
.L_125:
        /*0210*/ 	.byte	0x04, 0x11
        /*0212*/ 	.short	(.L_127 - .L_126)
	.align		4
.L_126:
        /*0214*/ 	.word	index@(_ZN2at6native18elementwise_kernelILi128ELi4EZNS0_22gpu_kernel_impl_nocastIZZZNS0_33launch_log_sigmoid_forward_kernelERNS_18TensorIteratorBaseEENKUlvE_clEvENKUlvE1_clEvEUlN3c104HalfEE_EEvS4_RKT_EUliE_EEviT1_)
        /*0218*/ 	.word	0x00000000


	//----- nvinfo : EIATTR_REGCOUNT
	.align		4
.L_127:
        /*021c*/ 	.byte	0x04, 0x2f
        /*021e*/ 	.short	(.L_129 - .L_128)
	.align		4
.L_128:
        /*0220*/ 	.word	index@(_ZN2at6native27unrolled_elementwise_kernelIZZZNS0_33launch_log_sigmoid_forward_kernelERNS_18TensorIteratorBaseEENKUlvE_clEvENKUlvE1_clEvEUlN3c104HalfEE_St5arrayIPcLm2EELi4E23TrivialOffsetCalculatorILi1EjESD_NS0_6memory12LoadWithCastILi1EEENSE_13StoreWithCastILi1EEEEEviT_T0_T2_T3_T4_T5_)
        /*0224*/ 	.word	0x0000001e


	//----- nvinfo : EIATTR_FRAME_SIZE
	.align		4
.L_129:
        /*0228*/ 	.byte	0x04, 0x11
        /*022a*/ 	.short	(.L_131 - .L_130)
	.align		4
.L_130:
        /*022c*/ 	.word	index@(_ZN2at6native27unrolled_elementwise_kernelIZZZNS0_33launch_log_sigmoid_forward_kernelERNS_18TensorIteratorBaseEENKUlvE_clEvENKUlvE1_clEvEUlN3c104HalfEE_St5arrayIPcLm2EELi4E23TrivialOffsetCalculatorILi1EjESD_NS0_6memory12LoadWithCastILi1EEENSE_13StoreWithCastILi1EEEEEviT_T0_T2_T3_T4_T5_)
        /*0230*/ 	.word	0x00000000


	//----- nvinfo : EIATTR_REGCOUNT
	.align		4
.L_131:
        /*0234*/ 	.byte	0x04, 0x2f
        /*0236*/ 	.short	(.L_133 - .L_132)
	.align		4
.L_132:
        /*0238*/ 	.word	index@(_ZN2at6native18elementwise_kernelILi128ELi4EZNS0_15gpu_kernel_implIZZZNS0_33launch_log_sigmoid_forward_kernelERNS_18TensorIteratorBaseEENKUlvE_clEvENKUlvE1_clEvEUlN3c104HalfEE_EEvS4_RKT_EUliE_EEviT1_)
        /*023c*/ 	.word	0x00000018


	//----- nvinfo : EIATTR_FRAME_SIZE
	.align		4
.L_133:
        /*0240*/ 	.byte	0x04, 0x11
        /*0242*/ 	.short	(.L_135 - .L_134)
	.align		4
.L_134:
        /*0244*/ 	.word	index@(_ZN2at6native18elementwise_kernelILi128ELi4EZNS0_15gpu_kernel_implIZZZNS0_33launch_log_sigmoid_forward_kernelERNS_18TensorIteratorBaseEENKUlvE_clEvENKUlvE1_clEvEUlN3c104HalfEE_EEvS4_RKT_EUliE_EEviT1_)
        /*0248*/ 	.word	0x00000000


	//----- nvinfo : EIATTR_REGCOUNT
	.align		4
.L_135:
        /*024c*/ 	.byte	0x04, 0x2f
        /*024e*/ 	.short	(.L_137 - .L_136)
	.align		4
.L_136:
        /*0250*/ 	.word	index@(_ZN2at6native29vectorized_elementwise_kernelILi8EZZZNS0_33launch_log_sigmoid_forward_kernelERNS_18TensorIteratorBaseEENKUlvE_clEvENKUlvE2_clEvEUlN3c108BFloat16EE_St5arrayIPcLm2EEEEviT0_T1_)
        /*0254*/ 	.word	0x00000020


	//----- nvinfo : EIATTR_FRAME_SIZE
	.align		4
.L_137:
        /*0258*/ 	.byte	0x04, 0x11
        /*025a*/ 	.short	(.L_139 - .L_138)
	.align		4
.L_138:
        /*025c*/ 	.word	index@(_ZN2at6native29vectorized_elementwise_kernelILi8EZZZNS0_33launch_log_sigmoid_forward_kernelERNS_18TensorIteratorBaseEENKUlvE_clEvENKUlvE2_clEvEUlN3c108BFloat16EE_St5arrayIPcLm2EEEEviT0_T1_)
        /*0260*/ 	.word	0x00000000


	//----- nvinfo : EIATTR_REGCOUNT
	.align		4
.L_139:
        /*0264*/ 	.byte	0x04, 0x2f
        /*0266*/ 	.short	(.L_141 - .L_140)
	.align		4
.L_140:
        /*0268*/ 	.word	index@(_ZN2at6native29vectorized_elementwise_kernelILi4EZZZNS0_33launch_log_sigmoid_forward_kernelERNS_18TensorIteratorBaseEENKUlvE_clEvENKUlvE2_clEvEUlN3c108BFloat16EE_St5arrayIPcLm2EEEEviT0_T1_)
        /*026c*/ 	.word	0x00000020


	//----- nvinfo : EIATTR_FRAME_SIZE
	.align		4
.L_141:
        /*0270*/ 	.byte	0x04, 0x11
        /*0272*/ 	.short	(.L_143 - .L_142)
	.align		4
.L_142:
        /*0274*/ 	.word	index@(_ZN2at6native29vectorized_elementwise_kernelILi4EZZZNS0_33launch_log_sigmoid_forward_kernelERNS_18TensorIteratorBaseEENKUlvE_clEvENKUlvE2_clEvEUlN3c108BFloat16EE_St5arrayIPcLm2EEEEviT0_T1_)
        /*0278*/ 	.word	0x00000000


	//----- nvinfo : EIATTR_REGCOUNT
	.align		4
.L_143:
        /*027c*/ 	.byte	0x04, 0x2f
        /*027e*/ 	.short	(.L_145 - .L_144)
	.align		4
.L_144:
        /*0280*/ 	.word	index@(_ZN2at6native29vectorized_elementwise_kernelILi2EZZZNS0_33launch_log_sigmoid_forward_kernelERNS_18TensorIteratorBaseEENKUlvE_clEvENKUlvE2_clEvEUlN3c108BFloat16EE_St5arrayIPcLm2EEEEviT0_T1_)
        /*0284*/ 	.word	0x00000020


	//----- nvinfo : EIATTR_FRAME_SIZE
	.align		4
.L_145:
        /*0288*/ 	.byte	0x04, 0x11
        /*028a*/ 	.short	(.L_147 - .L_146)
	.align		4
.L_146:
        /*028c*/ 	.word	index@(_ZN2at6native29vectorized_elementwise_kernelILi2EZZZNS0_33launch_log_sigmoid_forward_kernelERNS_18TensorIteratorBaseEENKUlvE_clEvENKUlvE2_clEvEUlN3c108BFloat16EE_St5arrayIPcLm2EEEEviT0_T1_)
        /*0290*/ 	.word	0x00000000


	//----- nvinfo : EIATTR_REGCOUNT
	.align		4
.L_147:
        /*0294*/ 	.byte	0x04, 0x2f
        /*0296*/ 	.short	(.L_149 - .L_148)
	.align		4
.L_148:
        /*0298*/ 	.word	index@(_ZN2at6native27unrolled_elementwise_kernelIZZZNS0_33launch_log_sigmoid_forward_kernelERNS_18TensorIteratorBaseEENKUlvE_clEvENKUlvE2_clEvEUlN3c108BFloat16EE_St5arrayIPcLm2EELi4E23TrivialOffsetCalculatorILi1EjESD_NS0_6memory15LoadWithoutCastENSE_16StoreWithoutCastEEEviT_T0_T2_T3_T4_T5_)
        /*029c*/ 	.word	0x00000016


	//----- nvinfo : EIATTR_FRAME_SIZE
	.align		4
.L_149:
        /*02a0*/ 	.byte	0x04, 0x11
        /*02a2*/ 	.short	(.L_151 - .L_150)
	.align		4
.L_150:
        /*02a4*/ 	.word	index@(_ZN2at6native27unrolled_elementwise_kernelIZZZNS0_33launch_log_sigmoid_forward_kernelERNS_18TensorIteratorBaseEENKUlvE_clEvENKUlvE2_clEvEUlN3c108BFloat16EE_St5arrayIPcLm2EELi4E23TrivialOffsetCalculatorILi1EjESD_NS0_6memory15LoadWithoutCastENSE_16StoreWithoutCastEEEviT_T0_T2_T3_T4_T5_)
        /*02a8*/ 	.word	0x00000000


	//----- nvinfo : EIATTR_REGCOUNT
	.align		4
.L_151:
        /*02ac*/ 	.byte	0x04, 0x2f
        /*02ae*/ 	.short	(.L_153 - .L_152)
	.align		4
.L_152:
        /*02b0*/ 	.word	index@(_ZN2at6native18elementwise_kernelILi128ELi4EZNS0_22gpu_kernel_impl_nocastIZZZNS0_33launch_log_sigmoid_forward_kernelERNS_18TensorIteratorBaseEENKUlvE_clEvENKUlvE2_clEvEUlN3c108BFloat16EE_EEvS4_RKT_EUliE_EEviT1_)
        /*02b4*/ 	.word	0x00000014


	//----- nvinfo : EIATTR_FRAME_SIZE
	.align		4
.L_153:
        /*02b8*/ 	.byte	0x04, 0x11
        /*02ba*/ 	.short	(.L_155 - .L_154)
	.align		4
.L_154:
        /*02bc*/ 	.word	index@(_ZN2at6native18elementwise_kernelILi128ELi4EZNS0_22gpu_kernel_impl_nocastIZZZNS0_33launch_log_sigmoid_forward_kernelERNS_18TensorIteratorBaseEENKUlvE_clEvENKUlvE2_clEvEUlN3c108BFloat16EE_EEvS4_RKT_EUliE_EEviT1_)
        /*02c0*/ 	.word	0x00000000


	//----- nvinfo : EIATTR_REGCOUNT
	.align		4
.L_155:
        /*02c4*/ 	.byte	0x04, 0x2f
        /*02c6*/ 	.short	(.L_157 - .L_156)
	.align		4
.L_156:
        /*02c8*/ 	.word	index@(_ZN2at6native27unrolled_elementwise_kernelIZZZNS0_33launch_log_sigmoid_forward_kernelERNS_18TensorIteratorBaseEENKUlvE_clEvENKUlvE2_clEvEUlN3c108BFloat16EE_St5arrayIPcLm2EELi4E23TrivialOffsetCalculatorILi1EjESD_NS0_6memory12LoadWithCastILi1EEENSE_13StoreWithCastILi1EEEEEviT_T0_T2_T3_T4_T5_)
        /*02cc*/ 	.word	0x0000001c


	//----- nvinfo : EIATTR_FRAME_SIZE
	.align		4
.L_157:
        /*02d0*/ 	.byte	0x04, 0x11
        /*02d2*/ 	.short	(.L_159 - .L_158)
	.align		4
.L_158:
        /*02d4*/ 	.word	index@(_ZN2at6native27unrolled_elementwise_kernelIZZZNS0_33launch_log_sigmoid_forward_kernelERNS_18TensorIteratorBaseEENKUlvE_clEvENKUlvE2_clEvEUlN3c108BFloat16EE_St5arrayIPcLm2EELi4E23TrivialOffsetCalculatorILi1EjESD_NS0_6memory12LoadWithCastILi1EEENSE_13StoreWithCastILi1EEEEEviT_T0_T2_T3_T4_T5_)
        /*02d8*/ 	.word	0x00000000


	//----- nvinfo : EIATTR_REGCOUNT
	.align		4
.L_159:
        /*02dc*/ 	.byte	0x04, 0x2f
        /*02de*/ 	.short	(.L_161 - .L_160)
	.align		4
.L_160:
        /*02e0*/ 	.word	index@(_ZN2at6native18elementwise_kernelILi128ELi4EZNS0_15gpu_kernel_implIZZZNS0_33launch_log_sigmoid_forward_kernelERNS_18TensorIteratorBaseEENKUlvE_clEvENKUlvE2_clEvEUlN3c108BFloat16EE_EEvS4_RKT_EUliE_EEviT1_)
        /*02e4*/ 	.word	0x00000018


	//----- nvinfo : EIATTR_FRAME_SIZE
	.align		4
.L_161:
        /*02e8*/ 	.byte	0x04, 0x11
        /*02ea*/ 	.short	(.L_163 - .L_162)
	.align		4
.L_162:
        /*02ec*/ 	.word	index@(_ZN2at6native18elementwise_kernelILi128ELi4EZNS0_15gpu_kernel_implIZZZNS0_33launch_log_sigmoid_forward_kernelERNS_18TensorIteratorBaseEENKUlvE_clEvENKUlvE2_clEvEUlN3c108BFloat16EE_EEvS4_RKT_EUliE_EEviT1_)
        /*02f0*/ 	.word	0x00000000


	//----- nvinfo : EIATTR_REGCOUNT
	.align		4
.L_163:
        /*02f4*/ 	.byte	0x04, 0x2f
        /*02f6*/ 	.short	(.L_165 - .L_164)
	.align		4
.L_164:
        /*02f8*/ 	.word	index@(_ZN2at6native29vectorized_elementwise_kernelILi8EZZZNS0_62_GLOBAL__N__e6aa1b1b_29_ActivationLogSigmoidKernel_cu_9d16a0dc27log_sigmoid_backward_kernelERNS_14TensorIteratorEENKUlvE_clEvENKUlvE_clEvEUlddE_St5arrayIPcLm3EEEEviT0_T1_)
        /*02fc*/ 	.word	0x00000038


	//----- nvinfo : EIATTR_FRAME_SIZE
	.align		4
.L_165:
        /*0300*/ 	.byte	0x04, 0x11
        /*0302*/ 	.short	(.L_167 - .L_166)
	.align		4
.L_166:
        /*0304*/ 	.word	index@($__internal_6_$__cuda_sm20_div_rn_f64_full)
        /*0308*/ 	.word	0x00000000


	//----- nvinfo : EIATTR_FRAME_SIZE
	.align		4
.L_167:
        /*030c*/ 	.byte	0x04, 0x11
        /*030e*/ 	.short	(.L_169 - .L_168)
	.align		4
.L_168:
        /*0310*/ 	.word	index@(_ZN2at6native29vectorized_elementwise_kernelILi8EZZZNS0_62_GLOBAL__N__e6aa1b1b_29_ActivationLogSigmoidKernel_cu_9d16a0dc27log_sigmoid_backward_kernelERNS_14TensorIteratorEENKUlvE_clEvENKUlvE_clEvEUlddE_St5arrayIPcLm3EEEEviT0_T1_)
        /*0314*/ 	.word	0x00000000


	//----- nvinfo : EIATTR_REGCOUNT
	.align		4
.L_169:
        /*0318*/ 	.byte	0x04, 0x2f
        /*031a*/ 	.short	(.L_171 - .L_170)
	.align		4
.L_170:
        /*031c*/ 	.word	index@(_ZN2at6native29vectorized_elementwise_kernelILi4EZZZNS0_62_GLOBAL__N__e6aa1b1b_29_ActivationLogSigmoidKernel_cu_9d16a0dc27log_sigmoid_backward_kernelERNS_14TensorIteratorEENKUlvE_clEvENKUlvE_clEvEUlddE_St5arrayIPcLm3EEEEviT0_T1_)
        /*0320*/ 	.word	0x00000038


	//----- nvinfo : EIATTR_FRAME_SIZE
	.align		4
.L_171:
        /*0324*/ 	.byte	0x04, 0x11
        /*0326*/ 	.short	(.L_173 - .L_172)
	.align		4
.L_172:
        /*0328*/ 	.word	index@($__internal_5_$__cuda_sm20_div_rn_f64_full)
        /*032c*/ 	.word	0x00000000


	//----- nvinfo : EIATTR_FRAME_SIZE
	.align		4
.L_173:
        /*0330*/ 	.byte	0x04, 0x11
        /*0332*/ 	.short	(.L_175 - .L_174)
	.align		4
.L_174:
        /*0334*/ 	.word	index@(_ZN2at6native29vectorized_elementwise_kernelILi4EZZZNS0_62_GLOBAL__N__e6aa1b1b_29_ActivationLogSigmoidKernel_cu_9d16a0dc27log_sigmoid_backward_kernelERNS_14TensorIteratorEENKUlvE_clEvENKUlvE_clEvEUlddE_St5arrayIPcLm3EEEEviT0_T1_)
        /*0338*/ 	.word	0x00000000


	//----- nvinfo : EIATTR_REGCOUNT
	.align		4
.L_175:
        /*033c*/ 	.byte	0x04, 0x2f
        /*033e*/ 	.short	(.L_177 - .L_176)
	.align		4
.L_176:
        /*0340*/ 	.word	index@(_ZN2at6native29vectorized_elementwise_kernelILi2EZZZNS0_62_GLOBAL__N__e6aa1b1b_29_ActivationLogSigmoidKernel_cu_9d16a0dc27log_sigmoid_backward_kernelERNS_14TensorIteratorEENKUlvE_clEvENKUlvE_clEvEUlddE_St5arrayIPcLm3EEEEviT0_T1_)
        /*0344*/ 	.word	0x00000038


	//----- nvinfo : EIATTR_FRAME_SIZE
	.align		4
.L_177:
        /*0348*/ 	.byte	0x04, 0x11
        /*034a*/ 	.short	(.L_179 - .L_178)
	.align		4
.L_178:
        /*034c*/ 	.word	index@($__internal_4_$__cuda_sm20_div_rn_f64_full)
        /*0350*/ 	.word	0x00000000


	//----- nvinfo : EIATTR_FRAME_SIZE
	.align		4
.L_179:
        /*0354*/ 	.byte	0x04, 0x11
        /*0356*/ 	.short	(.L_181 - .L_180)
	.align		4
.L_180:
        /*0358*/ 	.word	index@(_ZN2at6native29vectorized_elementwise_kernelILi2EZZZNS0_62_GLOBAL__N__e6aa1b1b_29_ActivationLogSigmoidKernel_cu_9d16a0dc27log_sigmoid_backward_kernelERNS_14TensorIteratorEENKUlvE_clEvENKUlvE_clEvEUlddE_St5arrayIPcLm3EEEEviT0_T1_)
        /*035c*/ 	.word	0x00000000


	//----- nvinfo : EIATTR_REGCOUNT
	.align		4
.L_181:
        /*0360*/ 	.byte	0x04, 0x2f
        /*0362*/ 	.short	(.L_183 - .L_182)
	.align		4
.L_182:
        /*0364*/ 	.word	index@(_ZN2at6native27unrolled_elementwise_kernelIZZZNS0_62_GLOBAL__N__e6aa1b1b_29_ActivationLogSigmoidKernel_cu_9d16a0dc27log_sigmoid_backward_kernelERNS_14TensorIteratorEENKUlvE_clEvENKUlvE_clEvEUlddE_St5arrayIPcLm3EELi4E23TrivialOffsetCalculatorILi2EjESB_ILi1EjENS0_6memory15LoadWithoutCastENSE_16StoreWithoutCastEEEviT_T0_T2_T3_T4_T5_)
        /*0368*/ 	.word	0x00000029


	//----- nvinfo : EIATTR_FRAME_SIZE
	.align		4
.L_183:
        /*036c*/ 	.byte	0x04, 0x11
        /*036e*/ 	.short	(.L_185 - .L_184)
	.align		4
.L_184:
        /*0370*/ 	.word	index@($__internal_3_$__cuda_sm20_div_rn_f64_full)
        /*0374*/ 	.word	0x00000000


	//----- nvinfo : EIATTR_FRAME_SIZE
	.align		4
.L_185:
        /*0378*/ 	.byte	0x04, 0x11
        /*037a*/ 	.short	(.L_187 - .L_186)
	.align		4
.L_186:
        /*037c*/ 	.word	index@(_ZN2at6native27unrolled_elementwise_kernelIZZZNS0_62_GLOBAL__N__e6aa1b1b_29_ActivationLogSigmoidKernel_cu_9d16a0dc27log_sigmoid_backward_kernelERNS_14TensorIteratorEENKUlvE_clEvENKUlvE_clEvEUlddE_St5arrayIPcLm3EELi4E23TrivialOffsetCalculatorILi2EjESB_ILi1EjENS0_6memory15LoadWithoutCastENSE_16StoreWithoutCastEEEviT_T0_T2_T3_T4_T5_)
        /*0380*/ 	.word	0x00000000


	//----- nvinfo : EIATTR_REGCOUNT
	.align		4
.L_187:
        /*0384*/ 	.byte	0x04, 0x2f
        /*0386*/ 	.short	(.L_189 - .L_188)
	.align		4
.L_188:
        /*0388*/ 	.word	index@(_ZN2at6native18elementwise_kernelILi128ELi2EZNS0_22gpu_kernel_impl_nocastIZZZNS0_62_GLOBAL__N__e6aa1b1b_29_ActivationLogSigmoidKernel_cu_9d16a0dc27log_sigmoid_backward_kernelERNS_14TensorIteratorEENKUlvE_clEvENKUlvE_clEvEUlddE_EEvRNS_18TensorIteratorBaseERKT_EUliE_EEviT1_)
        /*038c*/ 	.word	0x0000001e


	//----- nvinfo : EIATTR_FRAME_SIZE
	.align		4
.L_189:
        /*0390*/ 	.byte	0x04, 0x11
        /*0392*/ 	.short	(.L_191 - .L_190)
	.align		4
.L_190:
        /*0394*/ 	.word	index@($__internal_2_$__cuda_sm20_div_rn_f64_full)
        /*0398*/ 	.word	0x00000000


	//----- nvinfo : EIATTR_FRAME_SIZE
	.align		4
.L_191:
        /*039c*/ 	.byte	0x04, 0x11
        /*039e*/ 	.short	(.L_193 - .L_192)
	.align		4
.L_192:
        /*03a0*/ 	.word	index@(_ZN2at6native18elementwise_kernelILi128ELi2EZNS0_22gpu_kernel_impl_nocastIZZZNS0_62_GLOBAL__N__e6aa1b1b_29_ActivationLogSigmoidKernel_cu_9d16a0dc27log_sigmoid_backward_kernelERNS_14TensorIteratorEENKUlvE_clEvENKUlvE_clEvEUlddE_EEvRNS_18TensorIteratorBaseERKT_EUliE_EEviT1_)
        /*03a4*/ 	.word	0x00000000


	//----- nvinfo : EIATTR_REGCOUNT
	.align		4
.L_193:
        /*03a8*/ 	.byte	0x04, 0x2f
        /*03aa*/ 	.short	(.L_195 - .L_194)
	.align		4
.L_194:
        /*03ac*/ 	.word	index@(_ZN2at6native27unrolled_elementwise_kernelIZZZNS0_62_GLOBAL__N__e6aa1b1b_29_ActivationLogSigmoidKernel_cu_9d16a0dc27log_sigmoid_backward_kernelERNS_14TensorIteratorEENKUlvE_clEvENKUlvE_clEvEUlddE_St5arrayIPcLm3EELi4E23TrivialOffsetCalculatorILi2EjESB_ILi1EjENS0_6memory12LoadWithCastILi2EEENSE_13StoreWithCastILi1EEEEEviT_T0_T2_T3_T4_T5_)
        /*03b0*/ 	.word	0x00000028


	//----- nvinfo : EIATTR_FRAME_SIZE
	.align		4
.L_195:
        /*03b4*/ 	.byte	0x04, 0x11
        /*03b6*/ 	.short	(.L_197 - .L_196)
	.align		4
.L_196:
        /*03b8*/ 	.word	index@($__internal_1_$__cuda_sm20_div_rn_f64_full)
        /*03bc*/ 	.word	0x00000000


	//----- nvinfo : EIATTR_FRAME_SIZE
	.align		4
.L_197:
        /*03c0*/ 	.byte	0x04, 0x11
        /*03c2*/ 	.short	(.L_199 - .L_198)
	.align		4
.L_198:
        /*03c4*/ 	.word	index@(_ZN2at6native27unrolled_elementwise_kernelIZZZNS0_62_GLOBAL__N__e6aa1b1b_29_ActivationLogSigmoidKernel_cu_9d16a0dc27log_sigmoid_backward_kernelERNS_14TensorIteratorEENKUlvE_clEvENKUlvE_clEvEUlddE_St5arrayIPcLm3EELi4E23TrivialOffsetCalculatorILi2EjESB_ILi1EjENS0_6memory12LoadWithCastILi2EEENSE_13StoreWithCastILi1EEEEEviT_T0_T2_T3_T4_T5_)
        /*03c8*/ 	.word	0x00000000


	//----- nvinfo : EIATTR_REGCOUNT
	.align		4
.L_199:
        /*03cc*/ 	.byte	0x04, 0x2f
        /*03ce*/ 	.short	(.L_201 - .L_200)
	.align		4
.L_200:
        /*03d0*/ 	.word	index@(_ZN2at6native18elementwise_kernelILi128ELi4EZNS0_15gpu_kernel_implIZZZNS0_62_GLOBAL__N__e6aa1b1b_29_ActivationLogSigmoidKernel_cu_9d16a0dc27log_sigmoid_backward_kernelERNS_14TensorIteratorEENKUlvE_clEvENKUlvE_clEvEUlddE_EEvRNS_18TensorIteratorBaseERKT_EUliE_EEviT1_)
        /*03d4*/ 	.word	0x0000001e


	//----- nvinfo : EIATTR_FRAME_SIZE
	.align		4
.L_201:
        /*03d8*/ 	.byte	0x04, 0x11
        /*03da*/ 	.short	(.L_203 - .L_202)
	.align		4
.L_202:
        /*03dc*/ 	.word	index@($__internal_0_$__cuda_sm20_div_rn_f64_full)
        /*03e0*/ 	.word	0x00000000


	//----- nvinfo : EIATTR_FRAME_SIZE
	.align		4
.L_203:
        /*03e4*/ 	.byte	0x04, 0x11
        /*03e6*/ 	.short	(.L_205 - .L_204)
	.align		4
.L_204:
        /*03e8*/ 	.word	index@(_ZN2at6native18elementwise_kernelILi128ELi4EZNS0_15gpu_kernel_implIZZZNS0_62_GLOBAL__N__e6aa1b1b_29_ActivationLogSigmoidKernel_cu_9d16a0dc27log_sigmoid_backward_kernelERNS_14TensorIteratorEENKUlvE_clEvENKUlvE_clEvEUlddE_EEvRNS_18TensorIteratorBaseERKT_EUliE_EEviT1_)
        /*03ec*/ 	.word	0x00000000


	//----- nvinfo : EIATTR_REGCOUNT
	.align		4
.L_205:
        /*03f0*/ 	.byte	0x04, 0x2f
        /*03f2*/ 	.short	(.L_207 - .L_206)
	.align		4
.L_206:
        /*03f4*/ 	.word	index@(_ZN2at6native29vectorized_elementwise_kernelILi8EZZZNS0_62_GLOBAL__N__e6aa1b1b_29_ActivationLogSigmoidKernel_cu_9d16a0dc27log_sigmoid_backward_kernelERNS_14TensorIteratorEENKUlvE_clEvENKUlvE0_clEvEUlffE_St5arrayIPcLm3EEEEviT0_T1_)
        /*03f8*/ 	.word	0x0000001e


	//----- nvinfo : EIATTR_FRAME_SIZE
	.align		4
.L_207:
        /*03fc*/ 	.byte	0x04, 0x11
        /*03fe*/ 	.short	(.L_209 - .L_208)
	.align		4
.L_208:
        /*0400*/ 	.word	index@(_ZN2at6native29vectorized_elementwise_kernelILi8EZZZNS0_62_GLOBAL__N__e6aa1b1b_29_ActivationLogSigmoidKernel_cu_9d16a0dc27log_sigmoid_backward_kernelERNS_14TensorIteratorEENKUlvE_clEvENKUlvE0_clEvEUlffE_St5arrayIPcLm3EEEEviT0_T1_)
        /*0404*/ 	.word	0x00000000


	//----- nvinfo : EIATTR_REGCOUNT
	.align		4
.L_209:
        /*0408*/ 	.byte	0x04, 0x2f
        /*040a*/ 	.short	(.L_211 - .L_210)
	.align		4
.L_210:
        /*040c*/ 	.word	index@(_ZN2at6native29vectorized_elementwise_kernelILi4EZZZNS0_62_GLOBAL__N__e6aa1b1b_29_ActivationLogSigmoidKernel_cu_9d16a0dc27log_sigmoid_backward_kernelERNS_14TensorIteratorEENKUlvE_clEvENKUlvE0_clEvEUlffE_St5arrayIPcLm3EEEEviT0_T1_)
        /*0410*/ 	.word	0x00000020


	//----- nvinfo : EIATTR_FRAME_SIZE
	.align		4
.L_211:
        /*0414*/ 	.byte	0x04, 0x11
        /*0416*/ 	.short	(.L_213 - .L_212)
	.align		4
.L_212:
        /*0418*/ 	.word	index@(_ZN2at6native29vectorized_elementwise_kernelILi4EZZZNS0_62_GLOBAL__N__e6aa1b1b_29_ActivationLogSigmoidKernel_cu_9d16a0dc27log_sigmoid_backward_kernelERNS_14TensorIteratorEENKUlvE_clEvENKUlvE0_clEvEUlffE_St5arrayIPcLm3EEEEviT0_T1_)
        /*041c*/ 	.word	0x00000000


	//----- nvinfo : EIATTR_REGCOUNT
	.align		4
.L_213:
        /*0420*/ 	.byte	0x04, 0x2f
        /*0422*/ 	.short	(.L_215 - .L_214)
	.align		4
.L_214:
        /*0424*/ 	.word	index@(_ZN2at6native29vectorized_elementwise_kernelILi2EZZZNS0_62_GLOBAL__N__e6aa1b1b_29_ActivationLogSigmoidKernel_cu_9d16a0dc27log_sigmoid_backward_kernelERNS_14TensorIteratorEENKUlvE_clEvENKUlvE0_clEvEUlffE_St5arrayIPcLm3EEEEviT0_T1_)
        /*0428*/ 	.word	0x00000020


	//----- nvinfo : EIATTR_FRAME_SIZE
	.align		4
.L_215:
        /*042c*/ 	.byte	0x04, 0x11
        /*042e*/ 	.short	(.L_217 - .L_216)
	.align		4
.L_216:
        /*0430*/ 	.word	index@(_ZN2at6native29vectorized_elementwise_kernelILi2EZZZNS0_62_GLOBAL__N__e6aa1b1b_29_ActivationLogSigmoidKernel_cu_9d16a0dc27log_sigmoid_backward_kernelERNS_14TensorIteratorEENKUlvE_clEvENKUlvE0_clEvEUlffE_St5arrayIPcLm3EEEEviT0_T1_)
        /*0434*/ 	.word	0x00000000


	//----- nvinfo : EIATTR_REGCOUNT
	.align		4
.L_217:
        /*0438*/ 	.byte	0x04, 0x2f
        /*043a*/ 	.short	(.L_219 - .L_218)
	.align		4
.L_218:
        /*043c*/ 	.word	index@(_ZN2at6native27unrolled_elementwise_kernelIZZZNS0_62_GLOBAL__N__e6aa1b1b_29_ActivationLogSigmoidKernel_cu_9d16a0dc27log_sigmoid_backward_kernelERNS_14TensorIteratorEENKUlvE_clEvENKUlvE0_clEvEUlffE_St5arrayIPcLm3EELi4E23TrivialOffsetCalculatorILi2EjESB_ILi1EjENS0_6memory15LoadWithoutCastENSE_16StoreWithoutCastEEEviT_T0_T2_T3_T4_T5_)
        /*0440*/ 	.word	0x0000001c


	//----- nvinfo : EIATTR_FRAME_SIZE
	.align		4
.L_219:
        /*0444*/ 	.byte	0x04, 0x11
        /*0446*/ 	.short	(.L_221 - .L_220)
	.align		4
.L_220:
        /*0448*/ 	.word	index@(_ZN2at6native27unrolled_elementwise_kernelIZZZNS0_62_GLOBAL__N__e6aa1b1b_29_ActivationLogSigmoidKernel_cu_9d16a0dc27log_sigmoid_backward_kernelERNS_14TensorIteratorEENKUlvE_clEvENKUlvE0_clEvEUlffE_St5arrayIPcLm3EELi4E23TrivialOffsetCalculatorILi2EjESB_ILi1EjENS0_6memory15LoadWithoutCastENSE_16StoreWithoutCastEEEviT_T0_T2_T3_T4_T5_)
        /*044c*/ 	.word	0x00000000


	//----- nvinfo : EIATTR_REGCOUNT
	.align		4
.L_221:
        /*0450*/ 	.byte	0x04, 0x2f
        /*0452*/ 	.short	(.L_223 - .L_222)
	.align		4
.L_222:
        /*0454*/ 	.word	index@(_ZN2at6native18elementwise_kernelILi128ELi2EZNS0_22gpu_kernel_impl_nocastIZZZNS0_62_GLOBAL__N__e6aa1b1b_29_ActivationLogSigmoidKernel_cu_9d16a0dc27log_sigmoid_backward_kernelERNS_14TensorIteratorEENKUlvE_clEvENKUlvE0_clEvEUlffE_EEvRNS_18TensorIteratorBaseERKT_EUliE_EEviT1_)
        /*0458*/ 	.word	0x00000014


	//----- nvinfo : EIATTR_FRAME_SIZE
	.align		4
.L_223:
        /*045c*/ 	.byte	0x04, 0x11
        /*045e*/ 	.short	(.L_225 - .L_224)
	.align		4
.L_224:
        /*0460*/ 	.word	index@(_ZN2at6native18elementwise_kernelILi128ELi2EZNS0_22gpu_kernel_impl_nocastIZZZNS0_62_GLOBAL__N__e6aa1b1b_29_ActivationLogSigmoidKernel_cu_9d16a0dc27log_sigmoid_backward_kernelERNS_14TensorIteratorEENKUlvE_clEvENKUlvE0_clEvEUlffE_EEvRNS_18TensorIteratorBaseERKT_EUliE_EEviT1_)
        /*0464*/ 	.word	0x00000000


	//----- nvinfo : EIATTR_REGCOUNT
	.align		4
.L_225:
        /*0468*/ 	.byte	0x04, 0x2f
        /*046a*/ 	.short	(.L_227 - .L_226)
	.align		4
.L_226:
        /*046c*/ 	.word	index@(_ZN2at6native27unrolled_elementwise_kernelIZZZNS0_62_GLOBAL__N__e6aa1b1b_29_ActivationLogSigmoidKernel_cu_9d16a0dc27log_sigmoid_backward_kernelERNS_14TensorIteratorEENKUlvE_clEvENKUlvE0_clEvEUlffE_St5arrayIPcLm3EELi4E23TrivialOffsetCalculatorILi2EjESB_ILi1EjENS0_6memory12LoadWithCastILi2EEENSE_13StoreWithCastILi1EEEEEviT_T0_T2_T3_T4_T5_)
        /*0470*/ 	.word	0x00000020


	//----- nvinfo : EIATTR_FRAME_SIZE
	.align		4
.L_227:
        /*0474*/ 	.byte	0x04, 0x11
        /*0476*/ 	.short	(.L_229 - .L_228)
	.align		4
.L_228:
        /*0478*/ 	.word	index@(_ZN2at6native27unrolled_elementwise_kernelIZZZNS0_62_GLOBAL__N__e6aa1b1b_29_ActivationLogSigmoidKernel_cu_9d16a0dc27log_sigmoid_backward_kernelERNS_14TensorIteratorEENKUlvE_clEvENKUlvE0_clEvEUlffE_St5arrayIPcLm3EELi4E23TrivialOffsetCalculatorILi2EjESB_ILi1EjENS0_6memory12LoadWithCastILi2EEENSE_13StoreWithCastILi1EEEEEviT_T0_T2_T3_T4_T5_)
        /*047c*/ 	.word	0x00000000


	//----- nvinfo : EIATTR_REGCOUNT
	.align		4
.L_229:
        /*0480*/ 	.byte	0x04, 0x2f
        /*0482*/ 	.short	(.L_231 - .L_230)
	.align		4
.L_230:
        /*0484*/ 	.word	index@(_ZN2at6native18elementwise_kernelILi128ELi4EZNS0_15gpu_kernel_implIZZZNS0_62_GLOBAL__N__e6aa1b1b_29_ActivationLogSigmoidKernel_cu_9d16a0dc27log_sigmoid_backward_kernelERNS_14TensorIteratorEENKUlvE_clEvENKUlvE0_clEvEUlffE_EEvRNS_18TensorIteratorBaseERKT_EUliE_EEviT1_)
        /*0488*/ 	.word	0x00000018


	//----- nvinfo : EIATTR_FRAME_SIZE
	.align		4
.L_231:
        /*048c*/ 	.byte	0x04, 0x11
        /*048e*/ 	.short	(.L_233 - .L_232)
	.align		4
.L_232:
        /*0490*/ 	.word	index@(_ZN2at6native18elementwise_kernelILi128ELi4EZNS0_15gpu_kernel_implIZZZNS0_62_GLOBAL__N__e6aa1b1b_29_ActivationLogSigmoidKernel_cu_9d16a0dc27log_sigmoid_backward_kernelERNS_14TensorIteratorEENKUlvE_clEvENKUlvE0_clEvEUlffE_EEvRNS_18TensorIteratorBaseERKT_EUliE_EEviT1_)
        /*0494*/ 	.word	0x00000000


	//----- nvinfo : EIATTR_REGCOUNT
	.align		4
.L_233:
        /*0498*/ 	.byte	0x04, 0x2f
        /*049a*/ 	.short	(.L_235 - .L_234)
	.align		4
.L_234:
        /*049c*/ 	.word	index@(_ZN2at6native29vectorized_elementwise_kernelILi8EZZZNS0_62_GLOBAL__N__e6aa1b1b_29_ActivationLogSigmoidKernel_cu_9d16a0dc27log_sigmoid_backward_kernelERNS_14TensorIteratorEENKUlvE_clEvENKUlvE1_clEvEUlN3c104HalfES8_E_St5arrayIPcLm3EEEEviT0_T1_)
        /*04a0*/ 	.word	0x00000020


	//----- nvinfo : EIATTR_FRAME_SIZE
	.align		4
.L_235:
        /*04a4*/ 	.byte	0x04, 0x11
        /*04a6*/ 	.short	(.L_237 - .L_236)
	.align		4
.L_236:
        /*04a8*/ 	.word	index@(_ZN2at6native29vectorized_elementwise_kernelILi8EZZZNS0_62_GLOBAL__N__e6aa1b1b_29_ActivationLogSigmoidKernel_cu_9d16a0dc27log_sigmoid_backward_kernelERNS_14TensorIteratorEENKUlvE_clEvENKUlvE1_clEvEUlN3c104HalfES8_E_St5arrayIPcLm3EEEEviT0_T1_)
        /*04ac*/ 	.word	0x00000000


	//----- nvinfo : EIATTR_REGCOUNT
	.align		4
.L_237:
        /*04b0*/ 	.byte	0x04, 0x2f
        /*04b2*/ 	.short	(.L_239 - .L_238)
	.align		4
.L_238:
        /*04b4*/ 	.word	index@(_ZN2at6native29vectorized_elementwise_kernelILi4EZZZNS0_62_GLOBAL__N__e6aa1b1b_29_ActivationLogSigmoidKernel_cu_9d16a0dc27log_sigmoid_backward_kernelERNS_14TensorIteratorEENKUlvE_clEvENKUlvE1_clEvEUlN3c104HalfES8_E_St5arrayIPcLm3EEEEviT0_T1_)
        /*04b8*/ 	.word	0x00000020


	//----- nvinfo : EIATTR_FRAME_SIZE
	.align		4
.L_239:
        /*04bc*/ 	.byte	0x04, 0x11
        /*04be*/ 	.short	(.L_241 - .L_240)
	.align		4
.L_240:
        /*04c0*/ 	.word	index@(_ZN2at6native29vectorized_elementwise_kernelILi4EZZZNS0_62_GLOBAL__N__e6aa1b1b_29_ActivationLogSigmoidKernel_cu_9d16a0dc27log_sigmoid_backward_kernelERNS_14TensorIteratorEENKUlvE_clEvENKUlvE1_clEvEUlN3c104HalfES8_E_St5arrayIPcLm3EEEEviT0_T1_)
        /*04c4*/ 	.word	0x00000000


	//----- nvinfo : EIATTR_REGCOUNT
	.align		4
.L_241:
        /*04c8*/ 	.byte	0x04, 0x2f
        /*04ca*/ 	.short	(.L_243 - .L_242)
	.align		4
.L_242:
        /*04cc*/ 	.word	index@(_ZN2at6native29vectorized_elementwise_kernelILi2EZZZNS0_62_GLOBAL__N__e6aa1b1b_29_ActivationLogSigmoidKernel_cu_9d16a0dc27log_sigmoid_backward_kernelERNS_14TensorIteratorEENKUlvE_clEvENKUlvE1_clEvEUlN3c104HalfES8_E_St5arrayIPcLm3EEEEviT0_T1_)
        /*04d0*/ 	.word	0x00000020


	//----- nvinfo : EIATTR_FRAME_SIZE
	.align		4
.L_243:
        /*04d4*/ 	.byte	0x04, 0x11
        /*04d6*/ 	.short	(.L_245 - .L_244)
	.align		4
.L_244:
        /*04d8*/ 	.word	index@(_ZN2at6native29vectorized_elementwise_kernelILi2EZZZNS0_62_GLOBAL__N__e6aa1b1b_29_ActivationLogSigmoidKernel_cu_9d16a0dc27log_sigmoid_backward_kernelERNS_14TensorIteratorEENKUlvE_clEvENKUlvE1_clEvEUlN3c104HalfES8_E_St5arrayIPcLm3EEEEviT0_T1_)
        /*04dc*/ 	.word	0x00000000


	//----- nvinfo : EIATTR_REGCOUNT
	.align		4
.L_245:
        /*04e0*/ 	.byte	0x04, 0x2f
        /*04e2*/ 	.short	(.L_247 - .L_246)
	.align		4
.L_246:
        /*04e4*/ 	.word	index@(_ZN2at6native27unrolled_elementwise_kernelIZZZNS0_62_GLOBAL__N__e6aa1b1b_29_ActivationLogSigmoidKernel_cu_9d16a0dc27log_sigmoid_backward_kernelERNS_14TensorIteratorEENKUlvE_clEvENKUlvE1_clEvEUlN3c104HalfES8_E_St5arrayIPcLm3EELi4E23TrivialOffsetCalculatorILi2EjESD_ILi1EjENS0_6memory15LoadWithoutCastENSG_16StoreWithoutCastEEEviT_T0_T2_T3_T4_T5_)
        /*04e8*/ 	.word	0x0000001c


	//----- nvinfo : EIATTR_FRAME_SIZE
	.align		4
.L_247:
        /*04ec*/ 	.byte	0x04, 0x11
        /*04ee*/ 	.short	(.L_249 - .L_248)
	.align		4
.L_248:
        /*04f0*/ 	.word	index@(_ZN2at6native27unrolled_elementwise_kernelIZZZNS0_62_GLOBAL__N__e6aa1b1b_29_ActivationLogSigmoidKernel_cu_9d16a0dc27log_sigmoid_backward_kernelERNS_14TensorIteratorEENKUlvE_clEvENKUlvE1_clEvEUlN3c104HalfES8_E_St5arrayIPcLm3EELi4E23TrivialOffsetCalculatorILi2EjESD_ILi1EjENS0_6memory15LoadWithoutCastENSG_16StoreWithoutCastEEEviT_T0_T2_T3_T4_T5_)
        /*04f4*/ 	.word	0x00000000


	//----- nvinfo : EIATTR_REGCOUNT
	.align		4
.L_249:
        /*04f8*/ 	.byte	0x04, 0x2f
        /*04fa*/ 	.short	(.L_251 - .L_250)
	.align		4
.L_250:
        /*04fc*/ 	.word	index@(_ZN2at6native18elementwise_kernelILi128ELi4EZNS0_22gpu_kernel_impl_nocastIZZZNS0_62_GLOBAL__N__e6aa1b1b_29_ActivationLogSigmoidKernel_cu_9d16a0dc27log_sigmoid_backward_kernelERNS_14TensorIteratorEENKUlvE_clEvENKUlvE1_clEvEUlN3c104HalfES9_E_EEvRNS_18TensorIteratorBaseERKT_EUliE_EEviT1_)
        /*0500*/ 	.word	0x00000014


	//----- nvinfo : EIATTR_FRAME_SIZE
	.align		4
.L_251:
        /*0504*/ 	.byte	0x04, 0x11
        /*0506*/ 	.short	(.L_253 - .L_252)
	.align		4
.L_252:
        /*0508*/ 	.word	index@(_ZN2at6native18elementwise_kernelILi128ELi4EZNS0_22gpu_kernel_impl_nocastIZZZNS0_62_GLOBAL__N__e6aa1b1b_29_ActivationLogSigmoidKernel_cu_9d16a0dc27log_sigmoid_backward_kernelERNS_14TensorIteratorEENKUlvE_clEvENKUlvE1_clEvEUlN3c104HalfES9_E_EEvRNS_18TensorIteratorBaseERKT_EUliE_EEviT1_)
        /*050c*/ 	.word	0x00000000


	//----- nvinfo : EIATTR_REGCOUNT
	.align		4
.L_253:
        /*0510*/ 	.byte	0x04, 0x2f
        /*0512*/ 	.short	(.L_255 - .L_254)
	.align		4
.L_254:
        /*0514*/ 	.word	index@(_ZN2at6native27unrolled_elementwise_kernelIZZZNS0_62_GLOBAL__N__e6aa1b1b_29_ActivationLogSigmoidKernel_cu_9d16a0dc27log_sigmoid_backward_kernelERNS_14TensorIteratorEENKUlvE_clEvENKUlvE1_clEvEUlN3c104HalfES8_E_St5arrayIPcLm3EELi4E23TrivialOffsetCalculatorILi2EjESD_ILi1EjENS0_6memory12LoadWithCastILi2EEENSG_13StoreWithCastILi1EEEEEviT_T0_T2_T3_T4_T5_)
        /*0518*/ 	.word	0x0000001f


	//----- nvinfo : EIATTR_FRAME_SIZE
	.align		4
.L_255:
        /*051c*/ 	.byte	0x04, 0x11
        /*051e*/ 	.short	(.L_257 - .L_256)
	.align		4
.L_256:
        /*0520*/ 	.word	index@(_ZN2at6native27unrolled_elementwise_kernelIZZZNS0_62_GLOBAL__N__e6aa1b1b_29_ActivationLogSigmoidKernel_cu_9d16a0dc27log_sigmoid_backward_kernelERNS_14TensorIteratorEENKUlvE_clEvENKUlvE1_clEvEUlN3c104HalfES8_E_St5arrayIPcLm3EELi4E23TrivialOffsetCalculatorILi2EjESD_ILi1EjENS0_6memory12LoadWithCastILi2EEENSG_13StoreWithCastILi1EEEEEviT_T0_T2_T3_T4_T5_)
        /*0524*/ 	.word	0x00000000


	//----- nvinfo : EIATTR_REGCOUNT
	.align		4
.L_257:
        /*0528*/ 	.byte	0x04, 0x2f
        /*052a*/ 	.short	(.L_259 - .L_258)
	.align		4
.L_258:
        /*052c*/ 	.word	index@(_ZN2at6native18elementwise_kernelILi128ELi4EZNS0_15gpu_kernel_implIZZZNS0_62_GLOBAL__N__e6aa1b1b_29_ActivationLogSigmoidKernel_cu_9d16a0dc27log_sigmoid_backward_kernelERNS_14TensorIteratorEENKUlvE_clEvENKUlvE1_clEvEUlN3c104HalfES9_E_EEvRNS_18TensorIteratorBaseERKT_EUliE_EEviT1_)
        /*0530*/ 	.word	0x00000018


	//----- nvinfo : EIATTR_FRAME_SIZE
	.align		4
.L_259:
        /*0534*/ 	.byte	0x04, 0x11
        /*0536*/ 	.short	(.L_261 - .L_260)
	.align		4
.L_260:
        /*0538*/ 	.word	index@(_ZN2at6native18elementwise_kernelILi128ELi4EZNS0_15gpu_kernel_implIZZZNS0_62_GLOBAL__N__e6aa1b1b_29_ActivationLogSigmoidKernel_cu_9d16a0dc27log_sigmoid_backward_kernelERNS_14TensorIteratorEENKUlvE_clEvENKUlvE1_clEvEUlN3c104HalfES9_E_EEvRNS_18TensorIteratorBaseERKT_EUliE_EEviT1_)
        /*053c*/ 	.word	0x00000000


	//----- nvinfo : EIATTR_REGCOUNT
	.align		4
.L_261:
        /*0540*/ 	.byte	0x04, 0x2f
        /*0542*/ 	.short	(.L_263 - .L_262)
	.align		4
.L_262:
        /*0544*/ 	.word	index@(_ZN2at6native29vectorized_elementwise_kernelILi8EZZZNS0_62_GLOBAL__N__e6aa1b1b_29_ActivationLogSigmoidKernel_cu_9d16a0dc27log_sigmoid_backward_kernelERNS_14TensorIteratorEENKUlvE_clEvENKUlvE2_clEvEUlN3c108BFloat16ES8_E_St5arrayIPcLm3EEEEviT0_T1_)
        /*0548*/ 	.word	0x00000020


	//----- nvinfo : EIATTR_FRAME_SIZE
	.align		4
.L_263:
        /*054c*/ 	.byte	0x04, 0x11
        /*054e*/ 	.short	(.L_265 - .L_264)
	.align		4
.L_264:
        /*0550*/ 	.word	index@(_ZN2at6native29vectorized_elementwise_kernelILi8EZZZNS0_62_GLOBAL__N__e6aa1b1b_29_ActivationLogSigmoidKernel_cu_9d16a0dc27log_sigmoid_backward_kernelERNS_14TensorIteratorEENKUlvE_clEvENKUlvE2_clEvEUlN3c108BFloat16ES8_E_St5arrayIPcLm3EEEEviT0_T1_)
        /*0554*/ 	.word	0x00000000


	//----- nvinfo : EIATTR_REGCOUNT
	.align		4
.L_265:
        /*0558*/ 	.byte	0x04, 0x2f
        /*055a*/ 	.short	(.L_267 - .L_266)
	.align		4
.L_266:
        /*055c*/ 	.word	index@(_ZN2at6native29vectorized_elementwise_kernelILi4EZZZNS0_62_GLOBAL__N__e6aa1b1b_29_ActivationLogSigmoidKernel_cu_9d16a0dc27log_sigmoid_backward_kernelERNS_14TensorIteratorEENKUlvE_clEvENKUlvE2_clEvEUlN3c108BFloat16ES8_E_St5arrayIPcLm3EEEEviT0_T1_)
        /*0560*/ 	.word	0x00000020


	//----- nvinfo : EIATTR_FRAME_SIZE
	.align		4
.L_267:
        /*0564*/ 	.byte	0x04, 0x11
        /*0566*/ 	.short	(.L_269 - .L_268)
	.align		4
.L_268:
        /*0568*/ 	.word	index@(_ZN2at6native29vectorized_elementwise_kernelILi4EZZZNS0_62_GLOBAL__N__e6aa1b1b_29_ActivationLogSigmoidKernel_cu_9d16a0dc27log_sigmoid_backward_kernelERNS_14TensorIteratorEENKUlvE_clEvENKUlvE2_clEvEUlN3c108BFloat16ES8_E_St5arrayIPcLm3EEEEviT0_T1_)
        /*056c*/ 	.word	0x00000000


	//----- nvinfo : EIATTR_REGCOUNT
	.align		4
.L_269:
        /*0570*/ 	.byte	0x04, 0x2f
        /*0572*/ 	.short	(.L_271 - .L_270)
	.align		4
.L_270:
        /*0574*/ 	.word	index@(_ZN2at6native29vectorized_elementwise_kernelILi2EZZZNS0_62_GLOBAL__N__e6aa1b1b_29_ActivationLogSigmoidKernel_cu_9d16a0dc27log_sigmoid_backward_kernelERNS_14TensorIteratorEENKUlvE_clEvENKUlvE2_clEvEUlN3c108BFloat16ES8_E_St5arrayIPcLm3EEEEviT0_T1_)
        /*0578*/ 	.word	0x00000020


	//----- nvinfo : EIATTR_FRAME_SIZE
	.align		4
.L_271:
        /*057c*/ 	.byte	0x04, 0x11
        /*057e*/ 	.short	(.L_273 - .L_272)
	.align		4
.L_272:
        /*0580*/ 	.word	index@(_ZN2at6native29vectorized_elementwise_kernelILi2EZZZNS0_62_GLOBAL__N__e6aa1b1b_29_ActivationLogSigmoidKernel_cu_9d16a0dc27log_sigmoid_backward_kernelERNS_14TensorIteratorEENKUlvE_clEvENKUlvE2_clEvEUlN3c108BFloat16ES8_E_St5arrayIPcLm3EEEEviT0_T1_)
        /*0584*/ 	.word	0x00000000


	//----- nvinfo : EIATTR_REGCOUNT
	.align		4
.L_273:
        /*0588*/ 	.byte	0x04, 0x2f
        /*058a*/ 	.short	(.L_275 - .L_274)
	.align		4
.L_274:
        /*058c*/ 	.word	index@(_ZN2at6native27unrolled_elementwise_kernelIZZZNS0_62_GLOBAL__N__e6aa1b1b_29_ActivationLogSigmoidKernel_cu_9d16a0dc27log_sigmoid_backward_kernelERNS_14TensorIteratorEENKUlvE_clEvENKUlvE2_clEvEUlN3c108BFloat16ES8_E_St5arrayIPcLm3EELi4E23TrivialOffsetCalculatorILi2EjESD_ILi1EjENS0_6memory15LoadWithoutCastENSG_16StoreWithoutCastEEEviT_T0_T2_T3_T4_T5_)
        /*0590*/ 	.word	0x0000001c


	//----- nvinfo : EIATTR_FRAME_SIZE
	.align		4
.L_275:
        /*0594*/ 	.byte	0x04, 0x11
        /*0596*/ 	.short	(.L_277 - .L_276)
	.align		4
.L_276:
        /*0598*/ 	.word	index@(_ZN2at6native27unrolled_elementwise_kernelIZZZNS0_62_GLOBAL__N__e6aa1b1b_29_ActivationLogSigmoidKernel_cu_9d16a0dc27log_sigmoid_backward_kernelERNS_14TensorIteratorEENKUlvE_clEvENKUlvE2_clEvEUlN3c108BFloat16ES8_E_St5arrayIPcLm3EELi4E23TrivialOffsetCalculatorILi2EjESD_ILi1EjENS0_6memory15LoadWithoutCastENSG_16StoreWithoutCastEEEviT_T0_T2_T3_T4_T5_)
        /*059c*/ 	.word	0x00000000


	//----- nvinfo : EIATTR_REGCOUNT
	.align		4
.L_277:
        /*05a0*/ 	.byte	0x04, 0x2f
        /*05a2*/ 	.short	(.L_279 - .L_278)
	.align		4
.L_278:
        /*05a4*/ 	.word	index@(_ZN2at6native18elementwise_kernelILi128ELi4EZNS0_22gpu_kernel_impl_nocastIZZZNS0_62_GLOBAL__N__e6aa1b1b_29_ActivationLogSigmoidKernel_cu_9d16a0dc27log_sigmoid_backward_kernelERNS_14TensorIteratorEENKUlvE_clEvENKUlvE2_clEvEUlN3c108BFloat16ES9_E_EEvRNS_18TensorIteratorBaseERKT_EUliE_EEviT1_)
        /*05a8*/ 	.word	0x00000014


	//----- nvinfo : EIATTR_FRAME_SIZE
	.align		4
.L_279:
        /*05ac*/ 	.byte	0x04, 0x11
        /*05ae*/ 	.short	(.L_281 - .L_280)
	.align		4
.L_280:
        /*05b0*/ 	.word	index@(_ZN2at6native18elementwise_kernelILi128ELi4EZNS0_22gpu_kernel_impl_nocastIZZZNS0_62_GLOBAL__N__e6aa1b1b_29_ActivationLogSigmoidKernel_cu_9d16a0dc27log_sigmoid_backward_kernelERNS_14TensorIteratorEENKUlvE_clEvENKUlvE2_clEvEUlN3c108BFloat16ES9_E_EEvRNS_18TensorIteratorBaseERKT_EUliE_EEviT1_)
        /*05b4*/ 	.word	0x00000000


	//----- nvinfo : EIATTR_REGCOUNT
	.align		4
.L_281:
        /*05b8*/ 	.byte	0x04, 0x2f
        /*05ba*/ 	.short	(.L_283 - .L_282)
	.align		4
.L_282:
        /*05bc*/ 	.word	index@(_ZN2at6native27unrolled_elementwise_kernelIZZZNS0_62_GLOBAL__N__e6aa1b1b_29_ActivationLogSigmoidKernel_cu_9d16a0dc27log_sigmoid_backward_kernelERNS_14TensorIteratorEENKUlvE_clEvENKUlvE2_clEvEUlN3c108BFloat16ES8_E_St5arrayIPcLm3EELi4E23TrivialOffsetCalculatorILi2EjESD_ILi1EjENS0_6memory12LoadWithCastILi2EEENSG_13StoreWithCastILi1EEEEEviT_T0_T2_T3_T4_T5_)
        /*05c0*/ 	.word	0x0000001f


	//----- nvinfo : EIATTR_FRAME_SIZE
	.align		4
.L_283:
        /*05c4*/ 	.byte	0x04, 0x11
        /*05c6*/ 	.short	(.L_285 - .L_284)
	.align		4
.L_284:
        /*05c8*/ 	.word	index@(_ZN2at6native27unrolled_elementwise_kernelIZZZNS0_62_GLOBAL__N__e6aa1b1b_29_ActivationLogSigmoidKernel_cu_9d16a0dc27log_sigmoid_backward_kernelERNS_14TensorIteratorEENKUlvE_clEvENKUlvE2_clEvEUlN3c108BFloat16ES8_E_St5arrayIPcLm3EELi4E23TrivialOffsetCalculatorILi2EjESD_ILi1EjENS0_6memory12LoadWithCastILi2EEENSG_13StoreWithCastILi1EEEEEviT_T0_T2_T3_T4_T5_)
        /*05cc*/ 	.word	0x00000000


	//----- nvinfo : EIATTR_REGCOUNT
	.align		4
.L_285:
        /*05d0*/ 	.byte	0x04, 0x2f
        /*05d2*/ 	.short	(.L_287 - .L_286)
	.align		4
.L_286:
        /*05d4*/ 	.word	index@(_ZN2at6native18elementwise_kernelILi128ELi4EZNS0_15gpu_kernel_implIZZZNS0_62_GLOBAL__N__e6aa1b1b_29_ActivationLogSigmoidKernel_cu_9d16a0dc27log_sigmoid_backward_kernelERNS_14TensorIteratorEENKUlvE_clEvENKUlvE2_clEvEUlN3c108BFloat16ES9_E_EEvRNS_18TensorIteratorBaseERKT_EUliE_EEviT1_)
        /*05d8*/ 	.word	0x00000018


	//----- nvinfo : EIATTR_FRAME_SIZE
	.align		4
.L_287:
        /*05dc*/ 	.byte	0x04, 0x11
        /*05de*/ 	.short	(.L_289 - .L_288)
	.align		4
.L_288:
        /*05e0*/ 	.word	index@(_ZN2at6native18elementwise_kernelILi128ELi4EZNS0_15gpu_kernel_implIZZZNS0_62_GLOBAL__N__e6aa1b1b_29_ActivationLogSigmoidKernel_cu_9d16a0dc27log_sigmoid_backward_kernelERNS_14TensorIteratorEENKUlvE_clEvENKUlvE2_clEvEUlN3c108BFloat16ES9_E_EEvRNS_18TensorIteratorBaseERKT_EUliE_EEviT1_)
        /*05e4*/ 	.word	0x00000000


	//----- nvinfo : EIATTR_MIN_STACK_SIZE
	.align		4
.L_289:
        /*05e8*/ 	.byte	0x04, 0x12
        /*05ea*/ 	.short	(.L_291 - .L_290)
	.align		4
.L_290:
        /*05ec*/ 	.word	index@(_ZN2at6native18elementwise_kernelILi128ELi4EZNS0_15gpu_kernel_implIZZZNS0_62_GLOBAL__N__e6aa1b1b_29_ActivationLogSigmoidKernel_cu_9d16a0dc27log_sigmoid_backward_kernelERNS_14TensorIteratorEENKUlvE_clEvENKUlvE2_clEvEUlN3c108BFloat16ES9_E_EEvRNS_18TensorIteratorBaseERKT_EUliE_EEviT1_)
        /*05f0*/ 	.word	0x00000000


	//----- nvinfo : EIATTR_MIN_STACK_SIZE
	.align		4
.L_291:
        /*05f4*/ 	.byte	0x04, 0x12
        /*05f6*/ 	.short	(.L_293 - .L_292)
	.align		4
.L_292:
        /*05f8*/ 	.word	index@(_ZN2at6native27unrolled_elementwise_kernelIZZZNS0_62_GLOBAL__N__e6aa1b1b_29_ActivationLogSigmoidKernel_cu_9d16a0dc27log_sigmoid_backward_kernelERNS_14TensorIteratorEENKUlvE_clEvENKUlvE2_clEvEUlN3c108BFloat16ES8_E_St5arrayIPcLm3EELi4E23TrivialOffsetCalculatorILi2EjESD_ILi1EjENS0_6memory12LoadWithCastILi2EEENSG_13StoreWithCastILi1EEEEEviT_T0_T2_T3_T4_T5_)
        /*05fc*/ 	.word	0x00000000


	//----- nvinfo : EIATTR_MIN_STACK_SIZE
	.align		4
.L_293:
        /*0600*/ 	.byte	0x04, 0x12
        /*0602*/ 	.short	(.L_295 - .L_294)
	.align		4
.L_294:
        /*0604*/ 	.word	index@(_ZN2at6native18elementwise_kernelILi128ELi4EZNS0_22gpu_kernel_impl_nocastIZZZNS0_62_GLOBAL__N__e6aa1b1b_29_ActivationLogSigmoidKernel_cu_9d16a0dc27log_sigmoid_backward_kernelERNS_14TensorIteratorEENKUlvE_clEvENKUlvE2_clEvEUlN3c108BFloat16ES9_E_EEvRNS_18TensorIteratorBaseERKT_EUliE_EEviT1_)
        /*0608*/ 	.word	0x00000000


	//----- nvinfo : EIATTR_MIN_STACK_SIZE
	.align		4
.L_295:
        /*060c*/ 	.byte	0x04, 0x12
        /*060e*/ 	.short	(.L_297 - .L_296)
	.align		4
.L_296:
        /*0610*/ 	.word	index@(_ZN2at6native27unrolled_elementwise_kernelIZZZNS0_62_GLOBAL__N__e6aa1b1b_29_ActivationLogSigmoidKernel_cu_9d16a0dc27log_sigmoid_backward_kernelERNS_14TensorIteratorEENKUlvE_clEvENKUlvE2_clEvEUlN3c108BFloat16ES8_E_St5arrayIPcLm3EELi4E23TrivialOffsetCalculatorILi2EjESD_ILi1EjENS0_6memory15LoadWithoutCastENSG_16StoreWithoutCastEEEviT_T0_T2_T3_T4_T5_)
        /*0614*/ 	.word	0x00000000


	//----- nvinfo : EIATTR_MIN_STACK_SIZE
	.align		4
.L_297:
        /*0618*/ 	.byte	0x04, 0x12
        /*061a*/ 	.short	(.L_299 - .L_298)
	.align		4
.L_298:
        /*061c*/ 	.word	index@(_ZN2at6native29vectorized_elementwise_kernelILi2EZZZNS0_62_GLOBAL__N__e6aa1b1b_29_ActivationLogSigmoidKernel_cu_9d16a0dc27log_sigmoid_backward_kernelERNS_14TensorIteratorEENKUlvE_clEvENKUlvE2_clEvEUlN3c108BFloat16ES8_E_St5arrayIPcLm3EEEEviT0_T1_)
        /*0620*/ 	.word	0x00000000


	//----- nvinfo : EIATTR_MIN_STACK_SIZE
	.align		4
.L_299:
        /*0624*/ 	.byte	0x04, 0x12
        /*0626*/ 	.short	(.L_301 - .L_300)
	.align		4
.L_300:
        /*0628*/ 	.word	index@(_ZN2at6native29vectorized_elementwise_kernelILi4EZZZNS0_62_GLOBAL__N__e6aa1b1b_29_ActivationLogSigmoidKernel_cu_9d16a0dc27log_sigmoid_backward_kernelERNS_14TensorIteratorEENKUlvE_clEvENKUlvE2_clEvEUlN3c108BFloat16ES8_E_St5arrayIPcLm3EEEEviT0_T1_)
        /*062c*/ 	.word	0x00000000


	//----- nvinfo : EIATTR_MIN_STACK_SIZE
	.align		4
.L_301:
        /*0630*/ 	.byte	0x04, 0x12
        /*0632*/ 	.short	(.L_303 - .L_302)
	.align		4
.L_302:
        /*0634*/ 	.word	index@(_ZN2at6native29vectorized_elementwise_kernelILi8EZZZNS0_62_GLOBAL__N__e6aa1b1b_29_ActivationLogSigmoidKernel_cu_9d16a0dc27log_sigmoid_backward_kernelERNS_14TensorIteratorEENKUlvE_clEvENKUlvE2_clEvEUlN3c108BFloat16ES8_E_St5arrayIPcLm3EEEEviT0_T1_)
        /*0638*/ 	.word	0x00000000


	//----- nvinfo : EIATTR_MIN_STACK_SIZE
	.align		4
.L_303:
        /*063c*/ 	.byte	0x04, 0x12
        /*063e*/ 	.short	(.L_305 - .L_304)
	.align		4
.L_304:
        /*0640*/ 	.word	index@(_ZN2at6native18elementwise_kernelILi128ELi4EZNS0_15gpu_kernel_implIZZZNS0_62_GLOBAL__N__e6aa1b1b_29_ActivationLogSigmoidKernel_cu_9d16a0dc27log_sigmoid_backward_kernelERNS_14TensorIteratorEENKUlvE_clEvENKUlvE1_clEvEUlN3c104HalfES9_E_EEvRNS_18TensorIteratorBaseERKT_EUliE_EEviT1_)
        /*0644*/ 	.word	0x00000000


	//----- nvinfo : EIATTR_MIN_STACK_SIZE
	.align		4
.L_305:
        /*0648*/ 	.byte	0x04, 0x12
        /*064a*/ 	.short	(.L_307 - .L_306)
	.align		4
.L_306:
        /*064c*/ 	.word	index@(_ZN2at6native27unrolled_elementwise_kernelIZZZNS0_62_GLOBAL__N__e6aa1b1b_29_ActivationLogSigmoidKernel_cu_9d16a0dc27log_sigmoid_backward_kernelERNS_14TensorIteratorEENKUlvE_clEvENKUlvE1_clEvEUlN3c104HalfES8_E_St5arrayIPcLm3EELi4E23TrivialOffsetCalculatorILi2EjESD_ILi1EjENS0_6memory12LoadWithCastILi2EEENSG_13StoreWithCastILi1EEEEEviT_T0_T2_T3_T4_T5_)
        /*0650*/ 	.word	0x00000000


	//----- nvinfo : EIATTR_MIN_STACK_SIZE
	.align		4
.L_307:
        /*0654*/ 	.byte	0x04, 0x12
        /*0656*/ 	.short	(.L_309 - .L_308)
	.align		4
.L_308:
        /*0658*/ 	.word	index@(_ZN2at6native18elementwise_kernelILi128ELi4EZNS0_22gpu_kernel_impl_nocastIZZZNS0_62_GLOBAL__N__e6aa1b1b_29_ActivationLogSigmoidKernel_cu_9d16a0dc27log_sigmoid_backward_kernelERNS_14TensorIteratorEENKUlvE_clEvENKUlvE1_clEvEUlN3c104HalfES9_E_EEvRNS_18TensorIteratorBaseERKT_EUliE_EEviT1_)
        /*065c*/ 	.word	0x00000000


	//----- nvinfo : EIATTR_MIN_STACK_SIZE
	.align		4
.L_309:
        /*0660*/ 	.byte	0x04, 0x12
        /*0662*/ 	.short	(.L_311 - .L_310)
	.align		4
.L_310:
        /*0664*/ 	.word	index@(_ZN2at6native27unrolled_elementwise_kernelIZZZNS0_62_GLOBAL__N__e6aa1b1b_29_ActivationLogSigmoidKernel_cu_9d16a0dc27log_sigmoid_backward_kernelERNS_14TensorIteratorEENKUlvE_clEvENKUlvE1_clEvEUlN3c104HalfES8_E_St5arrayIPcLm3EELi4E23TrivialOffsetCalculatorILi2EjESD_ILi1EjENS0_6memory15LoadWithoutCastENSG_16StoreWithoutCastEEEviT_T0_T2_T3_T4_T5_)
        /*0668*/ 	.word	0x00000000


	//----- nvinfo : EIATTR_MIN_STACK_SIZE
	.align		4
.L_311:
        /*066c*/ 	.byte	0x04, 0x12
        /*066e*/ 	.short	(.L_313 - .L_312)
	.align		4
.L_312:
        /*0670*/ 	.word	index@(_ZN2at6native29vectorized_elementwise_kernelILi2EZZZNS0_62_GLOBAL__N__e6aa1b1b_29_ActivationLogSigmoidKernel_cu_9d16a0dc27log_sigmoid_backward_kernelERNS_14TensorIteratorEENKUlvE_clEvENKUlvE1_clEvEUlN3c104HalfES8_E_St5arrayIPcLm3EEEEviT0_T1_)
        /*0674*/ 	.word	0x00000000


	//----- nvinfo : EIATTR_MIN_STACK_SIZE
	.align		4
.L_313:
        /*0678*/ 	.byte	0x04, 0x12
        /*067a*/ 	.short	(.L_315 - .L_314)
	.align		4
.L_314:
        /*067c*/ 	.word	index@(_ZN2at6native29vectorized_elementwise_kernelILi4EZZZNS0_62_GLOBAL__N__e6aa1b1b_29_ActivationLogSigmoidKernel_cu_9d16a0dc27log_sigmoid_backward_kernelERNS_14TensorIteratorEENKUlvE_clEvENKUlvE1_clEvEUlN3c104HalfES8_E_St5arrayIPcLm3EEEEviT0_T1_)
        /*0680*/ 	.word	0x00000000


	//----- nvinfo : EIATTR_MIN_STACK_SIZE
	.align		4
.L_315:
        /*0684*/ 	.byte	0x04, 0x12
        /*0686*/ 	.short	(.L_317 - .L_316)
	.align		4
.L_316:
        /*0688*/ 	.word	index@(_ZN2at6native29vectorized_elementwise_kernelILi8EZZZNS0_62_GLOBAL__N__e6aa1b1b_29_ActivationLogSigmoidKernel_cu_9d16a0dc27log_sigmoid_backward_kernelERNS_14TensorIteratorEENKUlvE_clEvENKUlvE1_clEvEUlN3c104HalfES8_E_St5arrayIPcLm3EEEEviT0_T1_)
        /*068c*/ 	.word	0x00000000


	//----- nvinfo : EIATTR_MIN_STACK_SIZE
	.align		4
.L_317:
        /*0690*/ 	.byte	0x04, 0x12
        /*0692*/ 	.short	(.L_319 - .L_318)
	.align		4
.L_318:
        /*0694*/ 	.word	index@(_ZN2at6native18elementwise_kernelILi128ELi4EZNS0_15gpu_kernel_implIZZZNS0_62_GLOBAL__N__e6aa1b1b_29_ActivationLogSigmoidKernel_cu_9d16a0dc27log_sigmoid_backward_kernelERNS_14TensorIteratorEENKUlvE_clEvENKUlvE0_clEvEUlffE_EEvRNS_18TensorIteratorBaseERKT_EUliE_EEviT1_)
        /*0698*/ 	.word	0x00000000


	//----- nvinfo : EIATTR_MIN_STACK_SIZE
	.align		4
.L_319:
        /*069c*/ 	.byte	0x04, 0x12
        /*069e*/ 	.short	(.L_321 - .L_320)
	.align		4
.L_320:
        /*06a0*/ 	.word	index@(_ZN2at6native27unrolled_elementwise_kernelIZZZNS0_62_GLOBAL__N__e6aa1b1b_29_ActivationLogSigmoidKernel_cu_9d16a0dc27log_sigmoid_backward_kernelERNS_14TensorIteratorEENKUlvE_clEvENKUlvE0_clEvEUlffE_St5arrayIPcLm3EELi4E23TrivialOffsetCalculatorILi2EjESB_ILi1EjENS0_6memory12LoadWithCastILi2EEENSE_13StoreWithCastILi1EEEEEviT_T0_T2_T3_T4_T5_)
        /*06a4*/ 	.word	0x00000000


	//----- nvinfo : EIATTR_MIN_STACK_SIZE
	.align		4
.L_321:
        /*06a8*/ 	.byte	0x04, 0x12
        /*06aa*/ 	.short	(.L_323 - .L_322)
	.align		4
.L_322:
        /*06ac*/ 	.word	index@(_ZN2at6native18elementwise_kernelILi128ELi2EZNS0_22gpu_kernel_impl_nocastIZZZNS0_62_GLOBAL__N__e6aa1b1b_29_ActivationLogSigmoidKernel_cu_9d16a0dc27log_sigmoid_backward_kernelERNS_14TensorIteratorEENKUlvE_clEvENKUlvE0_clEvEUlffE_EEvRNS_18TensorIteratorBaseERKT_EUliE_EEviT1_)
        /*06b0*/ 	.word	0x00000000


	//----- nvinfo : EIATTR_MIN_STACK_SIZE
	.align		4
.L_323:
        /*06b4*/ 	.byte	0x04, 0x12
        /*06b6*/ 	.short	(.L_325 - .L_324)
	.align		4
.L_324:
        /*06b8*/ 	.word	index@(_ZN2at6native27unrolled_elementwise_kernelIZZZNS0_62_GLOBAL__N__e6aa1b1b_29_ActivationLogSigmoidKernel_cu_9d16a0dc27log_sigmoid_backward_kernelERNS_14TensorIteratorEENKUlvE_clEvENKUlvE0_clEvEUlffE_St5arrayIPcLm3EELi4E23TrivialOffsetCalculatorILi2EjESB_ILi1EjENS0_6memory15LoadWithoutCastENSE_16StoreWithoutCastEEEviT_T0_T2_T3_T4_T5_)
        /*06bc*/ 	.word	0x00000000


	//----- nvinfo : EIATTR_MIN_STACK_SIZE
	.align		4
.L_325:
        /*06c0*/ 	.byte	0x04, 0x12
        /*06c2*/ 	.short	(.L_327 - .L_326)
	.align		4
.L_326:
        /*06c4*/ 	.word	index@(_ZN2at6native29vectorized_elementwise_kernelILi2EZZZNS0_62_GLOBAL__N__e6aa1b1b_29_ActivationLogSigmoidKernel_cu_9d16a0dc27log_sigmoid_backward_kernelERNS_14TensorIteratorEENKUlvE_clEvENKUlvE0_clEvEUlffE_St5arrayIPcLm3EEEEviT0_T1_)
        /*06c8*/ 	.word	0x00000000


	//----- nvinfo : EIATTR_MIN_STACK_SIZE
	.align		4
.L_327:
        /*06cc*/ 	.byte	0x04, 0x12
        /*06ce*/ 	.short	(.L_329 - .L_328)
	.align		4
.L_328:
        /*06d0*/ 	.word	index@(_ZN2at6native29vectorized_elementwise_kernelILi4EZZZNS0_62_GLOBAL__N__e6aa1b1b_29_ActivationLogSigmoidKernel_cu_9d16a0dc27log_sigmoid_backward_kernelERNS_14TensorIteratorEENKUlvE_clEvENKUlvE0_clEvEUlffE_St5arrayIPcLm3EEEEviT0_T1_)
        /*06d4*/ 	.word	0x00000000


	//----- nvinfo : EIATTR_MIN_STACK_SIZE
	.align		4
.L_329:
        /*06d8*/ 	.byte	0x04, 0x12
        /*06da*/ 	.short	(.L_331 - .L_330)
	.align		4
.L_330:
        /*06dc*/ 	.word	index@(_ZN2at6native29vectorized_elementwise_kernelILi8EZZZNS0_62_GLOBAL__N__e6aa1b1b_29_ActivationLogSigmoidKernel_cu_9d16a0dc27log_sigmoid_backward_kernelERNS_14TensorIteratorEENKUlvE_clEvENKUlvE0_clEvEUlffE_St5arrayIPcLm3EEEEviT0_T1_)
        /*06e0*/ 	.word	0x00000000


	//----- nvinfo : EIATTR_MIN_STACK_SIZE
	.align		4
.L_331:
        /*06e4*/ 	.byte	0x04, 0x12
        /*06e6*/ 	.short	(.L_333 - .L_332)
	.align		4
.L_332:
        /*06e8*/ 	.word	index@(_ZN2at6native18elementwise_kernelILi128ELi4EZNS0_15gpu_kernel_implIZZZNS0_62_GLOBAL__N__e6aa1b1b_29_ActivationLogSigmoidKernel_cu_9d16a0dc27log_sigmoid_backward_kernelERNS_14TensorIteratorEENKUlvE_clEvENKUlvE_clEvEUlddE_EEvRNS_18TensorIteratorBaseERKT_EUliE_EEviT1_)
        /*06ec*/ 	.word	0x00000000


	//----- nvinfo : EIATTR_MIN_STACK_SIZE
	.align		4
.L_333:
        /*06f0*/ 	.byte	0x04, 0x12
        /*06f2*/ 	.short	(.L_335 - .L_334)
	.align		4
.L_334:
        /*06f4*/ 	.word	index@(_ZN2at6native27unrolled_elementwise_kernelIZZZNS0_62_GLOBAL__N__e6aa1b1b_29_ActivationLogSigmoidKernel_cu_9d16a0dc27log_sigmoid_backward_kernelERNS_14TensorIteratorEENKUlvE_clEvENKUlvE_clEvEUlddE_St5arrayIPcLm3EELi4E23TrivialOffsetCalculatorILi2EjESB_ILi1EjENS0_6memory12LoadWithCastILi2EEENSE_13StoreWithCastILi1EEEEEviT_T0_T2_T3_T4_T5_)
        /*06f8*/ 	.word	0x00000000


	//----- nvinfo : EIATTR_MIN_STACK_SIZE
	.align		4
.L_335:
        /*06fc*/ 	.byte	0x04, 0x12
        /*06fe*/ 	.short	(.L_337 - .L_336)
	.align		4
.L_336:
        /*0700*/ 	.word	index@(_ZN2at6native18elementwise_kernelILi128ELi2EZNS0_22gpu_kernel_impl_nocastIZZZNS0_62_GLOBAL__N__e6aa1b1b_29_ActivationLogSigmoidKernel_cu_9d16a0dc27log_sigmoid_backward_kernelERNS_14TensorIteratorEENKUlvE_clEvENKUlvE_clEvEUlddE_EEvRNS_18TensorIteratorBaseERKT_EUliE_EEviT1_)
        /*0704*/ 	.word	0x00000000


	//----- nvinfo : EIATTR_MIN_STACK_SIZE
	.align		4
.L_337:
        /*0708*/ 	.byte	0x04, 0x12
        /*070a*/ 	.short	(.L_339 - .L_338)
	.align		4
.L_338:
        /*070c*/ 	.word	index@(_ZN2at6native27unrolled_elementwise_kernelIZZZNS0_62_GLOBAL__N__e6aa1b1b_29_ActivationLogSigmoidKernel_cu_9d16a0dc27log_sigmoid_backward_kernelERNS_14TensorIteratorEENKUlvE_clEvENKUlvE_clEvEUlddE_St5arrayIPcLm3EELi4E23TrivialOffsetCalculatorILi2EjESB_ILi1EjENS0_6memory15LoadWithoutCastENSE_16StoreWithoutCastEEEviT_T0_T2_T3_T4_T5_)
        /*0710*/ 	.word	0x00000000


	//----- nvinfo : EIATTR_MIN_STACK_SIZE
	.align		4
.L_339:
        /*0714*/ 	.byte	0x04, 0x12
        /*0716*/ 	.short	(.L_341 - .L_340)
	.align		4
.L_340:
        /*0718*/ 	.word	index@(_ZN2at6native29vectorized_elementwise_kernelILi2EZZZNS0_62_GLOBAL__N__e6aa1b1b_29_ActivationLogSigmoidKernel_cu_9d16a0dc27log_sigmoid_backward_kernelERNS_14TensorIteratorEENKUlvE_clEvENKUlvE_clEvEUlddE_St5arrayIPcLm3EEEEviT0_T1_)
        /*071c*/ 	.word	0x00000000


	//----- nvinfo : EIATTR_MIN_STACK_SIZE
	.align		4
.L_341:
        /*0720*/ 	.byte	0x04, 0x12
        /*0722*/ 	.short	(.L_343 - .L_342)
	.align		4
.L_342:
        /*0724*/ 	.word	index@(_ZN2at6native29vectorized_elementwise_kernelILi4EZZZNS0_62_GLOBAL__N__e6aa1b1b_29_ActivationLogSigmoidKernel_cu_9d16a0dc27log_sigmoid_backward_kernelERNS_14TensorIteratorEENKUlvE_clEvENKUlvE_clEvEUlddE_St5arrayIPcLm3EEEEviT0_T1_)
        /*0728*/ 	.word	0x00000000


	//----- nvinfo : EIATTR_MIN_STACK_SIZE
	.align		4
.L_343:
        /*072c*/ 	.byte	0x04, 0x12
        /*072e*/ 	.short	(.L_345 - .L_344)
	.align		4
.L_344:
        /*0730*/ 	.word	index@(_ZN2at6native29vectorized_elementwise_kernelILi8EZZZNS0_62_GLOBAL__N__e6aa1b1b_29_ActivationLogSigmoidKernel_cu_9d16a0dc27log_sigmoid_backward_kernelERNS_14TensorIteratorEENKUlvE_clEvENKUlvE_clEvEUlddE_St5arrayIPcLm3EEEEviT0_T1_)
        /*0734*/ 	.word	0x00000000


	//----- nvinfo : EIATTR_MIN_STACK_SIZE
	.align		4
.L_345:
        /*0738*/ 	.byte	0x04, 0x12
        /*073a*/ 	.short	(.L_347 - .L_346)
	.align		4
.L_346:
        /*073c*/ 	.word	index@(_ZN2at6native18elementwise_kernelILi128ELi4EZNS0_15gpu_kernel_implIZZZNS0_33launch_log_sigmoid_forward_kernelERNS_18TensorIteratorBaseEENKUlvE_clEvENKUlvE2_clEvEUlN3c108BFloat16EE_EEvS4_RKT_EUliE_EEviT1_)
        /*0740*/ 	.word	0x00000000


	//----- nvinfo : EIATTR_MIN_STACK_SIZE
	.align		4
.L_347:
        /*0744*/ 	.byte	0x04, 0x12
        /*0746*/ 	.short	(.L_349 - .L_348)
	.align		4
.L_348:
        /*0748*/ 	.word	index@(_ZN2at6native27unrolled_elementwise_kernelIZZZNS0_33launch_log_sigmoid_forward_kernelERNS_18TensorIteratorBaseEENKUlvE_clEvENKUlvE2_clEvEUlN3c108BFloat16EE_St5arrayIPcLm2EELi4E23TrivialOffsetCalculatorILi1EjESD_NS0_6memory12LoadWithCastILi1EEENSE_13StoreWithCastILi1EEEEEviT_T0_T2_T3_T4_T5_)
        /*074c*/ 	.word	0x00000000


	//----- nvinfo : EIATTR_MIN_STACK_SIZE
	.align		4
.L_349:
        /*0750*/ 	.byte	0x04, 0x12
        /*0752*/ 	.short	(.L_351 - .L_350)
	.align		4
.L_350:
        /*0754*/ 	.word	index@(_ZN2at6native18elementwise_kernelILi128ELi4EZNS0_22gpu_kernel_impl_nocastIZZZNS0_33launch_log_sigmoid_forward_kernelERNS_18TensorIteratorBaseEENKUlvE_clEvENKUlvE2_clEvEUlN3c108BFloat16EE_EEvS4_RKT_EUliE_EEviT1_)
        /*0758*/ 	.word	0x00000000


	//----- nvinfo : EIATTR_MIN_STACK_SIZE
	.align		4
.L_351:
        /*075c*/ 	.byte	0x04, 0x12
        /*075e*/ 	.short	(.L_353 - .L_352)
	.align		4
.L_352:
        /*0760*/ 	.word	index@(_ZN2at6native27unrolled_elementwise_kernelIZZZNS0_33launch_log_sigmoid_forward_kernelERNS_18TensorIteratorBaseEENKUlvE_clEvENKUlvE2_clEvEUlN3c108BFloat16EE_St5arrayIPcLm2EELi4E23TrivialOffsetCalculatorILi1EjESD_NS0_6memory15LoadWithoutCastENSE_16StoreWithoutCastEEEviT_T0_T2_T3_T4_T5_)
        /*0764*/ 	.word	0x00000000


	//----- nvinfo : EIATTR_MIN_STACK_SIZE
	.align		4
.L_353:
        /*0768*/ 	.byte	0x04, 0x12
        /*076a*/ 	.short	(.L_355 - .L_354)
	.align		4
.L_354:
        /*076c*/ 	.word	index@(_ZN2at6native29vectorized_elementwise_kernelILi2EZZZNS0_33launch_log_sigmoid_forward_kernelERNS_18TensorIteratorBaseEENKUlvE_clEvENKUlvE2_clEvEUlN3c108BFloat16EE_St5arrayIPcLm2EEEEviT0_T1_)
        /*0770*/ 	.word	0x00000000


	//----- nvinfo : EIATTR_MIN_STACK_SIZE
	.align		4
.L_355:
        /*0774*/ 	.byte	0x04, 0x12
        /*0776*/ 	.short	(.L_357 - .L_356)
	.align		4
.L_356:
        /*0778*/ 	.word	index@(_ZN2at6native29vectorized_elementwise_kernelILi4EZZZNS0_33launch_log_sigmoid_forward_kernelERNS_18TensorIteratorBaseEENKUlvE_clEvENKUlvE2_clEvEUlN3c108BFloat16EE_St5arrayIPcLm2EEEEviT0_T1_)
        /*077c*/ 	.word	0x00000000


	//----- nvinfo : EIATTR_MIN_STACK_SIZE
	.align		4
.L_357:
        /*0780*/ 	.byte	0x04, 0x12
        /*0782*/ 	.short	(.L_359 - .L_358)
	.align		4
.L_358:
        /*0784*/ 	.word	index@(_ZN2at6native29vectorized_elementwise_kernelILi8EZZZNS0_33launch_log_sigmoid_forward_kernelERNS_18TensorIteratorBaseEENKUlvE_clEvENKUlvE2_clEvEUlN3c108BFloat16EE_St5arrayIPcLm2EEEEviT0_T1_)
        /*0788*/ 	.word	0x00000000


	//----- nvinfo : EIATTR_MIN_STACK_SIZE
	.align		4
.L_359:
        /*078c*/ 	.byte	0x04, 0x12
        /*078e*/ 	.short	(.L_361 - .L_360)
	.align		4
.L_360:
        /*0790*/ 	.word	index@(_ZN2at6native18elementwise_kernelILi128ELi4EZNS0_15gpu_kernel_implIZZZNS0_33launch_log_sigmoid_forward_kernelERNS_18TensorIteratorBaseEENKUlvE_clEvENKUlvE1_clEvEUlN3c104HalfEE_EEvS4_RKT_EUliE_EEviT1_)
        /*0794*/ 	.word	0x00000000


	//----- nvinfo : EIATTR_MIN_STACK_SIZE
	.align		4
.L_361:
        /*0798*/ 	.byte	0x04, 0x12
        /*079a*/ 	.short	(.L_363 - .L_362)
	.align		4
.L_362:
        /*079c*/ 	.word	index@(_ZN2at6native27unrolled_elementwise_kernelIZZZNS0_33launch_log_sigmoid_forward_kernelERNS_18TensorIteratorBaseEENKUlvE_clEvENKUlvE1_clEvEUlN3c104HalfEE_St5arrayIPcLm2EELi4E23TrivialOffsetCalculatorILi1EjESD_NS0_6memory12LoadWithCastILi1EEENSE_13StoreWithCastILi1EEEEEviT_T0_T2_T3_T4_T5_)
        /*07a0*/ 	.word	0x00000000


	//----- nvinfo : EIATTR_MIN_STACK_SIZE
	.align		4
.L_363:
        /*07a4*/ 	.byte	0x04, 0x12
        /*07a6*/ 	.short	(.L_365 - .L_364)
	.align		4
.L_364:
        /*07a8*/ 	.word	index@(_ZN2at6native18elementwise_kernelILi128ELi4EZNS0_22gpu_kernel_impl_nocastIZZZNS0_33launch_log_sigmoid_forward_kernelERNS_18TensorIteratorBaseEENKUlvE_clEvENKUlvE1_clEvEUlN3c104HalfEE_EEvS4_RKT_EUliE_EEviT1_)
        /*07ac*/ 	.word	0x00000000


	//----- nvinfo : EIATTR_MIN_STACK_SIZE
	.align		4
.L_365:
        /*07b0*/ 	.byte	0x04, 0x12
        /*07b2*/ 	.short	(.L_367 - .L_366)
	.align		4
.L_366:
        /*07b4*/ 	.word	index@(_ZN2at6native27unrolled_elementwise_kernelIZZZNS0_33launch_log_sigmoid_forward_kernelERNS_18TensorIteratorBaseEENKUlvE_clEvENKUlvE1_clEvEUlN3c104HalfEE_St5arrayIPcLm2EELi4E23TrivialOffsetCalculatorILi1EjESD_NS0_6memory15LoadWithoutCastENSE_16StoreWithoutCastEEEviT_T0_T2_T3_T4_T5_)
        /*07b8*/ 	.word	0x00000000


	//----- nvinfo : EIATTR_MIN_STACK_SIZE
	.align		4
.L_367:
        /*07bc*/ 	.byte	0x04, 0x12
        /*07be*/ 	.short	(.L_369 - .L_368)
	.align		4
.L_368:
        /*07c0*/ 	.word	index@(_ZN2at6native29vectorized_elementwise_kernelILi2EZZZNS0_33launch_log_sigmoid_forward_kernelERNS_18TensorIteratorBaseEENKUlvE_clEvENKUlvE1_clEvEUlN3c104HalfEE_St5arrayIPcLm2EEEEviT0_T1_)
        /*07c4*/ 	.word	0x00000000


	//----- nvinfo : EIATTR_MIN_STACK_SIZE
	.align		4
.L_369:
        /*07c8*/ 	.byte	0x04, 0x12
        /*07ca*/ 	.short	(.L_371 - .L_370)
	.align		4
.L_370:
        /*07cc*/ 	.word	index@(_ZN2at6native29vectorized_elementwise_kernelILi4EZZZNS0_33launch_log_sigmoid_forward_kernelERNS_18TensorIteratorBaseEENKUlvE_clEvENKUlvE1_clEvEUlN3c104HalfEE_St5arrayIPcLm2EEEEviT0_T1_)
        /*07d0*/ 	.word	0x00000000


	//----- nvinfo : EIATTR_MIN_STACK_SIZE
	.align		4
.L_371:
        /*07d4*/ 	.byte	0x04, 0x12
        /*07d6*/ 	.short	(.L_373 - .L_372)
	.align		4
.L_372:
        /*07d8*/ 	.word	index@(_ZN2at6native29vectorized_elementwise_kernelILi8EZZZNS0_33launch_log_sigmoid_forward_kernelERNS_18TensorIteratorBaseEENKUlvE_clEvENKUlvE1_clEvEUlN3c104HalfEE_St5arrayIPcLm2EEEEviT0_T1_)
        /*07dc*/ 	.word	0x00000000


	//----- nvinfo : EIATTR_MIN_STACK_SIZE
	.align		4
.L_373:
        /*07e0*/ 	.byte	0x04, 0x12
        /*07e2*/ 	.short	(.L_375 - .L_374)
	.align		4
.L_374:
        /*07e4*/ 	.word	index@(_ZN2at6native18elementwise_kernelILi128ELi4EZNS0_15gpu_kernel_implIZZZNS0_33launch_log_sigmoid_forward_kernelERNS_18TensorIteratorBaseEENKUlvE_clEvENKUlvE0_clEvEUlfE_EEvS4_RKT_EUliE_EEviT1_)
        /*07e8*/ 	.word	0x00000000


	//----- nvinfo : EIATTR_MIN_STACK_SIZE
	.align		4
.L_375:
        /*07ec*/ 	.byte	0x04, 0x12
        /*07ee*/ 	.short	(.L_377 - .L_376)
	.align		4
.L_376:
        /*07f0*/ 	.word	index@(_ZN2at6native27unrolled_elementwise_kernelIZZZNS0_33launch_log_sigmoid_forward_kernelERNS_18TensorIteratorBaseEENKUlvE_clEvENKUlvE0_clEvEUlfE_St5arrayIPcLm2EELi4E23TrivialOffsetCalculatorILi1EjESB_NS0_6memory12LoadWithCastILi1EEENSC_13StoreWithCastILi1EEEEEviT_T0_T2_T3_T4_T5_)
        /*07f4*/ 	.word	0x00000000


	//----- nvinfo : EIATTR_MIN_STACK_SIZE
	.align		4
.L_377:
        /*07f8*/ 	.byte	0x04, 0x12
        /*07fa*/ 	.short	(.L_379 - .L_378)
	.align		4
.L_378:
        /*07fc*/ 	.word	index@(_ZN2at6native18elementwise_kernelILi128ELi2EZNS0_22gpu_kernel_impl_nocastIZZZNS0_33launch_log_sigmoid_forward_kernelERNS_18TensorIteratorBaseEENKUlvE_clEvENKUlvE0_clEvEUlfE_EEvS4_RKT_EUliE_EEviT1_)
        /*0800*/ 	.word	0x00000000


	//----- nvinfo : EIATTR_MIN_STACK_SIZE
	.align		4
.L_379:
        /*0804*/ 	.byte	0x04, 0x12
        /*0806*/ 	.short	(.L_381 - .L_380)
	.align		4
.L_380:
        /*0808*/ 	.word	index@(_ZN2at6native27unrolled_elementwise_kernelIZZZNS0_33launch_log_sigmoid_forward_kernelERNS_18TensorIteratorBaseEENKUlvE_clEvENKUlvE0_clEvEUlfE_St5arrayIPcLm2EELi4E23TrivialOffsetCalculatorILi1EjESB_NS0_6memory15LoadWithoutCastENSC_16StoreWithoutCastEEEviT_T0_T2_T3_T4_T5_)
        /*080c*/ 	.word	0x00000000


	//----- nvinfo : EIATTR_MIN_STACK_SIZE
	.align		4
.L_381:
        /*0810*/ 	.byte	0x04, 0x12
        /*0812*/ 	.short	(.L_383 - .L_382)
	.align		4
.L_382:
        /*0814*/ 	.word	index@(_ZN2at6native29vectorized_elementwise_kernelILi2EZZZNS0_33launch_log_sigmoid_forward_kernelERNS_18TensorIteratorBaseEENKUlvE_clEvENKUlvE0_clEvEUlfE_St5arrayIPcLm2EEEEviT0_T1_)
        /*0818*/ 	.word	0x00000000


	//----- nvinfo : EIATTR_MIN_STACK_SIZE
	.align		4
.L_383:
        /*081c*/ 	.byte	0x04, 0x12
        /*081e*/ 	.short	(.L_385 - .L_384)
	.align		4
.L_384:
        /*0820*/ 	.word	index@(_ZN2at6native29vectorized_elementwise_kernelILi4EZZZNS0_33launch_log_sigmoid_forward_kernelERNS_18TensorIteratorBaseEENKUlvE_clEvENKUlvE0_clEvEUlfE_St5arrayIPcLm2EEEEviT0_T1_)
        /*0824*/ 	.word	0x00000000


	//----- nvinfo : EIATTR_MIN_STACK_SIZE
	.align		4
.L_385:
        /*0828*/ 	.byte	0x04, 0x12
        /*082a*/ 	.short	(.L_387 - .L_386)
	.align		4
.L_386:
        /*082c*/ 	.word	index@(_ZN2at6native29vectorized_elementwise_kernelILi8EZZZNS0_33launch_log_sigmoid_forward_kernelERNS_18TensorIteratorBaseEENKUlvE_clEvENKUlvE0_clEvEUlfE_St5arrayIPcLm2EEEEviT0_T1_)
        /*0830*/ 	.word	0x00000000


	//----- nvinfo : EIATTR_MIN_STACK_SIZE
	.align		4
.L_387:
        /*0834*/ 	.byte	0x04, 0x12
        /*0836*/ 	.short	(.L_389 - .L_388)
	.align		4
.L_388:
        /*0838*/ 	.word	index@(_ZN2at6native18elementwise_kernelILi128ELi4EZNS0_15gpu_kernel_implIZZZNS0_33launch_log_sigmoid_forward_kernelERNS_18TensorIteratorBaseEENKUlvE_clEvENKUlvE_clEvEUldE_EEvS4_RKT_EUliE_EEviT1_)
        /*083c*/ 	.word	0x00000000


	//----- nvinfo : EIATTR_MIN_STACK_SIZE
	.align		4
.L_389:
        /*0840*/ 	.byte	0x04, 0x12
        /*0842*/ 	.short	(.L_391 - .L_390)
	.align		4
.L_390:
        /*0844*/ 	.word	index@(_ZN2at6native27unrolled_elementwise_kernelIZZZNS0_33launch_log_sigmoid_forward_kernelERNS_18TensorIteratorBaseEENKUlvE_clEvENKUlvE_clEvEUldE_St5arrayIPcLm2EELi4E23TrivialOffsetCalculatorILi1EjESB_NS0_6memory12LoadWithCastILi1EEENSC_13StoreWithCastILi1EEEEEviT_T0_T2_T3_T4_T5_)
        /*0848*/ 	.word	0x00000000


	//----- nvinfo : EIATTR_MIN_STACK_SIZE
	.align		4
.L_391:
        /*084c*/ 	.byte	0x04, 0x12
        /*084e*/ 	.short	(.L_393 - .L_392)
	.align		4
.L_392:
        /*0850*/ 	.word	index@(_ZN2at6native18elementwise_kernelILi128ELi2EZNS0_22gpu_kernel_impl_nocastIZZZNS0_33launch_log_sigmoid_forward_kernelERNS_18TensorIteratorBaseEENKUlvE_clEvENKUlvE_clEvEUldE_EEvS4_RKT_EUliE_EEviT1_)
        /*0854*/ 	.word	0x00000000


	//----- nvinfo : EIATTR_MIN_STACK_SIZE
	.align		4
.L_393:
        /*0858*/ 	.byte	0x04, 0x12
        /*085a*/ 	.short	(.L_395 - .L_394)
	.align		4
.L_394:
        /*085c*/ 	.word	index@(_ZN2at6native27unrolled_elementwise_kernelIZZZNS0_33launch_log_sigmoid_forward_kernelERNS_18TensorIteratorBaseEENKUlvE_clEvENKUlvE_clEvEUldE_St5arrayIPcLm2EELi4E23TrivialOffsetCalculatorILi1EjESB_NS0_6memory15LoadWithoutCastENSC_16StoreWithoutCastEEEviT_T0_T2_T3_T4_T5_)
        /*0860*/ 	.word	0x00000000


	//----- nvinfo : EIATTR_MIN_STACK_SIZE
	.align		4
.L_395:
        /*0864*/ 	.byte	0x04, 0x12
        /*0866*/ 	.short	(.L_397 - .L_396)
	.align		4
.L_396:
        /*0868*/ 	.word	index@(_ZN2at6native29vectorized_elementwise_kernelILi2EZZZNS0_33launch_log_sigmoid_forward_kernelERNS_18TensorIteratorBaseEENKUlvE_clEvENKUlvE_clEvEUldE_St5arrayIPcLm2EEEEviT0_T1_)
        /*086c*/ 	.word	0x00000000


	//----- nvinfo : EIATTR_MIN_STACK_SIZE
	.align		4
.L_397:
        /*0870*/ 	.byte	0x04, 0x12
        /*0872*/ 	.short	(.L_399 - .L_398)
	.align		4
.L_398:
        /*0874*/ 	.word	index@(_ZN2at6native29vectorized_elementwise_kernelILi4EZZZNS0_33launch_log_sigmoid_forward_kernelERNS_18TensorIteratorBaseEENKUlvE_clEvENKUlvE_clEvEUldE_St5arrayIPcLm2EEEEviT0_T1_)
        /*0878*/ 	.word	0x00000000


	//----- nvinfo : EIATTR_MIN_STACK_SIZE
	.align		4
.L_399:
        /*087c*/ 	.byte	0x04, 0x12
        /*087e*/ 	.short	(.L_401 - .L_400)
	.align		4
.L_400:
        /*0880*/ 	.word	index@(_ZN2at6native29vectorized_elementwise_kernelILi8EZZZNS0_33launch_log_sigmoid_forward_kernelERNS_18TensorIteratorBaseEENKUlvE_clEvENKUlvE_clEvEUldE_St5arrayIPcLm2EEEEviT0_T1_)
        /*0884*/ 	.word	0x00000000
.L_401:


//--------------------- .nv.compat                --------------------------
	.section	.nv.compat,"",@"SHT_CUDA_COMPAT_INFO"
	.align	4
        /*0000*/ 	.byte	0x02, 0x09, 0x01, 0x00, 0x02, 0x02, 0x01, 0x00, 0x02, 0x05, 0x05, 0x00, 0x03, 0x07, 0x01, 0x01
        /*0010*/ 	.byte	0x02, 0x03, 0x00, 0x00, 0x02, 0x06, 0x01, 0x00, 0x04, 0x0b, 0x08, 0x00, 0x01, 0x00, 0x00, 0x00
        /*0020*/ 	.byte	0x00, 0x00, 0x00, 0x00


//--------------------- .nv.info._ZN2at6native18elementwise_kernelILi128ELi4EZNS0_15gpu_kernel_implIZZZNS0_62_GLOBAL__N__e6aa1b1b_29_ActivationLogSigmoidKernel_cu_9d16a0dc27log_sigmoid_backward_kernelERNS_14TensorIteratorEENKUlvE_clEvENKUlvE2_clEvEUlN3c108BFloat16ES9_E_EEvRNS_18TensorIteratorBaseERKT_EUliE_EEviT1_ --------------------------
	.section	.nv.info._ZN2at6native18elementwise_kernelILi128ELi4EZNS0_15gpu_kernel_implIZZZNS0_62_GLOBAL__N__e6aa1b1b_29_ActivationLogSigmoidKernel_cu_9d16a0dc27log_sigmoid_backward_kernelERNS_14TensorIteratorEENKUlvE_clEvENKUlvE2_clEvEUlN3c108BFloat16ES9_E_EEvRNS_18TensorIteratorBaseERKT_EUliE_EEviT1_,"",@"SHT_CUDA_INFO"
	.sectionflags	@""
	.align	4


	//----- nvinfo : EIATTR_CUDA_API_VERSION
	.align		4
        /*0000*/ 	.byte	0x04, 0x37
        /*0002*/ 	.short	(.L_403 - .L_402)
.L_402:
        /*0004*/ 	.word	0x00000082


	//----- nvinfo : EIATTR_KPARAM_INFO
	.align		4
.L_403:
        /*0008*/ 	.byte	0x04, 0x17
        /*000a*/ 	.short	(.L_405 - .L_404)
.L_404:
        /*000c*/ 	.word	0x00000000
        /*0010*/ 	.short	0x0001
        /*0012*/ 	.short	0x0008
        /*0014*/ 	.byte	0x00, 0xf0, 0x21, 0x0a


	//----- nvinfo : EIATTR_KPARAM_INFO
	.align		4
.L_405:
        /*0018*/ 	.byte	0x04, 0x17
        /*001a*/ 	.short	(.L_407 - .L_406)
.L_406:
        /*001c*/ 	.word	0x00000000
        /*0020*/ 	.short	0x0000
        /*0022*/ 	.short	0x0000
        /*0024*/ 	.byte	0x00, 0xf0, 0x11, 0x00


	//----- nvinfo : EIATTR_SPARSE_MMA_MASK
	.align		4
.L_407:
        /*0028*/ 	.byte	0x03, 0x50
        /*002a*/ 	.short	0x0000


	//----- nvinfo : EIATTR_MAXREG_COUNT
	.align		4
        /*002c*/ 	.byte	0x03, 0x1b
        /*002e*/ 	.short	0x0080


	//----- nvinfo : EIATTR_EXTERNS
	.align		4
        /*0030*/ 	.byte	0x04, 0x0f
        /*0032*/ 	.short	(.L_409 - .L_408)


	//   ....[0]....
	.align		4
.L_408:
        /*0034*/ 	.word	index@(__assertfail)


	//----- nvinfo : EIATTR_MERCURY_ISA_VERSION
	.align		4
.L_409:
        /*0038*/ 	.byte	0x03, 0x5f
        /*003a*/ 	.short	0x0101


	//----- nvinfo : EIATTR_VRC_CTA_INIT_COUNT
	.align		4
        /*003c*/ 	.byte	0x02, 0x4a
	.zero		1
	.zero		1


	//----- nvinfo : EIATTR_SYSCALL_OFFSETS
	.align		4
        /*0040*/ 	.byte	0x04, 0x46
        /*0042*/ 	.short	(.L_411 - .L_410)


	//   ....[0]....
.L_410:
        /*0044*/ 	.word	0x00002630


	//   ....[1]....
        /*0048*/ 	.word	0x000035d0


	//   ....[2]....
        /*004c*/ 	.word	0x00004580


	//   ....[3]....
        /*0050*/ 	.word	0x00006d50


	//   ....[4]....
        /*0054*/ 	.word	0x00007ce0


	//   ....[5]....
        /*0058*/ 	.word	0x00008ae0


	//   ....[6]....
        /*005c*/ 	.word	0x0000b3a0


	//   ....[7]....
        /*0060*/ 	.word	0x0000c330


	//   ....[8]....
        /*0064*/ 	.word	0x0000d130


	//   ....[9]....
        /*0068*/ 	.word	0x0000fa10


	//   ....[10]....
        /*006c*/ 	.word	0x000109a0


	//   ....[11]....
        /*0070*/ 	.word	0x00011770


	//----- nvinfo : EIATTR_EXIT_INSTR_OFFSETS
	.align		4
.L_411:
        /*0074*/ 	.byte	0x04, 0x1c
        /*0076*/ 	.short	(.L_413 - .L_412)


	//   ....[0]....
.L_412:
        /*0078*/ 	.word	0x0000d3f0


	//   ....[1]....
        /*007c*/ 	.word	0x00010bf0


	//   ....[2]....
        /*0080*/ 	.word	0x00010c30


	//   ....[3]....
        /*0084*/ 	.word	0x00010cd0


	//   ....[4]....
        /*0088*/ 	.word	0x00010d10


	//   ....[5]....
        /*008c*/ 	.word	0x00010d50


	//   ....[6]....
        /*0090*/ 	.word	0x00010de0


	//   ....[7]....
        /*0094*/ 	.word	0x00010e20


	//   ....[8]....
        /*0098*/ 	.word	0x00010ec0


	//   ....[9]....
        /*009c*/ 	.word	0x00010f10


	//   ....[10]....
        /*00a0*/ 	.word	0x00010f60


	//   ....[11]....
        /*00a4*/ 	.word	0x00011040


	//   ....[12]....
        /*00a8*/ 	.word	0x000111b0


	//   ....[13]....
        /*00ac*/ 	.word	0x00011320


	//   ....[14]....
        /*00b0*/ 	.word	0x00011480


	//   ....[15]....
        /*00b4*/ 	.word	0x000114c0


	//   ....[16]....
        /*00b8*/ 	.word	0x00011500


	//   ....[17]....
        /*00bc*/ 	.word	0x000115b0


	//   ....[18]....
        /*00c0*/ 	.word	0x00011610


	//   ....[19]....
        /*00c4*/ 	.word	0x00011780


	//   ....[20]....
        /*00c8*/ 	.word	0x00011890


	//   ....[21]....
        /*00cc*/ 	.word	0x000119d0


	//   ....[22]....
        /*00d0*/ 	.word	0x000119f0


	//----- nvinfo : EIATTR_MAX_THREADS
	.align		4
.L_413:
        /*00d4*/ 	.byte	0x04, 0x05
        /*00d6*/ 	.short	(.L_415 - .L_414)
.L_414:
        /*00d8*/ 	.word	0x00000080
        /*00dc*/ 	.word	0x00000001
        /*00e0*/ 	.word	0x00000001


	//----- nvinfo : EIATTR_CRS_STACK_SIZE
	.align		4
.L_415:
        /*00e4*/ 	.byte	0x04, 0x1e
        /*00e6*/ 	.short	(.L_417 - .L_416)
.L_416:
        /*00e8*/ 	.word	0x00000000


	//----- nvinfo : EIATTR_CBANK_PARAM_SIZE
	.align		4
.L_417:
        /*00ec*/ 	.byte	0x03, 0x19
        /*00ee*/ 	.short	0x0290


	//----- nvinfo : EIATTR_PARAM_CBANK
	.align		4
        /*00f0*/ 	.byte	0x04, 0x0a
        /*00f2*/ 	.short	(.L_419 - .L_418)
	.align		4
.L_418:
        /*00f4*/ 	.word	index@(.nv.constant0._ZN2at6native18elementwise_kernelILi128ELi4EZNS0_15gpu_kernel_implIZZZNS0_62_GLOBAL__N__e6aa1b1b_29_ActivationLogSigmoidKernel_cu_9d16a0dc27log_sigmoid_backward_kernelERNS_14TensorIteratorEENKUlvE_clEvENKUlvE2_clEvEUlN3c108BFloat16ES9_E_EEvRNS_18TensorIteratorBaseERKT_EUliE_EEviT1_)
        /*00f8*/ 	.short	0x0380
        /*00fa*/ 	.short	0x0290


	//----- nvinfo : EIATTR_SW_WAR
	.align		4
.L_419:
        /*00fc*/ 	.byte	0x04, 0x36
        /*00fe*/ 	.short	(.L_421 - .L_420)
.L_420:
        /*0100*/ 	.word	0x00000008
.L_421:


//--------------------- .nv.info._ZN2at6native27unrolled_elementwise_kernelIZZZNS0_62_GLOBAL__N__e6aa1b1b_29_ActivationLogSigmoidKernel_cu_9d16a0dc27log_sigmoid_backward_kernelERNS_14TensorIteratorEENKUlvE_clEvENKUlvE2_clEvEUlN3c108BFloat16ES8_E_St5arrayIPcLm3EELi4E23TrivialOffsetCalculatorILi2EjESD_ILi1EjENS0_6memory12LoadWithCastILi2EEENSG_13StoreWithCastILi1EEEEEviT_T0_T2_T3_T4_T5_ --------------------------
	.section	.nv.info._ZN2at6native27unrolled_elementwise_kernelIZZZNS0_62_GLOBAL__N__e6aa1b1b_29_ActivationLogSigmoidKernel_cu_9d16a0dc27log_sigmoid_backward_kernelERNS_14TensorIteratorEENKUlvE_clEvENKUlvE2_clEvEUlN3c108BFloat16ES8_E_St5arrayIPcLm3EELi4E23TrivialOffsetCalculatorILi2EjESD_ILi1EjENS0_6memory12LoadWithCastILi2EEENSG_13StoreWithCastILi1EEEEEviT_T0_T2_T3_T4_T5_,"",@"SHT_CUDA_INFO"
	.sectionflags	@""
	.align	4


	//----- nvinfo : EIATTR_CUDA_API_VERSION
	.align		4
        /*0000*/ 	.byte	0x04, 0x37
        /*0002*/ 	.short	(.L_423 - .L_422)
.L_422:
        /*0004*/ 	.word	0x00000082


	//----- nvinfo : EIATTR_KPARAM_INFO
	.align		4
.L_423:
        /*0008*/ 	.byte	0x04, 0x17
        /*000a*/ 	.short	(.L_425 - .L_424)
.L_424:
        /*000c*/ 	.word	0x00000000
        /*0010*/ 	.short	0x0006
        /*0012*/ 	.short	0x0030
        /*0014*/ 	.byte	0x00, 0xf0, 0x21, 0x00


	//----- nvinfo : EIATTR_KPARAM_INFO
	.align		4
.L_425:
        /*0018*/ 	.byte	0x04, 0x17
        /*001a*/ 	.short	(.L_427 - .L_426)
.L_426:
        /*001c*/ 	.word	0x00000000
        /*0020*/ 	.short	0x0005
        /*0022*/ 	.short	0x0024
        /*0024*/ 	.byte	0x00, 0xf0, 0x31, 0x00


	//----- nvinfo : EIATTR_KPARAM_INFO
	.align		4
.L_427:
        /*0028*/ 	.byte	0x04, 0x17
        /*002a*/ 	.short	(.L_429 - .L_428)
.L_428:
        /*002c*/ 	.word	0x00000000
        /*0030*/ 	.short	0x0004
        /*0032*/ 	.short	0x0021
        /*0034*/ 	.byte	0x00, 0xf0, 0x05, 0x00


	//----- nvinfo : EIATTR_KPARAM_INFO
	.align		4
.L_429:
        /*0038*/ 	.byte	0x04, 0x17
        /*003a*/ 	.short	(.L_431 - .L_430)
.L_430:
        /*003c*/ 	.word	0x00000000
        /*0040*/ 	.short	0x0003
        /*0042*/ 	.short	0x0020
        /*0044*/ 	.byte	0x00, 0xf0, 0x05, 0x00


	//----- nvinfo : EIATTR_KPARAM_INFO
	.align		4
.L_431:
        /*0048*/ 	.byte	0x04, 0x17
        /*004a*/ 	.short	(.L_433 - .L_432)
.L_432:
        /*004c*/ 	.word	0x00000000
        /*0050*/ 	.short	0x0002
        /*0052*/ 	.short	0x0008
        /*0054*/ 	.byte	0x00, 0xf0, 0x61, 0x00


	//----- nvinfo : EIATTR_KPARAM_INFO
	.align		4
.L_433:
        /*0058*/ 	.byte	0x04, 0x17
        /*005a*/ 	.short	(.L_435 - .L_434)
.L_434:
        /*005c*/ 	.word	0x00000000
        /*0060*/ 	.short	0x0001
        /*0062*/ 	.short	0x0004
        /*0064*/ 	.byte	0x00, 0xf0, 0x05, 0x00


	//----- nvinfo : EIATTR_KPARAM_INFO
	.align		4
.L_435:
        /*0068*/ 	.byte	0x04, 0x17
        /*006a*/ 	.short	(.L_437 - .L_436)
.L_436:
        /*006c*/ 	.word	0x00000000
        /*0070*/ 	.short	0x0000
        /*0072*/ 	.short	0x0000
        /*0074*/ 	.byte	0x00, 0xf0, 0x11, 0x00


	//----- nvinfo : EIATTR_SPARSE_MMA_MASK
	.align		4
.L_437:
        /*0078*/ 	.byte	0x03, 0x50
        /*007a*/ 	.short	0x0000


	//----- nvinfo : EIATTR_MAXREG_COUNT
	.align		4
        /*007c*/ 	.byte	0x03, 0x1b
        /*007e*/ 	.short	0x00ff


	//----- nvinfo : EIATTR_EXTERNS
	.align		4
        /*0080*/ 	.byte	0x04, 0x0f
        /*0082*/ 	.short	(.L_439 - .L_438)


	//   ....[0]....
	.align		4
.L_438:
        /*0084*/ 	.word	index@(__assertfail)


	//----- nvinfo : EIATTR_MERCURY_ISA_VERSION
	.align		4
.L_439:
        /*0088*/ 	.byte	0x03, 0x5f
        /*008a*/ 	.short	0x0101


	//----- nvinfo : EIATTR_VRC_CTA_INIT_COUNT
	.align		4
        /*008c*/ 	.byte	0x02, 0x4a
	.zero		1
	.zero		1


	//----- nvinfo : EIATTR_SYSCALL_OFFSETS
	.align		4
        /*0090*/ 	.byte	0x04, 0x46
        /*0092*/ 	.short	(.L_441 - .L_440)


	//   ....[0]....
.L_440:
        /*0094*/ 	.word	0x00001020


	//   ....[1]....
        /*0098*/ 	.word	0x000020d0


	//   ....[2]....
        /*009c*/ 	.word	0x000032c0


	//   ....[3]....
        /*00a0*/ 	.word	0x00004370


	//   ....[4]....
        /*00a4*/ 	.word	0x000054a0


	//   ....[5]....
        /*00a8*/ 	.word	0x00006560


	//   ....[6]....
        /*00ac*/ 	.word	0x00007690


	//   ....[7]....
        /*00b0*/ 	.word	0x00008660


	//   ....[8]....
        /*00b4*/ 	.word	0x00009aa0


	//   ....[9]....
        /*00b8*/ 	.word	0x0000a980


	//   ....[10]....
        /*00bc*/ 	.word	0x0000b900


	//   ....[11]....
        /*00c0*/ 	.word	0x0000c880


	//----- nvinfo : EIATTR_EXIT_INSTR_OFFSETS
	.align		4
.L_441:
        /*00c4*/ 	.byte	0x04, 0x1c
        /*00c6*/ 	.short	(.L_443 - .L_442)


	//   ....[0]....
.L_442:
        /*00c8*/ 	.word	0x0000bbb0


	//   ....[1]....
        /*00cc*/ 	.word	0x0000bd00


	//   ....[2]....
        /*00d0*/ 	.word	0x0000bd40


	//   ....[3]....
        /*00d4*/ 	.word	0x0000bde0


	//   ....[4]....
        /*00d8*/ 	.word	0x0000be20


	//   ....[5]....
        /*00dc*/ 	.word	0x0000be60


	//   ....[6]....
        /*00e0*/ 	.word	0x0000bef0


	//   ....[7]....
        /*00e4*/ 	.word	0x0000bf30


	//   ....[8]....
        /*00e8*/ 	.word	0x0000bfd0


	//   ....[9]....
        /*00ec*/ 	.word	0x0000c020


	//   ....[10]....
        /*00f0*/ 	.word	0x0000c070


	//   ....[11]....
        /*00f4*/ 	.word	0x0000c150


	//   ....[12]....
        /*00f8*/ 	.word	0x0000c2c0


	//   ....[13]....
        /*00fc*/ 	.word	0x0000c430


	//   ....[14]....
        /*0100*/ 	.word	0x0000c590


	//   ....[15]....
        /*0104*/ 	.word	0x0000c5d0


	//   ....[16]....
        /*0108*/ 	.word	0x0000c610


	//   ....[17]....
        /*010c*/ 	.word	0x0000c6c0


	//   ....[18]....
        /*0110*/ 	.word	0x0000c720


	//   ....[19]....
        /*0114*/ 	.word	0x0000c890


	//   ....[20]....
        /*0118*/ 	.word	0x0000c9a0


	//   ....[21]....
        /*011c*/ 	.word	0x0000cae0


	//   ....[22]....
        /*0120*/ 	.word	0x0000cb00


	//----- nvinfo : EIATTR_MAX_THREADS
	.align		4
.L_443:
        /*0124*/ 	.byte	0x04, 0x05
        /*0126*/ 	.short	(.L_445 - .L_444)
.L_444:
        /*0128*/ 	.word	0x00000080
        /*012c*/ 	.word	0x00000001
        /*0130*/ 	.word	0x00000001


	//----- nvinfo : EIATTR_CRS_STACK_SIZE
	.align		4
.L_445:
        /*0134*/ 	.byte	0x04, 0x1e
        /*0136*/ 	.short	(.L_447 - .L_446)
.L_446:
        /*0138*/ 	.word	0x00000000


	//----- nvinfo : EIATTR_CBANK_PARAM_SIZE
	.align		4
.L_447:
        /*013c*/ 	.byte	0x03, 0x19
        /*013e*/ 	.short	0x0038


	//----- nvinfo : EIATTR_PARAM_CBANK
	.align		4
        /*0140*/ 	.byte	0x04, 0x0a
        /*0142*/ 	.short	(.L_449 - .L_448)
	.align		4
.L_448:
        /*0144*/ 	.word	index@(.nv.constant0._ZN2at6native27unrolled_elementwise_kernelIZZZNS0_62_GLOBAL__N__e6aa1b1b_29_ActivationLogSigmoidKernel_cu_9d16a0dc27log_sigmoid_backward_kernelERNS_14TensorIteratorEENKUlvE_clEvENKUlvE2_clEvEUlN3c108BFloat16ES8_E_St5arrayIPcLm3EELi4E23TrivialOffsetCalculatorILi2EjESD_ILi1EjENS0_6memory12LoadWithCastILi2EEENSG_13StoreWithCastILi1EEEEEviT_T0_T2_T3_T4_T5_)
        /*0148*/ 	.short	0x0380
        /*014a*/ 	.short	0x0038


	//----- nvinfo : EIATTR_SW_WAR
	.align		4
.L_449:
        /*014c*/ 	.byte	0x04, 0x36
        /*014e*/ 	.short	(.L_451 - .L_450)
.L_450:
        /*0150*/ 	.word	0x00000008
.L_451:


//--------------------- .nv.info._ZN2at6native18elementwise_kernelILi128ELi4EZNS0_22gpu_kernel_impl_nocastIZZZNS0_62_GLOBAL__N__e6aa1b1b_29_ActivationLogSigmoidKernel_cu_9d16a0dc27log_sigmoid_backward_kernelERNS_14TensorIteratorEENKUlvE_clEvENKUlvE2_clEvEUlN3c108BFloat16ES9_E_EEvRNS_18TensorIteratorBaseERKT_EUliE_EEviT1_ --------------------------
	.section	.nv.info._ZN2at6native18elementwise_kernelILi128ELi4EZNS0_22gpu_kernel_impl_nocastIZZZNS0_62_GLOBAL__N__e6aa1b1b_29_ActivationLogSigmoidKernel_cu_9d16a0dc27log_sigmoid_backward_kernelERNS_14TensorIteratorEENKUlvE_clEvENKUlvE2_clEvEUlN3c108BFloat16ES9_E_EEvRNS_18TensorIteratorBaseERKT_EUliE_EEviT1_,"",@"SHT_CUDA_INFO"
	.sectionflags	@""
	.align	4


	//----- nvinfo : EIATTR_CUDA_API_VERSION
	.align		4
        /*0000*/ 	.byte	0x04, 0x37
        /*0002*/ 	.short	(.L_453 - .L_452)
.L_452:
        /*0004*/ 	.word	0x00000082


	//----- nvinfo : EIATTR_KPARAM_INFO
	.align		4
.L_453:
        /*0008*/ 	.byte	0x04, 0x17
        /*000a*/ 	.short	(.L_455 - .L_454)
.L_454:
        /*000c*/ 	.word	0x00000000
        /*0010*/ 	.short	0x0001
        /*0012*/ 	.short	0x0008
        /*0014*/ 	.byte	0x00, 0xf0, 0x21, 0x0a


	//----- nvinfo : EIATTR_KPARAM_INFO
	.align		4
.L_455:
        /*0018*/ 	.byte	0x04, 0x17
        /*001a*/ 	.short	(.L_457 - .L_456)
.L_456:
        /*001c*/ 	.word	0x00000000
        /*0020*/ 	.short	0x0000
        /*0022*/ 	.short	0x0000
        /*0024*/ 	.byte	0x00, 0xf0, 0x11, 0x00


	//----- nvinfo : EIATTR_SPARSE_MMA_MASK
	.align		4
.L_457:
        /*0028*/ 	.byte	0x03, 0x50
        /*002a*/ 	.short	0x0000


	//----- nvinfo : EIATTR_MAXREG_COUNT
	.align		4
        /*002c*/ 	.byte	0x03, 0x1b
        /*002e*/ 	.short	0x0080


	//----- nvinfo : EIATTR_MERCURY_ISA_VERSION
	.align		4
        /*0030*/ 	.byte	0x03, 0x5f
        /*0032*/ 	.short	0x0101


	//----- nvinfo : EIATTR_VRC_CTA_INIT_COUNT
	.align		4
        /*0034*/ 	.byte	0x02, 0x4a
	.zero		1
	.zero		1


	//----- nvinfo : EIATTR_EXIT_INSTR_OFFSETS
	.align		4
        /*0038*/ 	.byte	0x04, 0x1c
        /*003a*/ 	.short	(.L_459 - .L_458)


	//   ....[0]....
.L_458:
        /*003c*/ 	.word	0x00000540


	//   ....[1]....
        /*0040*/ 	.word	0x00000680


	//   ....[2]....
        /*0044*/ 	.word	0x00004da0


	//   ....[3]....
        /*0048*/ 	.word	0x000064f0


	//----- nvinfo : EIATTR_MAX_THREADS
	.align		4
.L_459:
        /*004c*/ 	.byte	0x04, 0x05
        /*004e*/ 	.short	(.L_461 - .L_460)
.L_460:
        /*0050*/ 	.word	0x00000080
        /*0054*/ 	.word	0x00000001
        /*0058*/ 	.word	0x00000001


	//----- nvinfo : EIATTR_CRS_STACK_SIZE
	.align		4
.L_461:
        /*005c*/ 	.byte	0x04, 0x1e
        /*005e*/ 	.short	(.L_463 - .L_462)
.L_462:
        /*0060*/ 	.word	0x00000000


	//----- nvinfo : EIATTR_CBANK_PARAM_SIZE
	.align		4
.L_463:
        /*0064*/ 	.byte	0x03, 0x19
        /*0066*/ 	.short	0x0290


	//----- nvinfo : EIATTR_PARAM_CBANK
	.align		4
        /*0068*/ 	.byte	0x04, 0x0a
        /*006a*/ 	.short	(.L_465 - .L_464)
	.align		4
.L_464:
        /*006c*/ 	.word	index@(.nv.constant0._ZN2at6native18elementwise_kernelILi128ELi4EZNS0_22gpu_kernel_impl_nocastIZZZNS0_62_GLOBAL__N__e6aa1b1b_29_ActivationLogSigmoidKernel_cu_9d16a0dc27log_sigmoid_backward_kernelERNS_14TensorIteratorEENKUlvE_clEvENKUlvE2_clEvEUlN3c108BFloat16ES9_E_EEvRNS_18TensorIteratorBaseERKT_EUliE_EEviT1_)
        /*0070*/ 	.short	0x0380
        /*0072*/ 	.short	0x0290


	//----- nvinfo : EIATTR_SW_WAR
	.align		4
.L_465:
        /*0074*/ 	.byte	0x04, 0x36
        /*0076*/ 	.short	(.L_467 - .L_466)
.L_466:
        /*0078*/ 	.word	0x00000008
.L_467:


//--------------------- .nv.info._ZN2at6native27unrolled_elementwise_kernelIZZZNS0_62_GLOBAL__N__e6aa1b1b_29_ActivationLogSigmoidKernel_cu_9d16a0dc27log_sigmoid_backward_kernelERNS_14TensorIteratorEENKUlvE_clEvENKUlvE2_clEvEUlN3c108BFloat16ES8_E_St5arrayIPcLm3EELi4E23TrivialOffsetCalculatorILi2EjESD_ILi1EjENS0_6memory15LoadWithoutCastENSG_16StoreWithoutCastEEEviT_T0_T2_T3_T4_T5_ --------------------------
	.section	.nv.info._ZN2at6native27unrolled_elementwise_kernelIZZZNS0_62_GLOBAL__N__e6aa1b1b_29_ActivationLogSigmoidKernel_cu_9d16a0dc27log_sigmoid_backward_kernelERNS_14TensorIteratorEENKUlvE_clEvENKUlvE2_clEvEUlN3c108BFloat16ES8_E_St5arrayIPcLm3EELi4E23TrivialOffsetCalculatorILi2EjESD_ILi1EjENS0_6memory15LoadWithoutCastENSG_16StoreWithoutCastEEEviT_T0_T2_T3_T4_T5_,"",@"SHT_CUDA_INFO"
	.sectionflags	@""
	.align	4


	//----- nvinfo : EIATTR_CUDA_API_VERSION
	.align		4
        /*0000*/ 	.byte	0x04, 0x37
        /*0002*/ 	.short	(.L_469 - .L_468)
.L_468:
        /*0004*/ 	.word	0x00000082


	//----- nvinfo : EIATTR_KPARAM_INFO
	.align		4
.L_469:
        /*0008*/ 	.byte	0x04, 0x17
        /*000a*/ 	.short	(.L_471 - .L_470)
.L_470:
        /*000c*/ 	.word	0x00000000
        /*0010*/ 	.short	0x0006
        /*0012*/ 	.short	0x0023
        /*0014*/ 	.byte	0x00, 0xf0, 0x05, 0x00


	//----- nvinfo : EIATTR_KPARAM_INFO
	.align		4
.L_471:
        /*0018*/ 	.byte	0x04, 0x17
        /*001a*/ 	.short	(.L_473 - .L_472)
.L_472:
        /*001c*/ 	.word	0x00000000
        /*0020*/ 	.short	0x0005
        /*0022*/ 	.short	0x0022
        /*0024*/ 	.byte	0x00, 0xf0, 0x05, 0x00


	//----- nvinfo : EIATTR_KPARAM_INFO
	.align		4
.L_473:
        /*0028*/ 	.byte	0x04, 0x17
        /*002a*/ 	.short	(.L_475 - .L_474)
.L_474:
        /*002c*/ 	.word	0x00000000
        /*0030*/ 	.short	0x0004
        /*0032*/ 	.short	0x0021
        /*0034*/ 	.byte	0x00, 0xf0, 0x05, 0x00


	//----- nvinfo : EIATTR_KPARAM_INFO
	.align		4
.L_475:
        /*0038*/ 	.byte	0x04, 0x17
        /*003a*/ 	.short	(.L_477 - .L_476)
.L_476:
        /*003c*/ 	.word	0x00000000
        /*0040*/ 	.short	0x0003
        /*0042*/ 	.short	0x0020
        /*0044*/ 	.byte	0x00, 0xf0, 0x05, 0x00


	//----- nvinfo : EIATTR_KPARAM_INFO
	.align		4
.L_477:
        /*0048*/ 	.byte	0x04, 0x17
        /*004a*/ 	.short	(.L_479 - .L_478)
.L_478:
        /*004c*/ 	.word	0x00000000
        /*0050*/ 	.short	0x0002
        /*0052*/ 	.short	0x0008
        /*0054*/ 	.byte	0x00, 0xf0, 0x61, 0x00


	//----- nvinfo : EIATTR_KPARAM_INFO
	.align		4
.L_479:
        /*0058*/ 	.byte	0x04, 0x17
        /*005a*/ 	.short	(.L_481 - .L_480)
.L_480:
        /*005c*/ 	.word	0x00000000
        /*0060*/ 	.short	0x0001
        /*0062*/ 	.short	0x0004
        /*0064*/ 	.byte	0x00, 0xf0, 0x05, 0x00


	//----- nvinfo : EIATTR_KPARAM_INFO
	.align		4
.L_481:
        /*0068*/ 	.byte	0x04, 0x17
        /*006a*/ 	.short	(.L_483 - .L_482)
.L_482:
        /*006c*/ 	.word	0x00000000
        /*0070*/ 	.short	0x0000
        /*0072*/ 	.short	0x0000
        /*0074*/ 	.byte	0x00, 0xf0, 0x11, 0x00


	//----- nvinfo : EIATTR_SPARSE_MMA_MASK
	.align		4
.L_483:
        /*0078*/ 	.byte	0x03, 0x50
        /*007a*/ 	.short	0x0000


	//----- nvinfo : EIATTR_MAXREG_COUNT
	.align		4
        /*007c*/ 	.byte	0x03, 0x1b
        /*007e*/ 	.short	0x00ff


	//----- nvinfo : EIATTR_MERCURY_ISA_VERSION
	.align		4
        /*0080*/ 	.byte	0x03, 0x5f
        /*0082*/ 	.short	0x0101


	//----- nvinfo : EIATTR_VRC_CTA_INIT_COUNT
	.align		4
        /*0084*/ 	.byte	0x02, 0x4a
	.zero		1
	.zero		1


	//----- nvinfo : EIATTR_EXIT_INSTR_OFFSETS
	.align		4
        /*0088*/ 	.byte	0x04, 0x1c
        /*008a*/ 	.short	(.L_485 - .L_484)


	//   ....[0]....
.L_484:
        /*008c*/ 	.word	0x000008d0


	//   ....[1]....
        /*0090*/ 	.word	0x00000920


	//----- nvinfo : EIATTR_MAX_THREADS
	.align		4
.L_485:
        /*0094*/ 	.byte	0x04, 0x05
        /*0096*/ 	.short	(.L_487 - .L_486)
.L_486:
        /*0098*/ 	.word	0x00000080
        /*009c*/ 	.word	0x00000001
        /*00a0*/ 	.word	0x00000001


	//----- nvinfo : EIATTR_CRS_STACK_SIZE
	.align		4
.L_487:
        /*00a4*/ 	.byte	0x04, 0x1e
        /*00a6*/ 	.short	(.L_489 - .L_488)
.L_488:
        /*00a8*/ 	.word	0x00000000


	//----- nvinfo : EIATTR_CBANK_PARAM_SIZE
	.align		4
.L_489:
        /*00ac*/ 	.byte	0x03, 0x19
        /*00ae*/ 	.short	0x0024


	//----- nvinfo : EIATTR_PARAM_CBANK
	.align		4
        /*00b0*/ 	.byte	0x04, 0x0a
        /*00b2*/ 	.short	(.L_491 - .L_490)
	.align		4
.L_490:
        /*00b4*/ 	.word	index@(.nv.constant0._ZN2at6native27unrolled_elementwise_kernelIZZZNS0_62_GLOBAL__N__e6aa1b1b_29_ActivationLogSigmoidKernel_cu_9d16a0dc27log_sigmoid_backward_kernelERNS_14TensorIteratorEENKUlvE_clEvENKUlvE2_clEvEUlN3c108BFloat16ES8_E_St5arrayIPcLm3EELi4E23TrivialOffsetCalculatorILi2EjESD_ILi1EjENS0_6memory15LoadWithoutCastENSG_16StoreWithoutCastEEEviT_T0_T2_T3_T4_T5_)
        /*00b8*/ 	.short	0x0380
        /*00ba*/ 	.short	0x0024


	//----- nvinfo : EIATTR_SW_WAR
	.align		4
.L_491:
        /*00bc*/ 	.byte	0x04, 0x36
        /*00be*/ 	.short	(.L_493 - .L_492)
.L_492:
        /*00c0*/ 	.word	0x00000008
.L_493:


//--------------------- .nv.info._ZN2at6native29vectorized_elementwise_kernelILi2EZZZNS0_62_GLOBAL__N__e6aa1b1b_29_ActivationLogSigmoidKernel_cu_9d16a0dc27log_sigmoid_backward_kernelERNS_14TensorIteratorEENKUlvE_clEvENKUlvE2_clEvEUlN3c108BFloat16ES8_E_St5arrayIPcLm3EEEEviT0_T1_ --------------------------
	.section	.nv.info._ZN2at6native29vectorized_elementwise_kernelILi2EZZZNS0_62_GLOBAL__N__e6aa1b1b_29_ActivationLogSigmoidKernel_cu_9d16a0dc27log_sigmoid_backward_kernelERNS_14TensorIteratorEENKUlvE_clEvENKUlvE2_clEvEUlN3c108BFloat16ES8_E_St5arrayIPcLm3EEEEviT0_T1_,"",@"SHT_CUDA_INFO"
	.sectionflags	@""
	.align	4


	//----- nvinfo : EIATTR_CUDA_API_VERSION
	.align		4
        /*0000*/ 	.byte	0x04, 0x37
        /*0002*/ 	.short	(.L_495 - .L_494)
.L_494:
        /*0004*/ 	.word	0x00000082


	//----- nvinfo : EIATTR_KPARAM_INFO
	.align		4
.L_495:
        /*0008*/ 	.byte	0x04, 0x17
        /*000a*/ 	.short	(.L_497 - .L_496)
.L_496:
        /*000c*/ 	.word	0x00000000
        /*0010*/ 	.short	0x0002
        /*0012*/ 	.short	0x0008
        /*0014*/ 	.byte	0x00, 0xf0, 0x61, 0x00


	//----- nvinfo : EIATTR_KPARAM_INFO
	.align		4
.L_497:
        /*0018*/ 	.byte	0x04, 0x17
        /*001a*/ 	.short	(.L_499 - .L_498)
.L_498:
        /*001c*/ 	.word	0x00000000
        /*0020*/ 	.short	0x0001
        /*0022*/ 	.short	0x0004
        /*0024*/ 	.byte	0x00, 0xf0, 0x05, 0x00


	//----- nvinfo : EIATTR_KPARAM_INFO
	.align		4
.L_499:
        /*0028*/ 	.byte	0x04, 0x17
        /*002a*/ 	.short	(.L_501 - .L_500)
.L_500:
        /*002c*/ 	.word	0x00000000
        /*0030*/ 	.short	0x0000
        /*0032*/ 	.short	0x0000
        /*0034*/ 	.byte	0x00, 0xf0, 0x11, 0x00


	//----- nvinfo : EIATTR_SPARSE_MMA_MASK
	.align		4
.L_501:
        /*0038*/ 	.byte	0x03, 0x50
        /*003a*/ 	.short	0x0000


	//----- nvinfo : EIATTR_MAXREG_COUNT
	.align		4
        /*003c*/ 	.byte	0x03, 0x1b
        /*003e*/ 	.short	0x00ff


	//----- nvinfo : EIATTR_MERCURY_ISA_VERSION
	.align		4
        /*0040*/ 	.byte	0x03, 0x5f
        /*0042*/ 	.short	0x0101


	//----- nvinfo : EIATTR_VRC_CTA_INIT_COUNT
	.align		4
        /*0044*/ 	.byte	0x02, 0x4a
	.zero		1
	.zero		1


	//----- nvinfo : EIATTR_EXIT_INSTR_OFFSETS
	.align		4
        /*0048*/ 	.byte	0x04, 0x1c
        /*004a*/ 	.short	(.L_503 - .L_502)


	//   ....[0]....
.L_502:
        /*004c*/ 	.word	0x00001250


	//   ....[1]....
        /*0050*/ 	.word	0x000012a0


	//   ....[2]....
        /*0054*/ 	.word	0x00001ad0


	//----- nvinfo : EIATTR_MAX_THREADS
	.align		4
.L_503:
        /*0058*/ 	.byte	0x04, 0x05
        /*005a*/ 	.short	(.L_505 - .L_504)
.L_504:
        /*005c*/ 	.word	0x00000080
        /*0060*/ 	.word	0x00000001
        /*0064*/ 	.word	0x00000001


	//----- nvinfo : EIATTR_CRS_STACK_SIZE
	.align		4
.L_505:
        /*0068*/ 	.byte	0x04, 0x1e
        /*006a*/ 	.short	(.L_507 - .L_506)
.L_506:
        /*006c*/ 	.word	0x00000000


	//----- nvinfo : EIATTR_CBANK_PARAM_SIZE
	.align		4
.L_507:
        /*0070*/ 	.byte	0x03, 0x19
        /*0072*/ 	.short	0x0020


	//----- nvinfo : EIATTR_PARAM_CBANK
	.align		4
        /*0074*/ 	.byte	0x04, 0x0a
        /*0076*/ 	.short	(.L_509 - .L_508)
	.align		4
.L_508:
        /*0078*/ 	.word	index@(.nv.constant0._ZN2at6native29vectorized_elementwise_kernelILi2EZZZNS0_62_GLOBAL__N__e6aa1b1b_29_ActivationLogSigmoidKernel_cu_9d16a0dc27log_sigmoid_backward_kernelERNS_14TensorIteratorEENKUlvE_clEvENKUlvE2_clEvEUlN3c108BFloat16ES8_E_St5arrayIPcLm3EEEEviT0_T1_)
        /*007c*/ 	.short	0x0380
        /*007e*/ 	.short	0x0020


	//----- nvinfo : EIATTR_SW_WAR
	.align		4
.L_509:
        /*0080*/ 	.byte	0x04, 0x36
        /*0082*/ 	.short	(.L_511 - .L_510)
.L_510:
        /*0084*/ 	.word	0x00000008
.L_511:


//--------------------- .nv.info._ZN2at6native29vectorized_elementwise_kernelILi4EZZZNS0_62_GLOBAL__N__e6aa1b1b_29_ActivationLogSigmoidKernel_cu_9d16a0dc27log_sigmoid_backward_kernelERNS_14TensorIteratorEENKUlvE_clEvENKUlvE2_clEvEUlN3c108BFloat16ES8_E_St5arrayIPcLm3EEEEviT0_T1_ --------------------------
	.section	.nv.info._ZN2at6native29vectorized_elementwise_kernelILi4EZZZNS0_62_GLOBAL__N__e6aa1b1b_29_ActivationLogSigmoidKernel_cu_9d16a0dc27log_sigmoid_backward_kernelERNS_14TensorIteratorEENKUlvE_clEvENKUlvE2_clEvEUlN3c108BFloat16ES8_E_St5arrayIPcLm3EEEEviT0_T1_,"",@"SHT_CUDA_INFO"
	.sectionflags	@""
	.align	4


	//----- nvinfo : EIATTR_CUDA_API_VERSION
	.align		4
        /*0000*/ 	.byte	0x04, 0x37
        /*0002*/ 	.short	(.L_513 - .L_512)
.L_512:
        /*0004*/ 	.word	0x00000082


	//----- nvinfo : EIATTR_KPARAM_INFO
	.align		4
.L_513:
        /*0008*/ 	.byte	0x04, 0x17
        /*000a*/ 	.short	(.L_515 - .L_514)
.L_514:
        /*000c*/ 	.word	0x00000000
        /*0010*/ 	.short	0x0002
        /*0012*/ 	.short	0x0008
        /*0014*/ 	.byte	0x00, 0xf0, 0x61, 0x00


	//----- nvinfo : EIATTR_KPARAM_INFO
	.align		4
.L_515:
        /*0018*/ 	.byte	0x04, 0x17
        /*001a*/ 	.short	(.L_517 - .L_516)
.L_516:
        /*001c*/ 	.word	0x00000000
        /*0020*/ 	.short	0x0001
        /*0022*/ 	.short	0x0004
        /*0024*/ 	.byte	0x00, 0xf0, 0x05, 0x00


	//----- nvinfo : EIATTR_KPARAM_INFO
	.align		4
.L_517:
        /*0028*/ 	.byte	0x04, 0x17
        /*002a*/ 	.short	(.L_519 - .L_518)
.L_518:
        /*002c*/ 	.word	0x00000000
        /*0030*/ 	.short	0x0000
        /*0032*/ 	.short	0x0000
        /*0034*/ 	.byte	0x00, 0xf0, 0x11, 0x00


	//----- nvinfo : EIATTR_SPARSE_MMA_MASK
	.align		4
.L_519:
        /*0038*/ 	.byte	0x03, 0x50
        /*003a*/ 	.short	0x0000


	//----- nvinfo : EIATTR_MAXREG_COUNT
	.align		4
        /*003c*/ 	.byte	0x03, 0x1b
        /*003e*/ 	.short	0x00ff


	//----- nvinfo : EIATTR_MERCURY_ISA_VERSION
	.align		4
        /*0040*/ 	.byte	0x03, 0x5f
        /*0042*/ 	.short	0x0101


	//----- nvinfo : EIATTR_VRC_CTA_INIT_COUNT
	.align		4
        /*0044*/ 	.byte	0x02, 0x4a
	.zero		1
	.zero		1


	//----- nvinfo : EIATTR_EXIT_INSTR_OFFSETS
	.align		4
        /*0048*/ 	.byte	0x04, 0x1c
        /*004a*/ 	.short	(.L_521 - .L_520)


	//   ....[0]....
.L_520:
        /*004c*/ 	.word	0x00001250


	//   ....[1]....
        /*0050*/ 	.word	0x000012a0


	//   ....[2]....
        /*0054*/ 	.word	0x00001a70


	//----- nvinfo : EIATTR_MAX_THREADS
	.align		4
.L_521:
        /*0058*/ 	.byte	0x04, 0x05
        /*005a*/ 	.short	(.L_523 - .L_522)
.L_522:
        /*005c*/ 	.word	0x00000080
        /*0060*/ 	.word	0x00000001
        /*0064*/ 	.word	0x00000001


	//----- nvinfo : EIATTR_CRS_STACK_SIZE
	.align		4
.L_523:
        /*0068*/ 	.byte	0x04, 0x1e
        /*006a*/ 	.short	(.L_525 - .L_524)
.L_524:
        /*006c*/ 	.word	0x00000000


	//----- nvinfo : EIATTR_CBANK_PARAM_SIZE
	.align		4
.L_525:
        /*0070*/ 	.byte	0x03, 0x19
        /*0072*/ 	.short	0x0020


	//----- nvinfo : EIATTR_PARAM_CBANK
	.align		4
        /*0074*/ 	.byte	0x04, 0x0a
        /*0076*/ 	.short	(.L_527 - .L_526)
	.align		4
.L_526:
        /*0078*/ 	.word	index@(.nv.constant0._ZN2at6native29vectorized_elementwise_kernelILi4EZZZNS0_62_GLOBAL__N__e6aa1b1b_29_ActivationLogSigmoidKernel_cu_9d16a0dc27log_sigmoid_backward_kernelERNS_14TensorIteratorEENKUlvE_clEvENKUlvE2_clEvEUlN3c108BFloat16ES8_E_St5arrayIPcLm3EEEEviT0_T1_)
        /*007c*/ 	.short	0x0380
        /*007e*/ 	.short	0x0020


	//----- nvinfo : EIATTR_SW_WAR
	.align		4
.L_527:
        /*0080*/ 	.byte	0x04, 0x36
        /*0082*/ 	.short	(.L_529 - .L_528)
.L_528:
        /*0084*/ 	.word	0x00000008
.L_529:


//--------------------- .nv.info._ZN2at6native29vectorized_elementwise_kernelILi8EZZZNS0_62_GLOBAL__N__e6aa1b1b_29_ActivationLogSigmoidKernel_cu_9d16a0dc27log_sigmoid_backward_kernelERNS_14TensorIteratorEENKUlvE_clEvENKUlvE2_clEvEUlN3c108BFloat16ES8_E_St5arrayIPcLm3EEEEviT0_T1_ --------------------------
	.section	.nv.info._ZN2at6native29vectorized_elementwise_kernelILi8EZZZNS0_62_GLOBAL__N__e6aa1b1b_29_ActivationLogSigmoidKernel_cu_9d16a0dc27log_sigmoid_backward_kernelERNS_14TensorIteratorEENKUlvE_clEvENKUlvE2_clEvEUlN3c108BFloat16ES8_E_St5arrayIPcLm3EEEEviT0_T1_,"",@"SHT_CUDA_INFO"
	.sectionflags	@""
	.align	4


	//----- nvinfo : EIATTR_CUDA_API_VERSION
	.align		4
        /*0000*/ 	.byte	0x04, 0x37
        /*0002*/ 	.short	(.L_531 - .L_530)
.L_530:
        /*0004*/ 	.word	0x00000082


	//----- nvinfo : EIATTR_KPARAM_INFO
	.align		4
.L_531:
        /*0008*/ 	.byte	0x04, 0x17
        /*000a*/ 	.short	(.L_533 - .L_532)
.L_532:
        /*000c*/ 	.word	0x00000000
        /*0010*/ 	.short	0x0002
        /*0012*/ 	.short	0x0008
        /*0014*/ 	.byte	0x00, 0xf0, 0x61, 0x00


	//----- nvinfo : EIATTR_KPARAM_INFO
	.align		4
.L_533:
        /*0018*/ 	.byte	0x04, 0x17
        /*001a*/ 	.short	(.L_535 - .L_534)
.L_534:
        /*001c*/ 	.word	0x00000000
        /*0020*/ 	.short	0x0001
        /*0022*/ 	.short	0x0004
        /*0024*/ 	.byte	0x00, 0xf0, 0x05, 0x00


	//----- nvinfo : EIATTR_KPARAM_INFO
	.align		4
.L_535:
        /*0028*/ 	.byte	0x04, 0x17
        /*002a*/ 	.short	(.L_537 - .L_536)
.L_536:
        /*002c*/ 	.word	0x00000000
        /*0030*/ 	.short	0x0000
        /*0032*/ 	.short	0x0000
        /*0034*/ 	.byte	0x00, 0xf0, 0x11, 0x00


	//----- nvinfo : EIATTR_SPARSE_MMA_MASK
	.align		4
.L_537:
        /*0038*/ 	.byte	0x03, 0x50
        /*003a*/ 	.short	0x0000


	//----- nvinfo : EIATTR_MAXREG_COUNT
	.align		4
        /*003c*/ 	.byte	0x03, 0x1b
        /*003e*/ 	.short	0x00ff


	//----- nvinfo : EIATTR_MERCURY_ISA_VERSION
	.align		4
        /*0040*/ 	.byte	0x03, 0x5f
        /*0042*/ 	.short	0x0101


	//----- nvinfo : EIATTR_VRC_CTA_INIT_COUNT
	.align		4
        /*0044*/ 	.byte	0x02, 0x4a
	.zero		1
	.zero		1


	//----- nvinfo : EIATTR_EXIT_INSTR_OFFSETS
	.align		4
        /*0048*/ 	.byte	0x04, 0x1c
        /*004a*/ 	.short	(.L_539 - .L_538)


	//   ....[0]....
.L_538:
        /*004c*/ 	.word	0x00001250


	//   ....[1]....
        /*0050*/ 	.word	0x000012a0


	//   ....[2]....
        /*0054*/ 	.word	0x00001a40


	//----- nvinfo : EIATTR_MAX_THREADS
	.align		4
.L_539:
        /*0058*/ 	.byte	0x04, 0x05
        /*005a*/ 	.short	(.L_541 - .L_540)
.L_540:
        /*005c*/ 	.word	0x00000080
        /*0060*/ 	.word	0x00000001
        /*0064*/ 	.word	0x00000001


	//----- nvinfo : EIATTR_CRS_STACK_SIZE
	.align		4
.L_541:
        /*0068*/ 	.byte	0x04, 0x1e
        /*006a*/ 	.short	(.L_543 - .L_542)
.L_542:
        /*006c*/ 	.word	0x00000000


	//----- nvinfo : EIATTR_CBANK_PARAM_SIZE
	.align		4
.L_543:
        /*0070*/ 	.byte	0x03, 0x19
        /*0072*/ 	.short	0x0020


	//----- nvinfo : EIATTR_PARAM_CBANK
	.align		4
        /*0074*/ 	.byte	0x04, 0x0a
        /*0076*/ 	.short	(.L_545 - .L_544)
	.align		4
.L_544:
        /*0078*/ 	.word	index@(.nv.constant0._ZN2at6native29vectorized_elementwise_kernelILi8EZZZNS0_62_GLOBAL__N__e6aa1b1b_29_ActivationLogSigmoidKernel_cu_9d16a0dc27log_sigmoid_backward_kernelERNS_14TensorIteratorEENKUlvE_clEvENKUlvE2_clEvEUlN3c108BFloat16ES8_E_St5arrayIPcLm3EEEEviT0_T1_)
        /*007c*/ 	.short	0x0380
        /*007e*/ 	.short	0x0020


	//----- nvinfo : EIATTR_SW_WAR
	.align		4
.L_545:
        /*0080*/ 	.byte	0x04, 0x36
        /*0082*/ 	.short	(.L_547 - .L_546)
.L_546:
        /*0084*/ 	.word	0x00000008
.L_547:


//--------------------- .nv.info._ZN2at6native18elementwise_kernelILi128ELi4EZNS0_15gpu_kernel_implIZZZNS0_62_GLOBAL__N__e6aa1b1b_29_ActivationLogSigmoidKernel_cu_9d16a0dc27log_sigmoid_backward_kernelERNS_14TensorIteratorEENKUlvE_clEvENKUlvE1_clEvEUlN3c104HalfES9_E_EEvRNS_18TensorIteratorBaseERKT_EUliE_EEviT1_ --------------------------
	.section	.nv.info._ZN2at6native18elementwise_kernelILi128ELi4EZNS0_15gpu_kernel_implIZZZNS0_62_GLOBAL__N__e6aa1b1b_29_ActivationLogSigmoidKernel_cu_9d16a0dc27log_sigmoid_backward_kernelERNS_14TensorIteratorEENKUlvE_clEvENKUlvE1_clEvEUlN3c104HalfES9_E_EEvRNS_18TensorIteratorBaseERKT_EUliE_EEviT1_,"",@"SHT_CUDA_INFO"
	.sectionflags	@""
	.align	4


	//----- nvinfo : EIATTR_CUDA_API_VERSION
	.align		4
        /*0000*/ 	.byte	0x04, 0x37
        /*0002*/ 	.short	(.L_549 - .L_548)
.L_548:
        /*0004*/ 	.word	0x00000082


	//----- nvinfo : EIATTR_KPARAM_INFO
	.align		4
.L_549:
        /*0008*/ 	.byte	0x04, 0x17
        /*000a*/ 	.short	(.L_551 - .L_550)
.L_550:
        /*000c*/ 	.word	0x00000000
        /*0010*/ 	.short	0x0001
        /*0012*/ 	.short	0x0008
        /*0014*/ 	.byte	0x00, 0xf0, 0x21, 0x0a


	//----- nvinfo : EIATTR_KPARAM_INFO
	.align		4
.L_551:
        /*0018*/ 	.byte	0x04, 0x17
        /*001a*/ 	.short	(.L_553 - .L_552)
.L_552:
        /*001c*/ 	.word	0x00000000
        /*0020*/ 	.short	0x0000
        /*0022*/ 	.short	0x0000
        /*0024*/ 	.byte	0x00, 0xf0, 0x11, 0x00


	//----- nvinfo : EIATTR_SPARSE_MMA_MASK
	.align		4
.L_553:
        /*0028*/ 	.byte	0x03, 0x50
        /*002a*/ 	.short	0x0000


	//----- nvinfo : EIATTR_MAXREG_COUNT
	.align		4
        /*002c*/ 	.byte	0x03, 0x1b
        /*002e*/ 	.short	0x0080


	//----- nvinfo : EIATTR_EXTERNS
	.align		4
        /*0030*/ 	.byte	0x04, 0x0f
        /*0032*/ 	.short	(.L_555 - .L_554)


	//   ....[0]....
	.align		4
.L_554:
        /*0034*/ 	.word	index@(__assertfail)


	//----- nvinfo : EIATTR_MERCURY_ISA_VERSION
	.align		4
.L_555:
        /*0038*/ 	.byte	0x03, 0x5f
        /*003a*/ 	.short	0x0101


	//----- nvinfo : EIATTR_VRC_CTA_INIT_COUNT
	.align		4
        /*003c*/ 	.byte	0x02, 0x4a
	.zero		1
	.zero		1


	//----- nvinfo : EIATTR_SYSCALL_OFFSETS
	.align		4
        /*0040*/ 	.byte	0x04, 0x46
        /*0042*/ 	.short	(.L_557 - .L_556)


	//   ....[0]....
.L_556:
        /*0044*/ 	.word	0x00002600


	//   ....[1]....
        /*0048*/ 	.word	0x00003580


	//   ....[2]....
        /*004c*/ 	.word	0x00004530


	//   ....[3]....
        /*0050*/ 	.word	0x00006cd0


	//   ....[4]....
        /*0054*/ 	.word	0x00007c40


	//   ....[5]....
        /*0058*/ 	.word	0x00008a20


	//   ....[6]....
        /*005c*/ 	.word	0x0000b2d0


	//   ....[7]....
        /*0060*/ 	.word	0x0000c240


	//   ....[8]....
        /*0064*/ 	.word	0x0000d020


	//   ....[9]....
        /*0068*/ 	.word	0x0000f8f0


	//   ....[10]....
        /*006c*/ 	.word	0x00010860


	//   ....[11]....
        /*0070*/ 	.word	0x00011610


	//----- nvinfo : EIATTR_EXIT_INSTR_OFFSETS
	.align		4
.L_557:
        /*0074*/ 	.byte	0x04, 0x1c
        /*0076*/ 	.short	(.L_559 - .L_558)


	//   ....[0]....
.L_558:
        /*0078*/ 	.word	0x0000d300


	//   ....[1]....
        /*007c*/ 	.word	0x00010ab0


	//   ....[2]....
        /*0080*/ 	.word	0x00010af0


	//   ....[3]....
        /*0084*/ 	.word	0x00010b90


	//   ....[4]....
        /*0088*/ 	.word	0x00010bd0


	//   ....[5]....
        /*008c*/ 	.word	0x00010c10


	//   ....[6]....
        /*0090*/ 	.word	0x00010ca0


	//   ....[7]....
        /*0094*/ 	.word	0x00010cc0


	//   ....[8]....
        /*0098*/ 	.word	0x00010d60


	//   ....[9]....
        /*009c*/ 	.word	0x00010db0


	//   ....[10]....
        /*00a0*/ 	.word	0x00010e00


	//   ....[11]....
        /*00a4*/ 	.word	0x00010ee0


	//   ....[12]....
        /*00a8*/ 	.word	0x00011050


	//   ....[13]....
        /*00ac*/ 	.word	0x000111c0


	//   ....[14]....
        /*00b0*/ 	.word	0x00011320


	//   ....[15]....
        /*00b4*/ 	.word	0x00011360


	//   ....[16]....
        /*00b8*/ 	.word	0x000113a0


	//   ....[17]....
        /*00bc*/ 	.word	0x00011450


	//   ....[18]....
        /*00c0*/ 	.word	0x000114b0


	//   ....[19]....
        /*00c4*/ 	.word	0x00011620


	//   ....[20]....
        /*00c8*/ 	.word	0x00011730


	//   ....[21]....
        /*00cc*/ 	.word	0x00011870


	//   ....[22]....
        /*00d0*/ 	.word	0x000118b0


	//----- nvinfo : EIATTR_MAX_THREADS
	.align		4
.L_559:
        /*00d4*/ 	.byte	0x04, 0x05
        /*00d6*/ 	.short	(.L_561 - .L_560)
.L_560:
        /*00d8*/ 	.word	0x00000080
        /*00dc*/ 	.word	0x00000001
        /*00e0*/ 	.word	0x00000001


	//----- nvinfo : EIATTR_CRS_STACK_SIZE
	.align		4
.L_561:
        /*00e4*/ 	.byte	0x04, 0x1e
        /*00e6*/ 	.short	(.L_563 - .L_562)
.L_562:
        /*00e8*/ 	.word	0x00000000


	//----- nvinfo : EIATTR_CBANK_PARAM_SIZE
	.align		4
.L_563:
        /*00ec*/ 	.byte	0x03, 0x19
        /*00ee*/ 	.short	0x0290


	//----- nvinfo : EIATTR_PARAM_CBANK
	.align		4
        /*00f0*/ 	.byte	0x04, 0x0a
        /*00f2*/ 	.short	(.L_565 - .L_564)
	.align		4
.L_564:
        /*00f4*/ 	.word	index@(.nv.constant0._ZN2at6native18elementwise_kernelILi128ELi4EZNS0_15gpu_kernel_implIZZZNS0_62_GLOBAL__N__e6aa1b1b_29_ActivationLogSigmoidKernel_cu_9d16a0dc27log_sigmoid_backward_kernelERNS_14TensorIteratorEENKUlvE_clEvENKUlvE1_clEvEUlN3c104HalfES9_E_EEvRNS_18TensorIteratorBaseERKT_EUliE_EEviT1_)
        /*00f8*/ 	.short	0x0380
        /*00fa*/ 	.short	0x0290


	//----- nvinfo : EIATTR_SW_WAR
	.align		4
.L_565:
        /*00fc*/ 	.byte	0x04, 0x36
        /*00fe*/ 	.short	(.L_567 - .L_566)
.L_566:
        /*0100*/ 	.word	0x00000008
.L_567:


//--------------------- .nv.info._ZN2at6native27unrolled_elementwise_kernelIZZZNS0_62_GLOBAL__N__e6aa1b1b_29_ActivationLogSigmoidKernel_cu_9d16a0dc27log_sigmoid_backward_kernelERNS_14TensorIteratorEENKUlvE_clEvENKUlvE1_clEvEUlN3c104HalfES8_E_St5arrayIPcLm3EELi4E23TrivialOffsetCalculatorILi2EjESD_ILi1EjENS0_6memory12LoadWithCastILi2EEENSG_13StoreWithCastILi1EEEEEviT_T0_T2_T3_T4_T5_ --------------------------
	.section	.nv.info._ZN2at6native27unrolled_elementwise_kernelIZZZNS0_62_GLOBAL__N__e6aa1b1b_29_ActivationLogSigmoidKernel_cu_9d16a0dc27log_sigmoid_backward_kernelERNS_14TensorIteratorEENKUlvE_clEvENKUlvE1_clEvEUlN3c104HalfES8_E_St5arrayIPcLm3EELi4E23TrivialOffsetCalculatorILi2EjESD_ILi1EjENS0_6memory12LoadWithCastILi2EEENSG_13StoreWithCastILi1EEEEEviT_T0_T2_T3_T4_T5_,"",@"SHT_CUDA_INFO"
	.sectionflags	@""
	.align	4


	//----- nvinfo : EIATTR_CUDA_API_VERSION
	.align		4
        /*0000*/ 	.byte	0x04, 0x37
        /*0002*/ 	.short	(.L_569 - .L_568)
.L_568:
        /*0004*/ 	.word	0x00000082


	//----- nvinfo : EIATTR_KPARAM_INFO
	.align		4
.L_569:
        /*0008*/ 	.byte	0x04, 0x17
        /*000a*/ 	.short	(.L_571 - .L_570)
.L_570:
        /*000c*/ 	.word	0x00000000
        /*0010*/ 	.short	0x0006
        /*0012*/ 	.short	0x0030
        /*0014*/ 	.byte	0x00, 0xf0, 0x21, 0x00


	//----- nvinfo : EIATTR_KPARAM_INFO
	.align		4
.L_571:
        /*0018*/ 	.byte	0x04, 0x17
        /*001a*/ 	.short	(.L_573 - .L_572)
.L_572:
        /*001c*/ 	.word	0x00000000
        /*0020*/ 	.short	0x0005
        /*0022*/ 	.short	0x0024
        /*0024*/ 	.byte	0x00, 0xf0, 0x31, 0x00


	//----- nvinfo : EIATTR_KPARAM_INFO
	.align		4
.L_573:
        /*0028*/ 	.byte	0x04, 0x17
        /*002a*/ 	.short	(.L_575 - .L_574)
.L_574:
        /*002c*/ 	.word	0x00000000
        /*0030*/ 	.short	0x0004
        /*0032*/ 	.short	0x0021
        /*0034*/ 	.byte	0x00, 0xf0, 0x05, 0x00


	//----- nvinfo : EIATTR_KPARAM_INFO
	.align		4
.L_575:
        /*0038*/ 	.byte	0x04, 0x17
        /*003a*/ 	.short	(.L_577 - .L_576)
.L_576:
        /*003c*/ 	.word	0x00000000
        /*0040*/ 	.short	0x0003
        /*0042*/ 	.short	0x0020
        /*0044*/ 	.byte	0x00, 0xf0, 0x05, 0x00


	//----- nvinfo : EIATTR_KPARAM_INFO
	.align		4
.L_577:
        /*0048*/ 	.byte	0x04, 0x17
        /*004a*/ 	.short	(.L_579 - .L_578)
.L_578:
        /*004c*/ 	.word	0x00000000
        /*0050*/ 	.short	0x0002
        /*0052*/ 	.short	0x0008
        /*0054*/ 	.byte	0x00, 0xf0, 0x61, 0x00


	//----- nvinfo : EIATTR_KPARAM_INFO
	.align		4
.L_579:
        /*0058*/ 	.byte	0x04, 0x17
        /*005a*/ 	.short	(.L_581 - .L_580)
.L_580:
        /*005c*/ 	.word	0x00000000
        /*0060*/ 	.short	0x0001
        /*0062*/ 	.short	0x0004
        /*0064*/ 	.byte	0x00, 0xf0, 0x05, 0x00


	//----- nvinfo : EIATTR_KPARAM_INFO
	.align		4
.L_581:
        /*0068*/ 	.byte	0x04, 0x17
        /*006a*/ 	.short	(.L_583 - .L_582)
.L_582:
        /*006c*/ 	.word	0x00000000
        /*0070*/ 	.short	0x0000
        /*0072*/ 	.short	0x0000
        /*0074*/ 	.byte	0x00, 0xf0, 0x11, 0x00


	//----- nvinfo : EIATTR_SPARSE_MMA_MASK
	.align		4
.L_583:
        /*0078*/ 	.byte	0x03, 0x50
        /*007a*/ 	.short	0x0000


	//----- nvinfo : EIATTR_MAXREG_COUNT
	.align		4
        /*007c*/ 	.byte	0x03, 0x1b
        /*007e*/ 	.short	0x00ff


	//----- nvinfo : EIATTR_EXTERNS
	.align		4
        /*0080*/ 	.byte	0x04, 0x0f
        /*0082*/ 	.short	(.L_585 - .L_584)


	//   ....[0]....
	.align		4
.L_584:
        /*0084*/ 	.word	index@(__assertfail)


	//----- nvinfo : EIATTR_MERCURY_ISA_VERSION
	.align		4
.L_585:
        /*0088*/ 	.byte	0x03, 0x5f
        /*008a*/ 	.short	0x0101


	//----- nvinfo : EIATTR_VRC_CTA_INIT_COUNT
	.align		4
        /*008c*/ 	.byte	0x02, 0x4a
	.zero		1
	.zero		1


	//----- nvinfo : EIATTR_SYSCALL_OFFSETS
	.align		4
        /*0090*/ 	.byte	0x04, 0x46
        /*0092*/ 	.short	(.L_587 - .L_586)


	//   ....[0]....
.L_586:
        /*0094*/ 	.word	0x00000ff0


	//   ....[1]....
        /*0098*/ 	.word	0x00002070


	//   ....[2]....
        /*009c*/ 	.word	0x00003230


	//   ....[3]....
        /*00a0*/ 	.word	0x000042b0


	//   ....[4]....
        /*00a4*/ 	.word	0x000053b0


	//   ....[5]....
        /*00a8*/ 	.word	0x00006440


	//   ....[6]....
        /*00ac*/ 	.word	0x00007540


	//   ....[7]....
        /*00b0*/ 	.word	0x000084f0


	//   ....[8]....
        /*00b4*/ 	.word	0x00009930


	//   ....[9]....
        /*00b8*/ 	.word	0x0000a7f0


	//   ....[10]....
        /*00bc*/ 	.word	0x0000b770


	//   ....[11]....
        /*00c0*/ 	.word	0x0000c6f0


	//----- nvinfo : EIATTR_EXIT_INSTR_OFFSETS
	.align		4
.L_587:
        /*00c4*/ 	.byte	0x04, 0x1c
        /*00c6*/ 	.short	(.L_589 - .L_588)


	//   ....[0]....
.L_588:
        /*00c8*/ 	.word	0x0000ba40


	//   ....[1]....
        /*00cc*/ 	.word	0x0000bb90


	//   ....[2]....
        /*00d0*/ 	.word	0x0000bbd0


	//   ....[3]....
        /*00d4*/ 	.word	0x0000bc70


	//   ....[4]....
        /*00d8*/ 	.word	0x0000bcb0


	//   ....[5]....
        /*00dc*/ 	.word	0x0000bcf0


	//   ....[6]....
        /*00e0*/ 	.word	0x0000bd80


	//   ....[7]....
        /*00e4*/ 	.word	0x0000bda0


	//   ....[8]....
        /*00e8*/ 	.word	0x0000be40


	//   ....[9]....
        /*00ec*/ 	.word	0x0000be90


	//   ....[10]....
        /*00f0*/ 	.word	0x0000bee0


	//   ....[11]....
        /*00f4*/ 	.word	0x0000bfc0


	//   ....[12]....
        /*00f8*/ 	.word	0x0000c130


	//   ....[13]....
        /*00fc*/ 	.word	0x0000c2a0


	//   ....[14]....
        /*0100*/ 	.word	0x0000c400


	//   ....[15]....
        /*0104*/ 	.word	0x0000c440


	//   ....[16]....
        /*0108*/ 	.word	0x0000c480


	//   ....[17]....
        /*010c*/ 	.word	0x0000c530


	//   ....[18]....
        /*0110*/ 	.word	0x0000c590


	//   ....[19]....
        /*0114*/ 	.word	0x0000c700


	//   ....[20]....
        /*0118*/ 	.word	0x0000c810


	//   ....[21]....
        /*011c*/ 	.word	0x0000c950


	//   ....[22]....
        /*0120*/ 	.word	0x0000c990


	//----- nvinfo : EIATTR_MAX_THREADS
	.align		4
.L_589:
        /*0124*/ 	.byte	0x04, 0x05
        /*0126*/ 	.short	(.L_591 - .L_590)
.L_590:
        /*0128*/ 	.word	0x00000080
        /*012c*/ 	.word	0x00000001
        /*0130*/ 	.word	0x00000001


	//----- nvinfo : EIATTR_CRS_STACK_SIZE
	.align		4
.L_591:
        /*0134*/ 	.byte	0x04, 0x1e
        /*0136*/ 	.short	(.L_593 - .L_592)
.L_592:
        /*0138*/ 	.word	0x00000000


	//----- nvinfo : EIATTR_CBANK_PARAM_SIZE
	.align		4
.L_593:
        /*013c*/ 	.byte	0x03, 0x19
        /*013e*/ 	.short	0x0038


	//----- nvinfo : EIATTR_PARAM_CBANK
	.align		4
        /*0140*/ 	.byte	0x04, 0x0a
        /*0142*/ 	.short	(.L_595 - .L_594)
	.align		4
.L_594:
        /*0144*/ 	.word	index@(.nv.constant0._ZN2at6native27unrolled_elementwise_kernelIZZZNS0_62_GLOBAL__N__e6aa1b1b_29_ActivationLogSigmoidKernel_cu_9d16a0dc27log_sigmoid_backward_kernelERNS_14TensorIteratorEENKUlvE_clEvENKUlvE1_clEvEUlN3c104HalfES8_E_St5arrayIPcLm3EELi4E23TrivialOffsetCalculatorILi2EjESD_ILi1EjENS0_6memory12LoadWithCastILi2EEENSG_13StoreWithCastILi1EEEEEviT_T0_T2_T3_T4_T5_)
        /*0148*/ 	.short	0x0380
        /*014a*/ 	.short	0x0038


	//----- nvinfo : EIATTR_SW_WAR
	.align		4
.L_595:
        /*014c*/ 	.byte	0x04, 0x36
        /*014e*/ 	.short	(.L_597 - .L_596)
.L_596:
        /*0150*/ 	.word	0x00000008
.L_597:


//--------------------- .nv.info._ZN2at6native18elementwise_kernelILi128ELi4EZNS0_22gpu_kernel_impl_nocastIZZZNS0_62_GLOBAL__N__e6aa1b1b_29_ActivationLogSigmoidKernel_cu_9d16a0dc27log_sigmoid_backward_kernelERNS_14TensorIteratorEENKUlvE_clEvENKUlvE1_clEvEUlN3c104HalfES9_E_EEvRNS_18TensorIteratorBaseERKT_EUliE_EEviT1_ --------------------------
	.section	.nv.info._ZN2at6native18elementwise_kernelILi128ELi4EZNS0_22gpu_kernel_impl_nocastIZZZNS0_62_GLOBAL__N__e6aa1b1b_29_ActivationLogSigmoidKernel_cu_9d16a0dc27log_sigmoid_backward_kernelERNS_14TensorIteratorEENKUlvE_clEvENKUlvE1_clEvEUlN3c104HalfES9_E_EEvRNS_18TensorIteratorBaseERKT_EUliE_EEviT1_,"",@"SHT_CUDA_INFO"
	.sectionflags	@""
	.align	4


	//----- nvinfo : EIATTR_CUDA_API_VERSION
	.align		4
        /*0000*/ 	.byte	0x04, 0x37
        /*0002*/ 	.short	(.L_599 - .L_598)
.L_598:
        /*0004*/ 	.word	0x00000082


	//----- nvinfo : EIATTR_KPARAM_INFO
	.align		4
.L_599:
        /*0008*/ 	.byte	0x04, 0x17
        /*000a*/ 	.short	(.L_601 - .L_600)
.L_600:
        /*000c*/ 	.word	0x00000000
        /*0010*/ 	.short	0x0001
        /*0012*/ 	.short	0x0008
        /*0014*/ 	.byte	0x00, 0xf0, 0x21, 0x0a


	//----- nvinfo : EIATTR_KPARAM_INFO
	.align		4
.L_601:
        /*0018*/ 	.byte	0x04, 0x17
        /*001a*/ 	.short	(.L_603 - .L_602)
.L_602:
        /*001c*/ 	.word	0x00000000
        /*0020*/ 	.short	0x0000
        /*0022*/ 	.short	0x0000
        /*0024*/ 	.byte	0x00, 0xf0, 0x11, 0x00


	//----- nvinfo : EIATTR_SPARSE_MMA_MASK
	.align		4
.L_603:
        /*0028*/ 	.byte	0x03, 0x50
        /*002a*/ 	.short	0x0000


	//----- nvinfo : EIATTR_MAXREG_COUNT
	.align		4
        /*002c*/ 	.byte	0x03, 0x1b
        /*002e*/ 	.short	0x0080


	//----- nvinfo : EIATTR_MERCURY_ISA_VERSION
	.align		4
        /*0030*/ 	.byte	0x03, 0x5f
        /*0032*/ 	.short	0x0101


	//----- nvinfo : EIATTR_VRC_CTA_INIT_COUNT
	.align		4
        /*0034*/ 	.byte	0x02, 0x4a
	.zero		1
	.zero		1


	//----- nvinfo : EIATTR_EXIT_INSTR_OFFSETS
	.align		4
        /*0038*/ 	.byte	0x04, 0x1c
        /*003a*/ 	.short	(.L_605 - .L_604)


	//   ....[0]....
.L_604:
        /*003c*/ 	.word	0x00000540


	//   ....[1]....
        /*0040*/ 	.word	0x00000680


	//   ....[2]....
        /*0044*/ 	.word	0x00004da0


	//   ....[3]....
        /*0048*/ 	.word	0x000064f0


	//----- nvinfo : EIATTR_MAX_THREADS
	.align		4
.L_605:
        /*004c*/ 	.byte	0x04, 0x05
        /*004e*/ 	.short	(.L_607 - .L_606)
.L_606:
        /*0050*/ 	.word	0x00000080
        /*0054*/ 	.word	0x00000001
        /*0058*/ 	.word	0x00000001


	//----- nvinfo : EIATTR_CRS_STACK_SIZE
	.align		4
.L_607:
        /*005c*/ 	.byte	0x04, 0x1e
        /*005e*/ 	.short	(.L_609 - .L_608)
.L_608:
        /*0060*/ 	.word	0x00000000


	//----- nvinfo : EIATTR_CBANK_PARAM_SIZE
	.align		4
.L_609:
        /*0064*/ 	.byte	0x03, 0x19
        /*0066*/ 	.short	0x0290


	//----- nvinfo : EIATTR_PARAM_CBANK
	.align		4
        /*0068*/ 	.byte	0x04, 0x0a
        /*006a*/ 	.short	(.L_611 - .L_610)
	.align		4
.L_610:
        /*006c*/ 	.word	index@(.nv.constant0._ZN2at6native18elementwise_kernelILi128ELi4EZNS0_22gpu_kernel_impl_nocastIZZZNS0_62_GLOBAL__N__e6aa1b1b_29_ActivationLogSigmoidKernel_cu_9d16a0dc27log_sigmoid_backward_kernelERNS_14TensorIteratorEENKUlvE_clEvENKUlvE1_clEvEUlN3c104HalfES9_E_EEvRNS_18TensorIteratorBaseERKT_EUliE_EEviT1_)
        /*0070*/ 	.short	0x0380
        /*0072*/ 	.short	0x0290


	//----- nvinfo : EIATTR_SW_WAR
	.align		4
.L_611:
        /*0074*/ 	.byte	0x04, 0x36
        /*0076*/ 	.short	(.L_613 - .L_612)
.L_612:
        /*0078*/ 	.word	0x00000008
.L_613:


//--------------------- .nv.info._ZN2at6native27unrolled_elementwise_kernelIZZZNS0_62_GLOBAL__N__e6aa1b1b_29_ActivationLogSigmoidKernel_cu_9d16a0dc27log_sigmoid_backward_kernelERNS_14TensorIteratorEENKUlvE_clEvENKUlvE1_clEvEUlN3c104HalfES8_E_St5arrayIPcLm3EELi4E23TrivialOffsetCalculatorILi2EjESD_ILi1EjENS0_6memory15LoadWithoutCastENSG_16StoreWithoutCastEEEviT_T0_T2_T3_T4_T5_ --------------------------
	.section	.nv.info._ZN2at6native27unrolled_elementwise_kernelIZZZNS0_62_GLOBAL__N__e6aa1b1b_29_ActivationLogSigmoidKernel_cu_9d16a0dc27log_sigmoid_backward_kernelERNS_14TensorIteratorEENKUlvE_clEvENKUlvE1_clEvEUlN3c104HalfES8_E_St5arrayIPcLm3EELi4E23TrivialOffsetCalculatorILi2EjESD_ILi1EjENS0_6memory15LoadWithoutCastENSG_16StoreWithoutCastEEEviT_T0_T2_T3_T4_T5_,"",@"SHT_CUDA_INFO"
	.sectionflags	@""
	.align	4


	//----- nvinfo : EIATTR_CUDA_API_VERSION
	.align		4
        /*0000*/ 	.byte	0x04, 0x37
        /*0002*/ 	.short	(.L_615 - .L_614)
.L_614:
        /*0004*/ 	.word	0x00000082


	//----- nvinfo : EIATTR_KPARAM_INFO
	.align		4
.L_615:
        /*0008*/ 	.byte	0x04, 0x17
        /*000a*/ 	.short	(.L_617 - .L_616)
.L_616:
        /*000c*/ 	.word	0x00000000
        /*0010*/ 	.short	0x0006
        /*0012*/ 	.short	0x0023
        /*0014*/ 	.byte	0x00, 0xf0, 0x05, 0x00


	//----- nvinfo : EIATTR_KPARAM_INFO
	.align		4
.L_617:
        /*0018*/ 	.byte	0x04, 0x17
        /*001a*/ 	.short	(.L_619 - .L_618)
.L_618:
        /*001c*/ 	.word	0x00000000
        /*0020*/ 	.short	0x0005
        /*0022*/ 	.short	0x0022
        /*0024*/ 	.byte	0x00, 0xf0, 0x05, 0x00


	//----- nvinfo : EIATTR_KPARAM_INFO
	.align		4
.L_619:
        /*0028*/ 	.byte	0x04, 0x17
        /*002a*/ 	.short	(.L_621 - .L_620)
.L_620:
        /*002c*/ 	.word	0x00000000
        /*0030*/ 	.short	0x0004
        /*0032*/ 	.short	0x0021
        /*0034*/ 	.byte	0x00, 0xf0, 0x05, 0x00


	//----- nvinfo : EIATTR_KPARAM_INFO
	.align		4
.L_621:
        /*0038*/ 	.byte	0x04, 0x17
        /*003a*/ 	.short	(.L_623 - .L_622)
.L_622:
        /*003c*/ 	.word	0x00000000
        /*0040*/ 	.short	0x0003
        /*0042*/ 	.short	0x0020
        /*0044*/ 	.byte	0x00, 0xf0, 0x05, 0x00


	//----- nvinfo : EIATTR_KPARAM_INFO
	.align		4
.L_623:
        /*0048*/ 	.byte	0x04, 0x17
        /*004a*/ 	.short	(.L_625 - .L_624)
.L_624:
        /*004c*/ 	.word	0x00000000
        /*0050*/ 	.short	0x0002
        /*0052*/ 	.short	0x0008
        /*0054*/ 	.byte	0x00, 0xf0, 0x61, 0x00


	//----- nvinfo : EIATTR_KPARAM_INFO
	.align		4
.L_625:
        /*0058*/ 	.byte	0x04, 0x17
        /*005a*/ 	.short	(.L_627 - .L_626)
.L_626:
        /*005c*/ 	.word	0x00000000
        /*0060*/ 	.short	0x0001
        /*0062*/ 	.short	0x0004
        /*0064*/ 	.byte	0x00, 0xf0, 0x05, 0x00


	//----- nvinfo : EIATTR_KPARAM_INFO
	.align		4
.L_627:
        /*0068*/ 	.byte	0x04, 0x17
        /*006a*/ 	.short	(.L_629 - .L_628)
.L_628:
        /*006c*/ 	.word	0x00000000
        /*0070*/ 	.short	0x0000
        /*0072*/ 	.short	0x0000
        /*0074*/ 	.byte	0x00, 0xf0, 0x11, 0x00


	//----- nvinfo : EIATTR_SPARSE_MMA_MASK
	.align		4
.L_629:
        /*0078*/ 	.byte	0x03, 0x50
        /*007a*/ 	.short	0x0000


	//----- nvinfo : EIATTR_MAXREG_COUNT
	.align		4
        /*007c*/ 	.byte	0x03, 0x1b
        /*007e*/ 	.short	0x00ff


	//----- nvinfo : EIATTR_MERCURY_ISA_VERSION
	.align		4
        /*0080*/ 	.byte	0x03, 0x5f
        /*0082*/ 	.short	0x0101


	//----- nvinfo : EIATTR_VRC_CTA_INIT_COUNT
	.align		4
        /*0084*/ 	.byte	0x02, 0x4a
	.zero		1
	.zero		1


	//----- nvinfo : EIATTR_EXIT_INSTR_OFFSETS
	.align		4
        /*0088*/ 	.byte	0x04, 0x1c
        /*008a*/ 	.short	(.L_631 - .L_630)


	//   ....[0]....
.L_630:
        /*008c*/ 	.word	0x000008d0


	//   ....[1]....
        /*0090*/ 	.word	0x00000920


	//----- nvinfo : EIATTR_MAX_THREADS
	.align		4
.L_631:
        /*0094*/ 	.byte	0x04, 0x05
        /*0096*/ 	.short	(.L_633 - .L_632)
.L_632:
        /*0098*/ 	.word	0x00000080
        /*009c*/ 	.word	0x00000001
        /*00a0*/ 	.word	0x00000001


	//----- nvinfo : EIATTR_CRS_STACK_SIZE
	.align		4
.L_633:
        /*00a4*/ 	.byte	0x04, 0x1e
        /*00a6*/ 	.short	(.L_635 - .L_634)
.L_634:
        /*00a8*/ 	.word	0x00000000


	//----- nvinfo : EIATTR_CBANK_PARAM_SIZE
	.align		4
.L_635:
        /*00ac*/ 	.byte	0x03, 0x19
        /*00ae*/ 	.short	0x0024


	//----- nvinfo : EIATTR_PARAM_CBANK
	.align		4
        /*00b0*/ 	.byte	0x04, 0x0a
        /*00b2*/ 	.short	(.L_637 - .L_636)
	.align		4
.L_636:
        /*00b4*/ 	.word	index@(.nv.constant0._ZN2at6native27unrolled_elementwise_kernelIZZZNS0_62_GLOBAL__N__e6aa1b1b_29_ActivationLogSigmoidKernel_cu_9d16a0dc27log_sigmoid_backward_kernelERNS_14TensorIteratorEENKUlvE_clEvENKUlvE1_clEvEUlN3c104HalfES8_E_St5arrayIPcLm3EELi4E23TrivialOffsetCalculatorILi2EjESD_ILi1EjENS0_6memory15LoadWithoutCastENSG_16StoreWithoutCastEEEviT_T0_T2_T3_T4_T5_)
        /*00b8*/ 	.short	0x0380
        /*00ba*/ 	.short	0x0024


	//----- nvinfo : EIATTR_SW_WAR
	.align		4
.L_637:
        /*00bc*/ 	.byte	0x04, 0x36
        /*00be*/ 	.short	(.L_639 - .L_638)
.L_638:
        /*00c0*/ 	.word	0x00000008
.L_639:


//--------------------- .nv.info._ZN2at6native29vectorized_elementwise_kernelILi2EZZZNS0_62_GLOBAL__N__e6aa1b1b_29_ActivationLogSigmoidKernel_cu_9d16a0dc27log_sigmoid_backward_kernelERNS_14TensorIteratorEENKUlvE_clEvENKUlvE1_clEvEUlN3c104HalfES8_E_St5arrayIPcLm3EEEEviT0_T1_ --------------------------
	.section	.nv.info._ZN2at6native29vectorized_elementwise_kernelILi2EZZZNS0_62_GLOBAL__N__e6aa1b1b_29_ActivationLogSigmoidKernel_cu_9d16a0dc27log_sigmoid_backward_kernelERNS_14TensorIteratorEENKUlvE_clEvENKUlvE1_clEvEUlN3c104HalfES8_E_St5arrayIPcLm3EEEEviT0_T1_,"",@"SHT_CUDA_INFO"
	.sectionflags	@""
	.align	4


	//----- nvinfo : EIATTR_CUDA_API_VERSION
	.align		4
        /*0000*/ 	.byte	0x04, 0x37
        /*0002*/ 	.short	(.L_641 - .L_640)
.L_640:
        /*0004*/ 	.word	0x00000082


	//----- nvinfo : EIATTR_KPARAM_INFO
	.align		4
.L_641:
        /*0008*/ 	.byte	0x04, 0x17
        /*000a*/ 	.short	(.L_643 - .L_642)
.L_642:
        /*000c*/ 	.word	0x00000000
        /*0010*/ 	.short	0x0002
        /*0012*/ 	.short	0x0008
        /*0014*/ 	.byte	0x00, 0xf0, 0x61, 0x00


	//----- nvinfo : EIATTR_KPARAM_INFO
	.align		4
.L_643:
        /*0018*/ 	.byte	0x04, 0x17
        /*001a*/ 	.short	(.L_645 - .L_644)
.L_644:
        /*001c*/ 	.word	0x00000000
        /*0020*/ 	.short	0x0001
        /*0022*/ 	.short	0x0004
        /*0024*/ 	.byte	0x00, 0xf0, 0x05, 0x00


	//----- nvinfo : EIATTR_KPARAM_INFO
	.align		4
.L_645:
        /*0028*/ 	.byte	0x04, 0x17
        /*002a*/ 	.short	(.L_647 - .L_646)
.L_646:
        /*002c*/ 	.word	0x00000000
        /*0030*/ 	.short	0x0000
        /*0032*/ 	.short	0x0000
        /*0034*/ 	.byte	0x00, 0xf0, 0x11, 0x00


	//----- nvinfo : EIATTR_SPARSE_MMA_MASK
	.align		4
.L_647:
        /*0038*/ 	.byte	0x03, 0x50
        /*003a*/ 	.short	0x0000


	//----- nvinfo : EIATTR_MAXREG_COUNT
	.align		4
        /*003c*/ 	.byte	0x03, 0x1b
        /*003e*/ 	.short	0x00ff


	//----- nvinfo : EIATTR_MERCURY_ISA_VERSION
	.align		4
        /*0040*/ 	.byte	0x03, 0x5f
        /*0042*/ 	.short	0x0101


	//----- nvinfo : EIATTR_VRC_CTA_INIT_COUNT
	.align		4
        /*0044*/ 	.byte	0x02, 0x4a
	.zero		1
	.zero		1


	//----- nvinfo : EIATTR_EXIT_INSTR_OFFSETS
	.align		4
        /*0048*/ 	.byte	0x04, 0x1c
        /*004a*/ 	.short	(.L_649 - .L_648)


	//   ....[0]....
.L_648:
        /*004c*/ 	.word	0x00001250


	//   ....[1]....
        /*0050*/ 	.word	0x000012a0


	//   ....[2]....
        /*0054*/ 	.word	0x00001a50


	//----- nvinfo : EIATTR_MAX_THREADS
	.align		4
.L_649:
        /*0058*/ 	.byte	0x04, 0x05
        /*005a*/ 	.short	(.L_651 - .L_650)
.L_650:
        /*005c*/ 	.word	0x00000080
        /*0060*/ 	.word	0x00000001
        /*0064*/ 	.word	0x00000001


	//----- nvinfo : EIATTR_CRS_STACK_SIZE
	.align		4
.L_651:
        /*0068*/ 	.byte	0x04, 0x1e
        /*006a*/ 	.short	(.L_653 - .L_652)
.L_652:
        /*006c*/ 	.word	0x00000000


	//----- nvinfo : EIATTR_CBANK_PARAM_SIZE
	.align		4
.L_653:
        /*0070*/ 	.byte	0x03, 0x19
        /*0072*/ 	.short	0x0020


	//----- nvinfo : EIATTR_PARAM_CBANK
	.align		4
        /*0074*/ 	.byte	0x04, 0x0a
        /*0076*/ 	.short	(.L_655 - .L_654)
	.align		4
.L_654:
        /*0078*/ 	.word	index@(.nv.constant0._ZN2at6native29vectorized_elementwise_kernelILi2EZZZNS0_62_GLOBAL__N__e6aa1b1b_29_ActivationLogSigmoidKernel_cu_9d16a0dc27log_sigmoid_backward_kernelERNS_14TensorIteratorEENKUlvE_clEvENKUlvE1_clEvEUlN3c104HalfES8_E_St5arrayIPcLm3EEEEviT0_T1_)
        /*007c*/ 	.short	0x0380
        /*007e*/ 	.short	0x0020


	//----- nvinfo : EIATTR_SW_WAR
	.align		4
.L_655:
        /*0080*/ 	.byte	0x04, 0x36
        /*0082*/ 	.short	(.L_657 - .L_656)
.L_656:
        /*0084*/ 	.word	0x00000008
.L_657:


//--------------------- .nv.info._ZN2at6native29vectorized_elementwise_kernelILi4EZZZNS0_62_GLOBAL__N__e6aa1b1b_29_ActivationLogSigmoidKernel_cu_9d16a0dc27log_sigmoid_backward_kernelERNS_14TensorIteratorEENKUlvE_clEvENKUlvE1_clEvEUlN3c104HalfES8_E_St5arrayIPcLm3EEEEviT0_T1_ --------------------------
	.section	.nv.info._ZN2at6native29vectorized_elementwise_kernelILi4EZZZNS0_62_GLOBAL__N__e6aa1b1b_29_ActivationLogSigmoidKernel_cu_9d16a0dc27log_sigmoid_backward_kernelERNS_14TensorIteratorEENKUlvE_clEvENKUlvE1_clEvEUlN3c104HalfES8_E_St5arrayIPcLm3EEEEviT0_T1_,"",@"SHT_CUDA_INFO"
	.sectionflags	@""
	.align	4


	//----- nvinfo : EIATTR_CUDA_API_VERSION
	.align		4
        /*0000*/ 	.byte	0x04, 0x37
        /*0002*/ 	.short	(.L_659 - .L_658)
.L_658:
        /*0004*/ 	.word	0x00000082


	//----- nvinfo : EIATTR_KPARAM_INFO
	.align		4
.L_659:
        /*0008*/ 	.byte	0x04, 0x17
        /*000a*/ 	.short	(.L_661 - .L_660)
.L_660:
        /*000c*/ 	.word	0x00000000
        /*0010*/ 	.short	0x0002
        /*0012*/ 	.short	0x0008
        /*0014*/ 	.byte	0x00, 0xf0, 0x61, 0x00


	//----- nvinfo : EIATTR_KPARAM_INFO
	.align		4
.L_661:
        /*0018*/ 	.byte	0x04, 0x17
        /*001a*/ 	.short	(.L_663 - .L_662)
.L_662:
        /*001c*/ 	.word	0x00000000
        /*0020*/ 	.short	0x0001
        /*0022*/ 	.short	0x0004
        /*0024*/ 	.byte	0x00, 0xf0, 0x05, 0x00


	//----- nvinfo : EIATTR_KPARAM_INFO
	.align		4
.L_663:
        /*0028*/ 	.byte	0x04, 0x17
        /*002a*/ 	.short	(.L_665 - .L_664)
.L_664:
        /*002c*/ 	.word	0x00000000
        /*0030*/ 	.short	0x0000
        /*0032*/ 	.short	0x0000
        /*0034*/ 	.byte	0x00, 0xf0, 0x11, 0x00


	//----- nvinfo : EIATTR_SPARSE_MMA_MASK
	.align		4
.L_665:
        /*0038*/ 	.byte	0x03, 0x50
        /*003a*/ 	.short	0x0000


	//----- nvinfo : EIATTR_MAXREG_COUNT
	.align		4
        /*003c*/ 	.byte	0x03, 0x1b
        /*003e*/ 	.short	0x00ff


	//----- nvinfo : EIATTR_MERCURY_ISA_VERSION
	.align		4
        /*0040*/ 	.byte	0x03, 0x5f
        /*0042*/ 	.short	0x0101


	//----- nvinfo : EIATTR_VRC_CTA_INIT_COUNT
	.align		4
        /*0044*/ 	.byte	0x02, 0x4a
	.zero		1
	.zero		1


	//----- nvinfo : EIATTR_EXIT_INSTR_OFFSETS
	.align		4
        /*0048*/ 	.byte	0x04, 0x1c
        /*004a*/ 	.short	(.L_667 - .L_666)


	//   ....[0]....
.L_666:
        /*004c*/ 	.word	0x00001250


	//   ....[1]....
        /*0050*/ 	.word	0x000012a0


	//   ....[2]....
        /*0054*/ 	.word	0x000019f0


	//----- nvinfo : EIATTR_MAX_THREADS
	.align		4
.L_667:
        /*0058*/ 	.byte	0x04, 0x05
        /*005a*/ 	.short	(.L_669 - .L_668)
.L_668:
        /*005c*/ 	.word	0x00000080
        /*0060*/ 	.word	0x00000001
        /*0064*/ 	.word	0x00000001


	//----- nvinfo : EIATTR_CRS_STACK_SIZE
	.align		4
.L_669:
        /*0068*/ 	.byte	0x04, 0x1e
        /*006a*/ 	.short	(.L_671 - .L_670)
.L_670:
        /*006c*/ 	.word	0x00000000


	//----- nvinfo : EIATTR_CBANK_PARAM_SIZE
	.align		4
.L_671:
        /*0070*/ 	.byte	0x03, 0x19
        /*0072*/ 	.short	0x0020


	//----- nvinfo : EIATTR_PARAM_CBANK
	.align		4
        /*0074*/ 	.byte	0x04, 0x0a
        /*0076*/ 	.short	(.L_673 - .L_672)
	.align		4
.L_672:
        /*0078*/ 	.word	index@(.nv.constant0._ZN2at6native29vectorized_elementwise_kernelILi4EZZZNS0_62_GLOBAL__N__e6aa1b1b_29_ActivationLogSigmoidKernel_cu_9d16a0dc27log_sigmoid_backward_kernelERNS_14TensorIteratorEENKUlvE_clEvENKUlvE1_clEvEUlN3c104HalfES8_E_St5arrayIPcLm3EEEEviT0_T1_)
        /*007c*/ 	.short	0x0380
        /*007e*/ 	.short	0x0020


	//----- nvinfo : EIATTR_SW_WAR
	.align		4
.L_673:
        /*0080*/ 	.byte	0x04, 0x36
        /*0082*/ 	.short	(.L_675 - .L_674)
.L_674:
        /*0084*/ 	.word	0x00000008
.L_675:


//--------------------- .nv.info._ZN2at6native29vectorized_elementwise_kernelILi8EZZZNS0_62_GLOBAL__N__e6aa1b1b_29_ActivationLogSigmoidKernel_cu_9d16a0dc27log_sigmoid_backward_kernelERNS_14TensorIteratorEENKUlvE_clEvENKUlvE1_clEvEUlN3c104HalfES8_E_St5arrayIPcLm3EEEEviT0_T1_ --------------------------
	.section	.nv.info._ZN2at6native29vectorized_elementwise_kernelILi8EZZZNS0_62_GLOBAL__N__e6aa1b1b_29_ActivationLogSigmoidKernel_cu_9d16a0dc27log_sigmoid_backward_kernelERNS_14TensorIteratorEENKUlvE_clEvENKUlvE1_clEvEUlN3c104HalfES8_E_St5arrayIPcLm3EEEEviT0_T1_,"",@"SHT_CUDA_INFO"
	.sectionflags	@""
	.align	4


	//----- nvinfo : EIATTR_CUDA_API_VERSION
	.align		4
        /*0000*/ 	.byte	0x04, 0x37
        /*0002*/ 	.short	(.L_677 - .L_676)
.L_676:
        /*0004*/ 	.word	0x00000082


	//----- nvinfo : EIATTR_KPARAM_INFO
	.align		4
.L_677:
        /*0008*/ 	.byte	0x04, 0x17
        /*000a*/ 	.short	(.L_679 - .L_678)
.L_678:
        /*000c*/ 	.word	0x00000000
        /*0010*/ 	.short	0x0002
        /*0012*/ 	.short	0x0008
        /*0014*/ 	.byte	0x00, 0xf0, 0x61, 0x00


	//----- nvinfo : EIATTR_KPARAM_INFO
	.align		4
.L_679:
        /*0018*/ 	.byte	0x04, 0x17
        /*001a*/ 	.short	(.L_681 - .L_680)
.L_680:
        /*001c*/ 	.word	0x00000000
        /*0020*/ 	.short	0x0001
        /*0022*/ 	.short	0x0004
        /*0024*/ 	.byte	0x00, 0xf0, 0x05, 0x00


	//----- nvinfo : EIATTR_KPARAM_INFO
	.align		4
.L_681:
        /*0028*/ 	.byte	0x04, 0x17
        /*002a*/ 	.short	(.L_683 - .L_682)
.L_682:
        /*002c*/ 	.word	0x00000000
        /*0030*/ 	.short	0x0000
        /*0032*/ 	.short	0x0000
        /*0034*/ 	.byte	0x00, 0xf0, 0x11, 0x00


	//----- nvinfo : EIATTR_SPARSE_MMA_MASK
	.align		4
.L_683:
        /*0038*/ 	.byte	0x03, 0x50
        /*003a*/ 	.short	0x0000


	//----- nvinfo : EIATTR_MAXREG_COUNT
	.align		4
        /*003c*/ 	.byte	0x03, 0x1b
        /*003e*/ 	.short	0x00ff


	//----- nvinfo : EIATTR_MERCURY_ISA_VERSION
	.align		4
        /*0040*/ 	.byte	0x03, 0x5f
        /*0042*/ 	.short	0x0101


	//----- nvinfo : EIATTR_VRC_CTA_INIT_COUNT
	.align		4
        /*0044*/ 	.byte	0x02, 0x4a
	.zero		1
	.zero		1


	//----- nvinfo : EIATTR_EXIT_INSTR_OFFSETS
	.align		4
        /*0048*/ 	.byte	0x04, 0x1c
        /*004a*/ 	.short	(.L_685 - .L_684)


	//   ....[0]....
.L_684:
        /*004c*/ 	.word	0x00001250


	//   ....[1]....
        /*0050*/ 	.word	0x000012a0


	//   ....[2]....
        /*0054*/ 	.word	0x000019c0


	//----- nvinfo : EIATTR_MAX_THREADS
	.align		4
.L_685:
        /*0058*/ 	.byte	0x04, 0x05
        /*005a*/ 	.short	(.L_687 - .L_686)
.L_686:
        /*005c*/ 	.word	0x00000080
        /*0060*/ 	.word	0x00000001
        /*0064*/ 	.word	0x00000001


	//----- nvinfo : EIATTR_CRS_STACK_SIZE
	.align		4
.L_687:
        /*0068*/ 	.byte	0x04, 0x1e
        /*006a*/ 	.short	(.L_689 - .L_688)
.L_688:
        /*006c*/ 	.word	0x00000000


	//----- nvinfo : EIATTR_CBANK_PARAM_SIZE
	.align		4
.L_689:
        /*0070*/ 	.byte	0x03, 0x19
        /*0072*/ 	.short	0x0020


	//----- nvinfo : EIATTR_PARAM_CBANK
	.align		4
        /*0074*/ 	.byte	0x04, 0x0a
        /*0076*/ 	.short	(.L_691 - .L_690)
	.align		4
.L_690:
        /*0078*/ 	.word	index@(.nv.constant0._ZN2at6native29vectorized_elementwise_kernelILi8EZZZNS0_62_GLOBAL__N__e6aa1b1b_29_ActivationLogSigmoidKernel_cu_9d16a0dc27log_sigmoid_backward_kernelERNS_14TensorIteratorEENKUlvE_clEvENKUlvE1_clEvEUlN3c104HalfES8_E_St5arrayIPcLm3EEEEviT0_T1_)
        /*007c*/ 	.short	0x0380
        /*007e*/ 	.short	0x0020


	//----- nvinfo : EIATTR_SW_WAR
	.align		4
.L_691:
        /*0080*/ 	.byte	0x04, 0x36
        /*0082*/ 	.short	(.L_693 - .L_692)
.L_692:
        /*0084*/ 	.word	0x00000008
.L_693:


//--------------------- .nv.info._ZN2at6native18elementwise_kernelILi128ELi4EZNS0_15gpu_kernel_implIZZZNS0_62_GLOBAL__N__e6aa1b1b_29_ActivationLogSigmoidKernel_cu_9d16a0dc27log_sigmoid_backward_kernelERNS_14TensorIteratorEENKUlvE_clEvENKUlvE0_clEvEUlffE_EEvRNS_18TensorIteratorBaseERKT_EUliE_EEviT1_ --------------------------
	.section	.nv.info._ZN2at6native18elementwise_kernelILi128ELi4EZNS0_15gpu_kernel_implIZZZNS0_62_GLOBAL__N__e6aa1b1b_29_ActivationLogSigmoidKernel_cu_9d16a0dc27log_sigmoid_backward_kernelERNS_14TensorIteratorEENKUlvE_clEvENKUlvE0_clEvEUlffE_EEvRNS_18TensorIteratorBaseERKT_EUliE_EEviT1_,"",@"SHT_CUDA_INFO"
	.sectionflags	@""
	.align	4


	//----- nvinfo : EIATTR_CUDA_API_VERSION
	.align		4
        /*0000*/ 	.byte	0x04, 0x37
        /*0002*/ 	.short	(.L_695 - .L_694)
.L_694:
        /*0004*/ 	.word	0x00000082


	//----- nvinfo : EIATTR_KPARAM_INFO
	.align		4
.L_695:
        /*0008*/ 	.byte	0x04, 0x17
        /*000a*/ 	.short	(.L_697 - .L_696)
.L_696:
        /*000c*/ 	.word	0x00000000
        /*0010*/ 	.short	0x0001
        /*0012*/ 	.short	0x0008
        /*0014*/ 	.byte	0x00, 0xf0, 0x21, 0x0a


	//----- nvinfo : EIATTR_KPARAM_INFO
	.align		4
.L_697:
        /*0018*/ 	.byte	0x04, 0x17
        /*001a*/ 	.short	(.L_699 - .L_698)
.L_698:
        /*001c*/ 	.word	0x00000000
        /*0020*/ 	.short	0x0000
        /*0022*/ 	.short	0x0000
        /*0024*/ 	.byte	0x00, 0xf0, 0x11, 0x00


	//----- nvinfo : EIATTR_SPARSE_MMA_MASK
	.align		4
.L_699:
        /*0028*/ 	.byte	0x03, 0x50
        /*002a*/ 	.short	0x0000


	//----- nvinfo : EIATTR_MAXREG_COUNT
	.align		4
        /*002c*/ 	.byte	0x03, 0x1b
        /*002e*/ 	.short	0x0080


	//----- nvinfo : EIATTR_EXTERNS
	.align		4
        /*0030*/ 	.byte	0x04, 0x0f
        /*0032*/ 	.short	(.L_701 - .L_700)


	//   ....[0]....
	.align		4
.L_700:
        /*0034*/ 	.word	index@(__assertfail)


	//----- nvinfo : EIATTR_MERCURY_ISA_VERSION
	.align		4
.L_701:
        /*0038*/ 	.byte	0x03, 0x5f
        /*003a*/ 	.short	0x0101


	//----- nvinfo : EIATTR_VRC_CTA_INIT_COUNT
	.align		4
        /*003c*/ 	.byte	0x02, 0x4a
	.zero		1
	.zero		1


	//----- nvinfo : EIATTR_SYSCALL_OFFSETS
	.align		4
        /*0040*/ 	.byte	0x04, 0x46
        /*0042*/ 	.short	(.L_703 - .L_702)


	//   ....[0]....
.L_702:
        /*0044*/ 	.word	0x00002410


	//   ....[1]....
        /*0048*/ 	.word	0x00003200


	//   ....[2]....
        /*004c*/ 	.word	0x00004050


	//   ....[3]....
        /*0050*/ 	.word	0x00006590


	//   ....[4]....
        /*0054*/ 	.word	0x00007380


	//   ....[5]....
        /*0058*/ 	.word	0x00008030


	//   ....[6]....
        /*005c*/ 	.word	0x0000a680


	//   ....[7]....
        /*0060*/ 	.word	0x0000b470


	//   ....[8]....
        /*0064*/ 	.word	0x0000c120


	//   ....[9]....
        /*0068*/ 	.word	0x0000e790


	//   ....[10]....
        /*006c*/ 	.word	0x0000f580


	//   ....[11]....
        /*0070*/ 	.word	0x00010200


	//----- nvinfo : EIATTR_EXIT_INSTR_OFFSETS
	.align		4
.L_703:
        /*0074*/ 	.byte	0x04, 0x1c
        /*0076*/ 	.short	(.L_705 - .L_704)


	//   ....[0]....
.L_704:
        /*0078*/ 	.word	0x0000c3d0


	//   ....[1]....
        /*007c*/ 	.word	0x0000f780


	//   ....[2]....
        /*0080*/ 	.word	0x0000f7c0


	//   ....[3]....
        /*0084*/ 	.word	0x0000f850


	//   ....[4]....
        /*0088*/ 	.word	0x0000f880


	//   ....[5]....
        /*008c*/ 	.word	0x0000f8b0


	//   ....[6]....
        /*0090*/ 	.word	0x0000f930


	//   ....[7]....
        /*0094*/ 	.word	0x0000f960


	//   ....[8]....
        /*0098*/ 	.word	0x0000f9f0


	//   ....[9]....
        /*009c*/ 	.word	0x0000fa30


	//   ....[10]....
        /*00a0*/ 	.word	0x0000fa70


	//   ....[11]....
        /*00a4*/ 	.word	0x0000fb40


	//   ....[12]....
        /*00a8*/ 	.word	0x0000fca0


	//   ....[13]....
        /*00ac*/ 	.word	0x0000fe00


	//   ....[14]....
        /*00b0*/ 	.word	0x0000ff50


	//   ....[15]....
        /*00b4*/ 	.word	0x0000ff80


	//   ....[16]....
        /*00b8*/ 	.word	0x0000ffb0


	//   ....[17]....
        /*00bc*/ 	.word	0x00010050


	//   ....[18]....
        /*00c0*/ 	.word	0x000100a0


	//   ....[19]....
        /*00c4*/ 	.word	0x00010210


	//   ....[20]....
        /*00c8*/ 	.word	0x00010310


	//   ....[21]....
        /*00cc*/ 	.word	0x00010440


	//   ....[22]....
        /*00d0*/ 	.word	0x00010470


	//----- nvinfo : EIATTR_MAX_THREADS
	.align		4
.L_705:
        /*00d4*/ 	.byte	0x04, 0x05
        /*00d6*/ 	.short	(.L_707 - .L_706)
.L_706:
        /*00d8*/ 	.word	0x00000080
        /*00dc*/ 	.word	0x00000001
        /*00e0*/ 	.word	0x00000001


	//----- nvinfo : EIATTR_CRS_STACK_SIZE
	.align		4
.L_707:
        /*00e4*/ 	.byte	0x04, 0x1e
        /*00e6*/ 	.short	(.L_709 - .L_708)
.L_708:
        /*00e8*/ 	.word	0x00000000


	//----- nvinfo : EIATTR_CBANK_PARAM_SIZE
	.align		4
.L_709:
        /*00ec*/ 	.byte	0x03, 0x19
        /*00ee*/ 	.short	0x0290


	//----- nvinfo : EIATTR_PARAM_CBANK
	.align		4
        /*00f0*/ 	.byte	0x04, 0x0a
        /*00f2*/ 	.short	(.L_711 - .L_710)
	.align		4
.L_710:
        /*00f4*/ 	.word	index@(.nv.constant0._ZN2at6native18elementwise_kernelILi128ELi4EZNS0_15gpu_kernel_implIZZZNS0_62_GLOBAL__N__e6aa1b1b_29_ActivationLogSigmoidKernel_cu_9d16a0dc27log_sigmoid_backward_kernelERNS_14TensorIteratorEENKUlvE_clEvENKUlvE0_clEvEUlffE_EEvRNS_18TensorIteratorBaseERKT_EUliE_EEviT1_)
        /*00f8*/ 	.short	0x0380
        /*00fa*/ 	.short	0x0290


	//----- nvinfo : EIATTR_SW_WAR
	.align		4
.L_711:
        /*00fc*/ 	.byte	0x04, 0x36
        /*00fe*/ 	.short	(.L_713 - .L_712)
.L_712:
        /*0100*/ 	.word	0x00000008
.L_713:


//--------------------- .nv.info._ZN2at6native27unrolled_elementwise_kernelIZZZNS0_62_GLOBAL__N__e6aa1b1b_29_ActivationLogSigmoidKernel_cu_9d16a0dc27log_sigmoid_backward_kernelERNS_14TensorIteratorEENKUlvE_clEvENKUlvE0_clEvEUlffE_St5arrayIPcLm3EELi4E23TrivialOffsetCalculatorILi2EjESB_ILi1EjENS0_6memory12LoadWithCastILi2EEENSE_13StoreWithCastILi1EEEEEviT_T0_T2_T3_T4_T5_ --------------------------
	.section	.nv.info._ZN2at6native27unrolled_elementwise_kernelIZZZNS0_62_GLOBAL__N__e6aa1b1b_29_ActivationLogSigmoidKernel_cu_9d16a0dc27log_sigmoid_backward_kernelERNS_14TensorIteratorEENKUlvE_clEvENKUlvE0_clEvEUlffE_St5arrayIPcLm3EELi4E23TrivialOffsetCalculatorILi2EjESB_ILi1EjENS0_6memory12LoadWithCastILi2EEENSE_13StoreWithCastILi1EEEEEviT_T0_T2_T3_T4_T5_,"",@"SHT_CUDA_INFO"
	.sectionflags	@""
	.align	4


	//----- nvinfo : EIATTR_CUDA_API_VERSION
	.align		4
        /*0000*/ 	.byte	0x04, 0x37
        /*0002*/ 	.short	(.L_715 - .L_714)
.L_714:
        /*0004*/ 	.word	0x00000082


	//----- nvinfo : EIATTR_KPARAM_INFO
	.align		4
.L_715:
        /*0008*/ 	.byte	0x04, 0x17
        /*000a*/ 	.short	(.L_717 - .L_716)
.L_716:
        /*000c*/ 	.word	0x00000000
        /*0010*/ 	.short	0x0006
        /*0012*/ 	.short	0x0030
        /*0014*/ 	.byte	0x00, 0xf0, 0x21, 0x00


	//----- nvinfo : EIATTR_KPARAM_INFO
	.align		4
.L_717:
        /*0018*/ 	.byte	0x04, 0x17
        /*001a*/ 	.short	(.L_719 - .L_718)
.L_718:
        /*001c*/ 	.word	0x00000000
        /*0020*/ 	.short	0x0005
        /*0022*/ 	.short	0x0024
        /*0024*/ 	.byte	0x00, 0xf0, 0x31, 0x00


	//----- nvinfo : EIATTR_KPARAM_INFO
	.align		4
.L_719:
        /*0028*/ 	.byte	0x04, 0x17
        /*002a*/ 	.short	(.L_721 - .L_720)
.L_720:
        /*002c*/ 	.word	0x00000000
        /*0030*/ 	.short	0x0004
        /*0032*/ 	.short	0x0021
        /*0034*/ 	.byte	0x00, 0xf0, 0x05, 0x00


	//----- nvinfo : EIATTR_KPARAM_INFO
	.align		4
.L_721:
        /*0038*/ 	.byte	0x04, 0x17
        /*003a*/ 	.short	(.L_723 - .L_722)
.L_722:
        /*003c*/ 	.word	0x00000000
        /*0040*/ 	.short	0x0003
        /*0042*/ 	.short	0x0020
        /*0044*/ 	.byte	0x00, 0xf0, 0x05, 0x00


	//----- nvinfo : EIATTR_KPARAM_INFO
	.align		4
.L_723:
        /*0048*/ 	.byte	0x04, 0x17
        /*004a*/ 	.short	(.L_725 - .L_724)
.L_724:
        /*004c*/ 	.word	0x00000000
        /*0050*/ 	.short	0x0002
        /*0052*/ 	.short	0x0008
        /*0054*/ 	.byte	0x00, 0xf0, 0x61, 0x00


	//----- nvinfo : EIATTR_KPARAM_INFO
	.align		4
.L_725:
        /*0058*/ 	.byte	0x04, 0x17
        /*005a*/ 	.short	(.L_727 - .L_726)
.L_726:
        /*005c*/ 	.word	0x00000000
        /*0060*/ 	.short	0x0001
        /*0062*/ 	.short	0x0004
        /*0064*/ 	.byte	0x00, 0xf0, 0x05, 0x00


	//----- nvinfo : EIATTR_KPARAM_INFO
	.align		4
.L_727:
        /*0068*/ 	.byte	0x04, 0x17
        /*006a*/ 	.short	(.L_729 - .L_728)
.L_728:
        /*006c*/ 	.word	0x00000000
        /*0070*/ 	.short	0x0000
        /*0072*/ 	.short	0x0000
        /*0074*/ 	.byte	0x00, 0xf0, 0x11, 0x00


	//----- nvinfo : EIATTR_SPARSE_MMA_MASK
	.align		4
.L_729:
        /*0078*/ 	.byte	0x03, 0x50
        /*007a*/ 	.short	0x0000


	//----- nvinfo : EIATTR_MAXREG_COUNT
	.align		4
        /*007c*/ 	.byte	0x03, 0x1b
        /*007e*/ 	.short	0x00ff


	//----- nvinfo : EIATTR_EXTERNS
	.align		4
        /*0080*/ 	.byte	0x04, 0x0f
        /*0082*/ 	.short	(.L_731 - .L_730)


	//   ....[0]....
	.align		4
.L_730:
        /*0084*/ 	.word	index@(__assertfail)


	//----- nvinfo : EIATTR_MERCURY_ISA_VERSION
	.align		4
.L_731:
        /*0088*/ 	.byte	0x03, 0x5f
        /*008a*/ 	.short	0x0101


	//----- nvinfo : EIATTR_VRC_CTA_INIT_COUNT
	.align		4
        /*008c*/ 	.byte	0x02, 0x4a
	.zero		1
	.zero		1


	//----- nvinfo : EIATTR_SYSCALL_OFFSETS
	.align		4
        /*0090*/ 	.byte	0x04, 0x46
        /*0092*/ 	.short	(.L_733 - .L_732)


	//   ....[0]....
.L_732:
        /*0094*/ 	.word	0x00000de0


	//   ....[1]....
        /*0098*/ 	.word	0x00001c00


	//   ....[2]....
        /*009c*/ 	.word	0x00002b10


	//   ....[3]....
        /*00a0*/ 	.word	0x00003930


	//   ....[4]....
        /*00a4*/ 	.word	0x000047b0


	//   ....[5]....
        /*00a8*/ 	.word	0x000055d0


	//   ....[6]....
        /*00ac*/ 	.word	0x00006460


	//   ....[7]....
        /*00b0*/ 	.word	0x00007260


	//   ....[8]....
        /*00b4*/ 	.word	0x000084c0


	//   ....[9]....
        /*00b8*/ 	.word	0x00009260


	//   ....[10]....
        /*00bc*/ 	.word	0x0000a0c0


	//   ....[11]....
        /*00c0*/ 	.word	0x0000af20


	//----- nvinfo : EIATTR_EXIT_INSTR_OFFSETS
	.align		4
.L_733:
        /*00c4*/ 	.byte	0x04, 0x1c
        /*00c6*/ 	.short	(.L_735 - .L_734)


	//   ....[0]....
.L_734:
        /*00c8*/ 	.word	0x0000a360


	//   ....[1]....
        /*00cc*/ 	.word	0x0000a4a0


	//   ....[2]....
        /*00d0*/ 	.word	0x0000a4e0


	//   ....[3]....
        /*00d4*/ 	.word	0x0000a570


	//   ....[4]....
        /*00d8*/ 	.word	0x0000a5a0


	//   ....[5]....
        /*00dc*/ 	.word	0x0000a5d0


	//   ....[6]....
        /*00e0*/ 	.word	0x0000a650


	//   ....[7]....
        /*00e4*/ 	.word	0x0000a680


	//   ....[8]....
        /*00e8*/ 	.word	0x0000a710


	//   ....[9]....
        /*00ec*/ 	.word	0x0000a750


	//   ....[10]....
        /*00f0*/ 	.word	0x0000a790


	//   ....[11]....
        /*00f4*/ 	.word	0x0000a860


	//   ....[12]....
        /*00f8*/ 	.word	0x0000a9c0


	//   ....[13]....
        /*00fc*/ 	.word	0x0000ab20


	//   ....[14]....
        /*0100*/ 	.word	0x0000ac70


	//   ....[15]....
        /*0104*/ 	.word	0x0000aca0


	//   ....[16]....
        /*0108*/ 	.word	0x0000acd0


	//   ....[17]....
        /*010c*/ 	.word	0x0000ad70


	//   ....[18]....
        /*0110*/ 	.word	0x0000adc0


	//   ....[19]....
        /*0114*/ 	.word	0x0000af30


	//   ....[20]....
        /*0118*/ 	.word	0x0000b030


	//   ....[21]....
        /*011c*/ 	.word	0x0000b160


	//   ....[22]....
        /*0120*/ 	.word	0x0000b190


	//----- nvinfo : EIATTR_MAX_THREADS
	.align		4
.L_735:
        /*0124*/ 	.byte	0x04, 0x05
        /*0126*/ 	.short	(.L_737 - .L_736)
.L_736:
        /*0128*/ 	.word	0x00000080
        /*012c*/ 	.word	0x00000001
        /*0130*/ 	.word	0x00000001


	//----- nvinfo : EIATTR_CRS_STACK_SIZE
	.align		4
.L_737:
        /*0134*/ 	.byte	0x04, 0x1e
        /*0136*/ 	.short	(.L_739 - .L_738)
.L_738:
        /*0138*/ 	.word	0x00000000


	//----- nvinfo : EIATTR_CBANK_PARAM_SIZE
	.align		4
.L_739:
        /*013c*/ 	.byte	0x03, 0x19
        /*013e*/ 	.short	0x0038


	//----- nvinfo : EIATTR_PARAM_CBANK
	.align		4
        /*0140*/ 	.byte	0x04, 0x0a
        /*0142*/ 	.short	(.L_741 - .L_740)
	.align		4
.L_740:
        /*0144*/ 	.word	index@(.nv.constant0._ZN2at6native27unrolled_elementwise_kernelIZZZNS0_62_GLOBAL__N__e6aa1b1b_29_ActivationLogSigmoidKernel_cu_9d16a0dc27log_sigmoid_backward_kernelERNS_14TensorIteratorEENKUlvE_clEvENKUlvE0_clEvEUlffE_St5arrayIPcLm3EELi4E23TrivialOffsetCalculatorILi2EjESB_ILi1EjENS0_6memory12LoadWithCastILi2EEENSE_13StoreWithCastILi1EEEEEviT_T0_T2_T3_T4_T5_)
        /*0148*/ 	.short	0x0380
        /*014a*/ 	.short	0x0038


	//----- nvinfo : EIATTR_SW_WAR
	.align		4
.L_741:
        /*014c*/ 	.byte	0x04, 0x36
        /*014e*/ 	.short	(.L_743 - .L_742)
.L_742:
        /*0150*/ 	.word	0x00000008
.L_743:


//--------------------- .nv.info._ZN2at6native18elementwise_kernelILi128ELi2EZNS0_22gpu_kernel_impl_nocastIZZZNS0_62_GLOBAL__N__e6aa1b1b_29_ActivationLogSigmoidKernel_cu_9d16a0dc27log_sigmoid_backward_kernelERNS_14TensorIteratorEENKUlvE_clEvENKUlvE0_clEvEUlffE_EEvRNS_18TensorIteratorBaseERKT_EUliE_EEviT1_ --------------------------
	.section	.nv.info._ZN2at6native18elementwise_kernelILi128ELi2EZNS0_22gpu_kernel_impl_nocastIZZZNS0_62_GLOBAL__N__e6aa1b1b_29_ActivationLogSigmoidKernel_cu_9d16a0dc27log_sigmoid_backward_kernelERNS_14TensorIteratorEENKUlvE_clEvENKUlvE0_clEvEUlffE_EEvRNS_18TensorIteratorBaseERKT_EUliE_EEviT1_,"",@"SHT_CUDA_INFO"
	.sectionflags	@""
	.align	4


	//----- nvinfo : EIATTR_CUDA_API_VERSION
	.align		4
        /*0000*/ 	.byte	0x04, 0x37
        /*0002*/ 	.short	(.L_745 - .L_744)
.L_744:
        /*0004*/ 	.word	0x00000082


	//----- nvinfo : EIATTR_KPARAM_INFO
	.align		4
.L_745:
        /*0008*/ 	.byte	0x04, 0x17
        /*000a*/ 	.short	(.L_747 - .L_746)
.L_746:
        /*000c*/ 	.word	0x00000000
        /*0010*/ 	.short	0x0001
        /*0012*/ 	.short	0x0008
        /*0014*/ 	.byte	0x00, 0xf0, 0x21, 0x0a


	//----- nvinfo : EIATTR_KPARAM_INFO
	.align		4
.L_747:
        /*0018*/ 	.byte	0x04, 0x17
        /*001a*/ 	.short	(.L_749 - .L_748)
.L_748:
        /*001c*/ 	.word	0x00000000
        /*0020*/ 	.short	0x0000
        /*0022*/ 	.short	0x0000
        /*0024*/ 	.byte	0x00, 0xf0, 0x11, 0x00


	//----- nvinfo : EIATTR_SPARSE_MMA_MASK
	.align		4
.L_749:
        /*0028*/ 	.byte	0x03, 0x50
        /*002a*/ 	.short	0x0000


	//----- nvinfo : EIATTR_MAXREG_COUNT
	.align		4
        /*002c*/ 	.byte	0x03, 0x1b
        /*002e*/ 	.short	0x0080


	//----- nvinfo : EIATTR_MERCURY_ISA_VERSION
	.align		4
        /*0030*/ 	.byte	0x03, 0x5f
        /*0032*/ 	.short	0x0101


	//----- nvinfo : EIATTR_VRC_CTA_INIT_COUNT
	.align		4
        /*0034*/ 	.byte	0x02, 0x4a
	.zero		1
	.zero		1


	//----- nvinfo : EIATTR_EXIT_INSTR_OFFSETS
	.align		4
        /*0038*/ 	.byte	0x04, 0x1c
        /*003a*/ 	.short	(.L_751 - .L_750)


	//   ....[0]....
.L_750:
        /*003c*/ 	.word	0x00000200


	//   ....[1]....
        /*0040*/ 	.word	0x00000310


	//   ....[2]....
        /*0044*/ 	.word	0x00001ad0


	//   ....[3]....
        /*0048*/ 	.word	0x000031f0


	//----- nvinfo : EIATTR_MAX_THREADS
	.align		4
.L_751:
        /*004c*/ 	.byte	0x04, 0x05
        /*004e*/ 	.short	(.L_753 - .L_752)
.L_752:
        /*0050*/ 	.word	0x00000080
        /*0054*/ 	.word	0x00000001
        /*0058*/ 	.word	0x00000001


	//----- nvinfo : EIATTR_CRS_STACK_SIZE
	.align		4
.L_753:
        /*005c*/ 	.byte	0x04, 0x1e
        /*005e*/ 	.short	(.L_755 - .L_754)
.L_754:
        /*0060*/ 	.word	0x00000000


	//----- nvinfo : EIATTR_CBANK_PARAM_SIZE
	.align		4
.L_755:
        /*0064*/ 	.byte	0x03, 0x19
        /*0066*/ 	.short	0x0290


	//----- nvinfo : EIATTR_PARAM_CBANK
	.align		4
        /*0068*/ 	.byte	0x04, 0x0a
        /*006a*/ 	.short	(.L_757 - .L_756)
	.align		4
.L_756:
        /*006c*/ 	.word	index@(.nv.constant0._ZN2at6native18elementwise_kernelILi128ELi2EZNS0_22gpu_kernel_impl_nocastIZZZNS0_62_GLOBAL__N__e6aa1b1b_29_ActivationLogSigmoidKernel_cu_9d16a0dc27log_sigmoid_backward_kernelERNS_14TensorIteratorEENKUlvE_clEvENKUlvE0_clEvEUlffE_EEvRNS_18TensorIteratorBaseERKT_EUliE_EEviT1_)
        /*0070*/ 	.short	0x0380
        /*0072*/ 	.short	0x0290


	//----- nvinfo : EIATTR_SW_WAR
	.align		4
.L_757:
        /*0074*/ 	.byte	0x04, 0x36
        /*0076*/ 	.short	(.L_759 - .L_758)
.L_758:
        /*0078*/ 	.word	0x00000008
.L_759:


//--------------------- .nv.info._ZN2at6native27unrolled_elementwise_kernelIZZZNS0_62_GLOBAL__N__e6aa1b1b_29_ActivationLogSigmoidKernel_cu_9d16a0dc27log_sigmoid_backward_kernelERNS_14TensorIteratorEENKUlvE_clEvENKUlvE0_clEvEUlffE_St5arrayIPcLm3EELi4E23TrivialOffsetCalculatorILi2EjESB_ILi1EjENS0_6memory15LoadWithoutCastENSE_16StoreWithoutCastEEEviT_T0_T2_T3_T4_T5_ --------------------------
	.section	.nv.info._ZN2at6native27unrolled_elementwise_kernelIZZZNS0_62_GLOBAL__N__e6aa1b1b_29_ActivationLogSigmoidKernel_cu_9d16a0dc27log_sigmoid_backward_kernelERNS_14TensorIteratorEENKUlvE_clEvENKUlvE0_clEvEUlffE_St5arrayIPcLm3EELi4E23TrivialOffsetCalculatorILi2EjESB_ILi1EjENS0_6memory15LoadWithoutCastENSE_16StoreWithoutCastEEEviT_T0_T2_T3_T4_T5_,"",@"SHT_CUDA_INFO"
	.sectionflags	@""
	.align	4


	//----- nvinfo : EIATTR_CUDA_API_VERSION
	.align		4
        /*0000*/ 	.byte	0x04, 0x37
        /*0002*/ 	.short	(.L_761 - .L_760)
.L_760:
        /*0004*/ 	.word	0x00000082


	//----- nvinfo : EIATTR_KPARAM_INFO
	.align		4
.L_761:
        /*0008*/ 	.byte	0x04, 0x17
        /*000a*/ 	.short	(.L_763 - .L_762)
.L_762:
        /*000c*/ 	.word	0x00000000
        /*0010*/ 	.short	0x0006
        /*0012*/ 	.short	0x0023
        /*0014*/ 	.byte	0x00, 0xf0, 0x05, 0x00


	//----- nvinfo : EIATTR_KPARAM_INFO
	.align		4
.L_763:
        /*0018*/ 	.byte	0x04, 0x17
        /*001a*/ 	.short	(.L_765 - .L_764)
.L_764:
        /*001c*/ 	.word	0x00000000
        /*0020*/ 	.short	0x0005
        /*0022*/ 	.short	0x0022
        /*0024*/ 	.byte	0x00, 0xf0, 0x05, 0x00


	//----- nvinfo : EIATTR_KPARAM_INFO
	.align		4
.L_765:
        /*0028*/ 	.byte	0x04, 0x17
        /*002a*/ 	.short	(.L_767 - .L_766)
.L_766:
        /*002c*/ 	.word	0x00000000
        /*0030*/ 	.short	0x0004
        /*0032*/ 	.short	0x0021
        /*0034*/ 	.byte	0x00, 0xf0, 0x05, 0x00


	//----- nvinfo : EIATTR_KPARAM_INFO
	.align		4
.L_767:
        /*0038*/ 	.byte	0x04, 0x17
        /*003a*/ 	.short	(.L_769 - .L_768)
.L_768:
        /*003c*/ 	.word	0x00000000
        /*0040*/ 	.short	0x0003
        /*0042*/ 	.short	0x0020
        /*0044*/ 	.byte	0x00, 0xf0, 0x05, 0x00


	//----- nvinfo : EIATTR_KPARAM_INFO
	.align		4
.L_769:
        /*0048*/ 	.byte	0x04, 0x17
        /*004a*/ 	.short	(.L_771 - .L_770)
.L_770:
        /*004c*/ 	.word	0x00000000
        /*0050*/ 	.short	0x0002
        /*0052*/ 	.short	0x0008
        /*0054*/ 	.byte	0x00, 0xf0, 0x61, 0x00


	//----- nvinfo : EIATTR_KPARAM_INFO
	.align		4
.L_771:
        /*0058*/ 	.byte	0x04, 0x17
        /*005a*/ 	.short	(.L_773 - .L_772)
.L_772:
        /*005c*/ 	.word	0x00000000
        /*0060*/ 	.short	0x0001
        /*0062*/ 	.short	0x0004
        /*0064*/ 	.byte	0x00, 0xf0, 0x05, 0x00


	//----- nvinfo : EIATTR_KPARAM_INFO
	.align		4
.L_773:
        /*0068*/ 	.byte	0x04, 0x17
        /*006a*/ 	.short	(.L_775 - .L_774)
.L_774:
        /*006c*/ 	.word	0x00000000
        /*0070*/ 	.short	0x0000
        /*0072*/ 	.short	0x0000
        /*0074*/ 	.byte	0x00, 0xf0, 0x11, 0x00


	//----- nvinfo : EIATTR_SPARSE_MMA_MASK
	.align		4
.L_775:
        /*0078*/ 	.byte	0x03, 0x50
        /*007a*/ 	.short	0x0000


	//----- nvinfo : EIATTR_MAXREG_COUNT
	.align		4
        /*007c*/ 	.byte	0x03, 0x1b
        /*007e*/ 	.short	0x00ff


	//----- nvinfo : EIATTR_MERCURY_ISA_VERSION
	.align		4
        /*0080*/ 	.byte	0x03, 0x5f
        /*0082*/ 	.short	0x0101


	//----- nvinfo : EIATTR_VRC_CTA_INIT_COUNT
	.align		4
        /*0084*/ 	.byte	0x02, 0x4a
	.zero		1
	.zero		1


	//----- nvinfo : EIATTR_EXIT_INSTR_OFFSETS
	.align		4
        /*0088*/ 	.byte	0x04, 0x1c
        /*008a*/ 	.short	(.L_777 - .L_776)


	//   ....[0]....
.L_776:
        /*008c*/ 	.word	0x000007e0


	//   ....[1]....
        /*0090*/ 	.word	0x00000830


	//----- nvinfo : EIATTR_MAX_THREADS
	.align		4
.L_777:
        /*0094*/ 	.byte	0x04, 0x05
        /*0096*/ 	.short	(.L_779 - .L_778)
.L_778:
        /*0098*/ 	.word	0x00000080
        /*009c*/ 	.word	0x00000001
        /*00a0*/ 	.word	0x00000001


	//----- nvinfo : EIATTR_CRS_STACK_SIZE
	.align		4
.L_779:
        /*00a4*/ 	.byte	0x04, 0x1e
        /*00a6*/ 	.short	(.L_781 - .L_780)
.L_780:
        /*00a8*/ 	.word	0x00000000


	//----- nvinfo : EIATTR_CBANK_PARAM_SIZE
	.align		4
.L_781:
        /*00ac*/ 	.byte	0x03, 0x19
        /*00ae*/ 	.short	0x0024


	//----- nvinfo : EIATTR_PARAM_CBANK
	.align		4
        /*00b0*/ 	.byte	0x04, 0x0a
        /*00b2*/ 	.short	(.L_783 - .L_782)
	.align		4
.L_782:
        /*00b4*/ 	.word	index@(.nv.constant0._ZN2at6native27unrolled_elementwise_kernelIZZZNS0_62_GLOBAL__N__e6aa1b1b_29_ActivationLogSigmoidKernel_cu_9d16a0dc27log_sigmoid_backward_kernelERNS_14TensorIteratorEENKUlvE_clEvENKUlvE0_clEvEUlffE_St5arrayIPcLm3EELi4E23TrivialOffsetCalculatorILi2EjESB_ILi1EjENS0_6memory15LoadWithoutCastENSE_16StoreWithoutCastEEEviT_T0_T2_T3_T4_T5_)
        /*00b8*/ 	.short	0x0380
        /*00ba*/ 	.short	0x0024


	//----- nvinfo : EIATTR_SW_WAR
	.align		4
.L_783:
        /*00bc*/ 	.byte	0x04, 0x36
        /*00be*/ 	.short	(.L_785 - .L_784)
.L_784:
        /*00c0*/ 	.word	0x00000008
.L_785:


//--------------------- .nv.info._ZN2at6native29vectorized_elementwise_kernelILi2EZZZNS0_62_GLOBAL__N__e6aa1b1b_29_ActivationLogSigmoidKernel_cu_9d16a0dc27log_sigmoid_backward_kernelERNS_14TensorIteratorEENKUlvE_clEvENKUlvE0_clEvEUlffE_St5arrayIPcLm3EEEEviT0_T1_ --------------------------
	.section	.nv.info._ZN2at6native29vectorized_elementwise_kernelILi2EZZZNS0_62_GLOBAL__N__e6aa1b1b_29_ActivationLogSigmoidKernel_cu_9d16a0dc27log_sigmoid_backward_kernelERNS_14TensorIteratorEENKUlvE_clEvENKUlvE0_clEvEUlffE_St5arrayIPcLm3EEEEviT0_T1_,"",@"SHT_CUDA_INFO"
	.sectionflags	@""
	.align	4


	//----- nvinfo : EIATTR_CUDA_API_VERSION
	.align		4
        /*0000*/ 	.byte	0x04, 0x37
        /*0002*/ 	.short	(.L_787 - .L_786)
.L_786:
        /*0004*/ 	.word	0x00000082


	//----- nvinfo : EIATTR_KPARAM_INFO
	.align		4
.L_787:
        /*0008*/ 	.byte	0x04, 0x17
        /*000a*/ 	.short	(.L_789 - .L_788)
.L_788:
        /*000c*/ 	.word	0x00000000
        /*0010*/ 	.short	0x0002
        /*0012*/ 	.short	0x0008
        /*0014*/ 	.byte	0x00, 0xf0, 0x61, 0x00


	//----- nvinfo : EIATTR_KPARAM_INFO
	.align		4
.L_789:
        /*0018*/ 	.byte	0x04, 0x17
        /*001a*/ 	.short	(.L_791 - .L_790)
.L_790:
        /*001c*/ 	.word	0x00000000
        /*0020*/ 	.short	0x0001
        /*0022*/ 	.short	0x0004
        /*0024*/ 	.byte	0x00, 0xf0, 0x05, 0x00


	//----- nvinfo : EIATTR_KPARAM_INFO
	.align		4
.L_791:
        /*0028*/ 	.byte	0x04, 0x17
        /*002a*/ 	.short	(.L_793 - .L_792)
.L_792:
        /*002c*/ 	.word	0x00000000
        /*0030*/ 	.short	0x0000
        /*0032*/ 	.short	0x0000
        /*0034*/ 	.byte	0x00, 0xf0, 0x11, 0x00


	//----- nvinfo : EIATTR_SPARSE_MMA_MASK
	.align		4
.L_793:
        /*0038*/ 	.byte	0x03, 0x50
        /*003a*/ 	.short	0x0000


	//----- nvinfo : EIATTR_MAXREG_COUNT
	.align		4
        /*003c*/ 	.byte	0x03, 0x1b
        /*003e*/ 	.short	0x00ff


	//----- nvinfo : EIATTR_MERCURY_ISA_VERSION
	.align		4
        /*0040*/ 	.byte	0x03, 0x5f
        /*0042*/ 	.short	0x0101


	//----- nvinfo : EIATTR_VRC_CTA_INIT_COUNT
	.align		4
        /*0044*/ 	.byte	0x02, 0x4a
	.zero		1
	.zero		1


	//----- nvinfo : EIATTR_EXIT_INSTR_OFFSETS
	.align		4
        /*0048*/ 	.byte	0x04, 0x1c
        /*004a*/ 	.short	(.L_795 - .L_794)


	//   ....[0]....
.L_794:
        /*004c*/ 	.word	0x000010a0


	//   ....[1]....
        /*0050*/ 	.word	0x000010f0


	//   ....[2]....
        /*0054*/ 	.word	0x00001760


	//----- nvinfo : EIATTR_MAX_THREADS
	.align		4
.L_795:
        /*0058*/ 	.byte	0x04, 0x05
        /*005a*/ 	.short	(.L_797 - .L_796)
.L_796:
        /*005c*/ 	.word	0x00000080
        /*0060*/ 	.word	0x00000001
        /*0064*/ 	.word	0x00000001


	//----- nvinfo : EIATTR_CRS_STACK_SIZE
	.align		4
.L_797:
        /*0068*/ 	.byte	0x04, 0x1e
        /*006a*/ 	.short	(.L_799 - .L_798)
.L_798:
        /*006c*/ 	.word	0x00000000


	//----- nvinfo : EIATTR_CBANK_PARAM_SIZE
	.align		4
.L_799:
        /*0070*/ 	.byte	0x03, 0x19
        /*0072*/ 	.short	0x0020


	//----- nvinfo : EIATTR_PARAM_CBANK
	.align		4
        /*0074*/ 	.byte	0x04, 0x0a
        /*0076*/ 	.short	(.L_801 - .L_800)
	.align		4
.L_800:
        /*0078*/ 	.word	index@(.nv.constant0._ZN2at6native29vectorized_elementwise_kernelILi2EZZZNS0_62_GLOBAL__N__e6aa1b1b_29_ActivationLogSigmoidKernel_cu_9d16a0dc27log_sigmoid_backward_kernelERNS_14TensorIteratorEENKUlvE_clEvENKUlvE0_clEvEUlffE_St5arrayIPcLm3EEEEviT0_T1_)
        /*007c*/ 	.short	0x0380
        /*007e*/ 	.short	0x0020


	//----- nvinfo : EIATTR_SW_WAR
	.align		4
.L_801:
        /*0080*/ 	.byte	0x04, 0x36
        /*0082*/ 	.short	(.L_803 - .L_802)
.L_802:
        /*0084*/ 	.word	0x00000008
.L_803:


//--------------------- .nv.info._ZN2at6native29vectorized_elementwise_kernelILi4EZZZNS0_62_GLOBAL__N__e6aa1b1b_29_ActivationLogSigmoidKernel_cu_9d16a0dc27log_sigmoid_backward_kernelERNS_14TensorIteratorEENKUlvE_clEvENKUlvE0_clEvEUlffE_St5arrayIPcLm3EEEEviT0_T1_ --------------------------
	.section	.nv.info._ZN2at6native29vectorized_elementwise_kernelILi4EZZZNS0_62_GLOBAL__N__e6aa1b1b_29_ActivationLogSigmoidKernel_cu_9d16a0dc27log_sigmoid_backward_kernelERNS_14TensorIteratorEENKUlvE_clEvENKUlvE0_clEvEUlffE_St5arrayIPcLm3EEEEviT0_T1_,"",@"SHT_CUDA_INFO"
	.sectionflags	@""
	.align	4


	//----- nvinfo : EIATTR_CUDA_API_VERSION
	.align		4
        /*0000*/ 	.byte	0x04, 0x37
        /*0002*/ 	.short	(.L_805 - .L_804)
.L_804:
        /*0004*/ 	.word	0x00000082


	//----- nvinfo : EIATTR_KPARAM_INFO
	.align		4
.L_805:
        /*0008*/ 	.byte	0x04, 0x17
        /*000a*/ 	.short	(.L_807 - .L_806)
.L_806:
        /*000c*/ 	.word	0x00000000
        /*0010*/ 	.short	0x0002
        /*0012*/ 	.short	0x0008
        /*0014*/ 	.byte	0x00, 0xf0, 0x61, 0x00


	//----- nvinfo : EIATTR_KPARAM_INFO
	.align		4
.L_807:
        /*0018*/ 	.byte	0x04, 0x17
        /*001a*/ 	.short	(.L_809 - .L_808)
.L_808:
        /*001c*/ 	.word	0x00000000
        /*0020*/ 	.short	0x0001
        /*0022*/ 	.short	0x0004
        /*0024*/ 	.byte	0x00, 0xf0, 0x05, 0x00


	//----- nvinfo : EIATTR_KPARAM_INFO
	.align		4
.L_809:
        /*0028*/ 	.byte	0x04, 0x17
        /*002a*/ 	.short	(.L_811 - .L_810)
.L_810:
        /*002c*/ 	.word	0x00000000
        /*0030*/ 	.short	0x0000
        /*0032*/ 	.short	0x0000
        /*0034*/ 	.byte	0x00, 0xf0, 0x11, 0x00


	//----- nvinfo : EIATTR_SPARSE_MMA_MASK
	.align		4
.L_811:
        /*0038*/ 	.byte	0x03, 0x50
        /*003a*/ 	.short	0x0000


	//----- nvinfo : EIATTR_MAXREG_COUNT
	.align		4
        /*003c*/ 	.byte	0x03, 0x1b
        /*003e*/ 	.short	0x00ff


	//----- nvinfo : EIATTR_MERCURY_ISA_VERSION
	.align		4
        /*0040*/ 	.byte	0x03, 0x5f
        /*0042*/ 	.short	0x0101


	//----- nvinfo : EIATTR_VRC_CTA_INIT_COUNT
	.align		4
        /*0044*/ 	.byte	0x02, 0x4a
	.zero		1
	.zero		1


	//----- nvinfo : EIATTR_EXIT_INSTR_OFFSETS
	.align		4
        /*0048*/ 	.byte	0x04, 0x1c
        /*004a*/ 	.short	(.L_813 - .L_812)


	//   ....[0]....
.L_812:
        /*004c*/ 	.word	0x000010a0


	//   ....[1]....
        /*0050*/ 	.word	0x000010f0


	//   ....[2]....
        /*0054*/ 	.word	0x00001700


	//----- nvinfo : EIATTR_MAX_THREADS
	.align		4
.L_813:
        /*0058*/ 	.byte	0x04, 0x05
        /*005a*/ 	.short	(.L_815 - .L_814)
.L_814:
        /*005c*/ 	.word	0x00000080
        /*0060*/ 	.word	0x00000001
        /*0064*/ 	.word	0x00000001


	//----- nvinfo : EIATTR_CRS_STACK_SIZE
	.align		4
.L_815:
        /*0068*/ 	.byte	0x04, 0x1e
        /*006a*/ 	.short	(.L_817 - .L_816)
.L_816:
        /*006c*/ 	.word	0x00000000


	//----- nvinfo : EIATTR_CBANK_PARAM_SIZE
	.align		4
.L_817:
        /*0070*/ 	.byte	0x03, 0x19
        /*0072*/ 	.short	0x0020


	//----- nvinfo : EIATTR_PARAM_CBANK
	.align		4
        /*0074*/ 	.byte	0x04, 0x0a
        /*0076*/ 	.short	(.L_819 - .L_818)
	.align		4
.L_818:
        /*0078*/ 	.word	index@(.nv.constant0._ZN2at6native29vectorized_elementwise_kernelILi4EZZZNS0_62_GLOBAL__N__e6aa1b1b_29_ActivationLogSigmoidKernel_cu_9d16a0dc27log_sigmoid_backward_kernelERNS_14TensorIteratorEENKUlvE_clEvENKUlvE0_clEvEUlffE_St5arrayIPcLm3EEEEviT0_T1_)
        /*007c*/ 	.short	0x0380
        /*007e*/ 	.short	0x0020


	//----- nvinfo : EIATTR_SW_WAR
	.align		4
.L_819:
        /*0080*/ 	.byte	0x04, 0x36
        /*0082*/ 	.short	(.L_821 - .L_820)
.L_820:
        /*0084*/ 	.word	0x00000008
.L_821:


//--------------------- .nv.info._ZN2at6native29vectorized_elementwise_kernelILi8EZZZNS0_62_GLOBAL__N__e6aa1b1b_29_ActivationLogSigmoidKernel_cu_9d16a0dc27log_sigmoid_backward_kernelERNS_14TensorIteratorEENKUlvE_clEvENKUlvE0_clEvEUlffE_St5arrayIPcLm3EEEEviT0_T1_ --------------------------
	.section	.nv.info._ZN2at6native29vectorized_elementwise_kernelILi8EZZZNS0_62_GLOBAL__N__e6aa1b1b_29_ActivationLogSigmoidKernel_cu_9d16a0dc27log_sigmoid_backward_kernelERNS_14TensorIteratorEENKUlvE_clEvENKUlvE0_clEvEUlffE_St5arrayIPcLm3EEEEviT0_T1_,"",@"SHT_CUDA_INFO"
	.sectionflags	@""
	.align	4


	//----- nvinfo : EIATTR_CUDA_API_VERSION
	.align		4
        /*0000*/ 	.byte	0x04, 0x37
        /*0002*/ 	.short	(.L_823 - .L_822)
.L_822:
        /*0004*/ 	.word	0x00000082


	//----- nvinfo : EIATTR_KPARAM_INFO
	.align		4
.L_823:
        /*0008*/ 	.byte	0x04, 0x17
        /*000a*/ 	.short	(.L_825 - .L_824)
.L_824:
        /*000c*/ 	.word	0x00000000
        /*0010*/ 	.short	0x0002
        /*0012*/ 	.short	0x0008
        /*0014*/ 	.byte	0x00, 0xf0, 0x61, 0x00


	//----- nvinfo : EIATTR_KPARAM_INFO
	.align		4
.L_825:
        /*0018*/ 	.byte	0x04, 0x17
        /*001a*/ 	.short	(.L_827 - .L_826)
.L_826:
        /*001c*/ 	.word	0x00000000
        /*0020*/ 	.short	0x0001
        /*0022*/ 	.short	0x0004
        /*0024*/ 	.byte	0x00, 0xf0, 0x05, 0x00


	//----- nvinfo : EIATTR_KPARAM_INFO
	.align		4
.L_827:
        /*0028*/ 	.byte	0x04, 0x17
        /*002a*/ 	.short	(.L_829 - .L_828)
.L_828:
        /*002c*/ 	.word	0x00000000
        /*0030*/ 	.short	0x0000
        /*0032*/ 	.short	0x0000
        /*0034*/ 	.byte	0x00, 0xf0, 0x11, 0x00


	//----- nvinfo : EIATTR_SPARSE_MMA_MASK
	.align		4
.L_829:
        /*0038*/ 	.byte	0x03, 0x50
        /*003a*/ 	.short	0x0000


	//----- nvinfo : EIATTR_MAXREG_COUNT
	.align		4
        /*003c*/ 	.byte	0x03, 0x1b
        /*003e*/ 	.short	0x00ff


	//----- nvinfo : EIATTR_MERCURY_ISA_VERSION
	.align		4
        /*0040*/ 	.byte	0x03, 0x5f
        /*0042*/ 	.short	0x0101


	//----- nvinfo : EIATTR_VRC_CTA_INIT_COUNT
	.align		4
        /*0044*/ 	.byte	0x02, 0x4a
	.zero		1
	.zero		1


	//----- nvinfo : EIATTR_EXIT_INSTR_OFFSETS
	.align		4
        /*0048*/ 	.byte	0x04, 0x1c
        /*004a*/ 	.short	(.L_831 - .L_830)


	//   ....[0]....
.L_830:
        /*004c*/ 	.word	0x000010a0


	//   ....[1]....
        /*0050*/ 	.word	0x000010f0


	//   ....[2]....
        /*0054*/ 	.word	0x000016d0


	//----- nvinfo : EIATTR_MAX_THREADS
	.align		4
.L_831:
        /*0058*/ 	.byte	0x04, 0x05
        /*005a*/ 	.short	(.L_833 - .L_832)
.L_832:
        /*005c*/ 	.word	0x00000080
        /*0060*/ 	.word	0x00000001
        /*0064*/ 	.word	0x00000001


	//----- nvinfo : EIATTR_CRS_STACK_SIZE
	.align		4
.L_833:
        /*0068*/ 	.byte	0x04, 0x1e
        /*006a*/ 	.short	(.L_835 - .L_834)
.L_834:
        /*006c*/ 	.word	0x00000000


	//----- nvinfo : EIATTR_CBANK_PARAM_SIZE
	.align		4
.L_835:
        /*0070*/ 	.byte	0x03, 0x19
        /*0072*/ 	.short	0x0020


	//----- nvinfo : EIATTR_PARAM_CBANK
	.align		4
        /*0074*/ 	.byte	0x04, 0x0a
        /*0076*/ 	.short	(.L_837 - .L_836)
	.align		4
.L_836:
        /*0078*/ 	.word	index@(.nv.constant0._ZN2at6native29vectorized_elementwise_kernelILi8EZZZNS0_62_GLOBAL__N__e6aa1b1b_29_ActivationLogSigmoidKernel_cu_9d16a0dc27log_sigmoid_backward_kernelERNS_14TensorIteratorEENKUlvE_clEvENKUlvE0_clEvEUlffE_St5arrayIPcLm3EEEEviT0_T1_)
        /*007c*/ 	.short	0x0380
        /*007e*/ 	.short	0x0020


	//----- nvinfo : EIATTR_SW_WAR
	.align		4
.L_837:
        /*0080*/ 	.byte	0x04, 0x36
        /*0082*/ 	.short	(.L_839 - .L_838)
.L_838:
        /*0084*/ 	.word	0x00000008
.L_839:


//--------------------- .nv.info._ZN2at6native18elementwise_kernelILi128ELi4EZNS0_15gpu_kernel_implIZZZNS0_62_GLOBAL__N__e6aa1b1b_29_ActivationLogSigmoidKernel_cu_9d16a0dc27log_sigmoid_backward_kernelERNS_14TensorIteratorEENKUlvE_clEvENKUlvE_clEvEUlddE_EEvRNS_18TensorIteratorBaseERKT_EUliE_EEviT1_ --------------------------
	.section	.nv.info._ZN2at6native18elementwise_kernelILi128ELi4EZNS0_15gpu_kernel_implIZZZNS0_62_GLOBAL__N__e6aa1b1b_29_ActivationLogSigmoidKernel_cu_9d16a0dc27log_sigmoid_backward_kernelERNS_14TensorIteratorEENKUlvE_clEvENKUlvE_clEvEUlddE_EEvRNS_18TensorIteratorBaseERKT_EUliE_EEviT1_,"",@"SHT_CUDA_INFO"
	.sectionflags	@""
	.align	4


	//----- nvinfo : EIATTR_CUDA_API_VERSION
	.align		4
        /*0000*/ 	.byte	0x04, 0x37
        /*0002*/ 	.short	(.L_841 - .L_840)
.L_840:
        /*0004*/ 	.word	0x00000082


	//----- nvinfo : EIATTR_KPARAM_INFO
	.align		4
.L_841:
        /*0008*/ 	.byte	0x04, 0x17
        /*000a*/ 	.short	(.L_843 - .L_842)
.L_842:
        /*000c*/ 	.word	0x00000000
        /*0010*/ 	.short	0x0001
        /*0012*/ 	.short	0x0008
        /*0014*/ 	.byte	0x00, 0xf0, 0x21, 0x0a


	//----- nvinfo : EIATTR_KPARAM_INFO
	.align		4
.L_843:
        /*0018*/ 	.byte	0x04, 0x17
        /*001a*/ 	.short	(.L_845 - .L_844)
.L_844:
        /*001c*/ 	.word	0x00000000
        /*0020*/ 	.short	0x0000
        /*0022*/ 	.short	0x0000
        /*0024*/ 	.byte	0x00, 0xf0, 0x11, 0x00


	//----- nvinfo : EIATTR_SPARSE_MMA_MASK
	.align		4
.L_845:
        /*0028*/ 	.byte	0x03, 0x50
        /*002a*/ 	.short	0x0000


	//----- nvinfo : EIATTR_MAXREG_COUNT
	.align		4
        /*002c*/ 	.byte	0x03, 0x1b
        /*002e*/ 	.short	0x0080


	//----- nvinfo : EIATTR_EXTERNS
	.align		4
        /*0030*/ 	.byte	0x04, 0x0f
        /*0032*/ 	.short	(.L_847 - .L_846)


	//   ....[0]....
	.align		4
.L_846:
        /*0034*/ 	.word	index@(__assertfail)


	//----- nvinfo : EIATTR_MERCURY_ISA_VERSION
	.align		4
.L_847:
        /*0038*/ 	.byte	0x03, 0x5f
        /*003a*/ 	.short	0x0101


	//----- nvinfo : EIATTR_VRC_CTA_INIT_COUNT
	.align		4
        /*003c*/ 	.byte	0x02, 0x4a
	.zero		1
	.zero		1


	//----- nvinfo : EIATTR_SYSCALL_OFFSETS
	.align		4
        /*0040*/ 	.byte	0x04, 0x46
        /*0042*/ 	.short	(.L_849 - .L_848)


	//   ....[0]....
.L_848:
        /*0044*/ 	.word	0x000024c0


	//   ....[1]....
        /*0048*/ 	.word	0x000033a0


	//   ....[2]....
        /*004c*/ 	.word	0x000049c0


	//   ....[3]....
        /*0050*/ 	.word	0x00007040


	//   ....[4]....
        /*0054*/ 	.word	0x00007f20


	//   ....[5]....
        /*0058*/ 	.word	0x000092c0


	//   ....[6]....
        /*005c*/ 	.word	0x0000baf0


	//   ....[7]....
        /*0060*/ 	.word	0x0000c9d0


	//   ....[8]....
        /*0064*/ 	.word	0x0000dd70


	//   ....[9]....
        /*0068*/ 	.word	0x000105c0


	//   ....[10]....
        /*006c*/ 	.word	0x000114a0


	//   ....[11]....
        /*0070*/ 	.word	0x00012830


	//----- nvinfo : EIATTR_EXIT_INSTR_OFFSETS
	.align		4
.L_849:
        /*0074*/ 	.byte	0x04, 0x1c
        /*0076*/ 	.short	(.L_851 - .L_850)


	//   ....[0]....
.L_850:
        /*0078*/ 	.word	0x0000e110


	//   ....[1]....
        /*007c*/ 	.word	0x00011bc0


	//   ....[2]....
        /*0080*/ 	.word	0x00011c00


	//   ....[3]....
        /*0084*/ 	.word	0x00011c90


	//   ....[4]....
        /*0088*/ 	.word	0x00011cc0


	//   ....[5]....
        /*008c*/ 	.word	0x00011cf0


	//   ....[6]....
        /*0090*/ 	.word	0x00011dc0


	//   ....[7]....
        /*0094*/ 	.word	0x00011e40


	//   ....[8]....
        /*0098*/ 	.word	0x00011f20


	//   ....[9]....
        /*009c*/ 	.word	0x00011fb0


	//   ....[10]....
        /*00a0*/ 	.word	0x00011fd0


	//   ....[11]....
        /*00a4*/ 	.word	0x000120a0


	//   ....[12]....
        /*00a8*/ 	.word	0x00012250


	//   ....[13]....
        /*00ac*/ 	.word	0x00012400


	//   ....[14]....
        /*00b0*/ 	.word	0x000125a0


	//   ....[15]....
        /*00b4*/ 	.word	0x000125d0


	//   ....[16]....
        /*00b8*/ 	.word	0x00012600


	//   ....[17]....
        /*00bc*/ 	.word	0x000126a0


	//   ....[18]....
        /*00c0*/ 	.word	0x000126d0


	//   ....[19]....
        /*00c4*/ 	.word	0x00012840


	//   ....[20]....
        /*00c8*/ 	.word	0x00012990


	//   ....[21]....
        /*00cc*/ 	.word	0x00012b10


	//   ....[22]....
        /*00d0*/ 	.word	0x00012b90


	//----- nvinfo : EIATTR_MAX_THREADS
	.align		4
.L_851:
        /*00d4*/ 	.byte	0x04, 0x05
        /*00d6*/ 	.short	(.L_853 - .L_852)
.L_852:
        /*00d8*/ 	.word	0x00000080
        /*00dc*/ 	.word	0x00000001
        /*00e0*/ 	.word	0x00000001


	//----- nvinfo : EIATTR_CRS_STACK_SIZE
	.align		4
.L_853:
        /*00e4*/ 	.byte	0x04, 0x1e
        /*00e6*/ 	.short	(.L_855 - .L_854)
.L_854:
        /*00e8*/ 	.word	0x00000000


	//----- nvinfo : EIATTR_CBANK_PARAM_SIZE
	.align		4
.L_855:
        /*00ec*/ 	.byte	0x03, 0x19
        /*00ee*/ 	.short	0x0290


	//----- nvinfo : EIATTR_PARAM_CBANK
	.align		4
        /*00f0*/ 	.byte	0x04, 0x0a
        /*00f2*/ 	.short	(.L_857 - .L_856)
	.align		4
.L_856:
        /*00f4*/ 	.word	index@(.nv.constant0._ZN2at6native18elementwise_kernelILi128ELi4EZNS0_15gpu_kernel_implIZZZNS0_62_GLOBAL__N__e6aa1b1b_29_ActivationLogSigmoidKernel_cu_9d16a0dc27log_sigmoid_backward_kernelERNS_14TensorIteratorEENKUlvE_clEvENKUlvE_clEvEUlddE_EEvRNS_18TensorIteratorBaseERKT_EUliE_EEviT1_)
        /*00f8*/ 	.short	0x0380
        /*00fa*/ 	.short	0x0290


	//----- nvinfo : EIATTR_SW_WAR
	.align		4
.L_857:
        /*00fc*/ 	.byte	0x04, 0x36
        /*00fe*/ 	.short	(.L_859 - .L_858)
.L_858:
        /*0100*/ 	.word	0x00000008
.L_859:


//--------------------- .nv.info._ZN2at6native27unrolled_elementwise_kernelIZZZNS0_62_GLOBAL__N__e6aa1b1b_29_ActivationLogSigmoidKernel_cu_9d16a0dc27log_sigmoid_backward_kernelERNS_14TensorIteratorEENKUlvE_clEvENKUlvE_clEvEUlddE_St5arrayIPcLm3EELi4E23TrivialOffsetCalculatorILi2EjESB_ILi1EjENS0_6memory12LoadWithCastILi2EEENSE_13StoreWithCastILi1EEEEEviT_T0_T2_T3_T4_T5_ --------------------------
	.section	.nv.info._ZN2at6native27unrolled_elementwise_kernelIZZZNS0_62_GLOBAL__N__e6aa1b1b_29_ActivationLogSigmoidKernel_cu_9d16a0dc27log_sigmoid_backward_kernelERNS_14TensorIteratorEENKUlvE_clEvENKUlvE_clEvEUlddE_St5arrayIPcLm3EELi4E23TrivialOffsetCalculatorILi2EjESB_ILi1EjENS0_6memory12LoadWithCastILi2EEENSE_13StoreWithCastILi1EEEEEviT_T0_T2_T3_T4_T5_,"",@"SHT_CUDA_INFO"
	.sectionflags	@""
	.align	4


	//----- nvinfo : EIATTR_CUDA_API_VERSION
	.align		4
        /*0000*/ 	.byte	0x04, 0x37
        /*0002*/ 	.short	(.L_861 - .L_860)
.L_860:
        /*0004*/ 	.word	0x00000082


	//----- nvinfo : EIATTR_KPARAM_INFO
	.align		4
.L_861:
        /*0008*/ 	.byte	0x04, 0x17
        /*000a*/ 	.short	(.L_863 - .L_862)
.L_862:
        /*000c*/ 	.word	0x00000000
        /*0010*/ 	.short	0x0006
        /*0012*/ 	.short	0x0030
        /*0014*/ 	.byte	0x00, 0xf0, 0x21, 0x00


	//----- nvinfo : EIATTR_KPARAM_INFO
	.align		4
.L_863:
        /*0018*/ 	.byte	0x04, 0x17
        /*001a*/ 	.short	(.L_865 - .L_864)
.L_864:
        /*001c*/ 	.word	0x00000000
        /*0020*/ 	.short	0x0005
        /*0022*/ 	.short	0x0024
        /*0024*/ 	.byte	0x00, 0xf0, 0x31, 0x00


	//----- nvinfo : EIATTR_KPARAM_INFO
	.align		4
.L_865:
        /*0028*/ 	.byte	0x04, 0x17
        /*002a*/ 	.short	(.L_867 - .L_866)
.L_866:
        /*002c*/ 	.word	0x00000000
        /*0030*/ 	.short	0x0004
        /*0032*/ 	.short	0x0021
        /*0034*/ 	.byte	0x00, 0xf0, 0x05, 0x00


	//----- nvinfo : EIATTR_KPARAM_INFO
	.align		4
.L_867:
        /*0038*/ 	.byte	0x04, 0x17
        /*003a*/ 	.short	(.L_869 - .L_868)
.L_868:
        /*003c*/ 	.word	0x00000000
        /*0040*/ 	.short	0x0003
        /*0042*/ 	.short	0x0020
        /*0044*/ 	.byte	0x00, 0xf0, 0x05, 0x00


	//----- nvinfo : EIATTR_KPARAM_INFO
	.align		4
.L_869:
        /*0048*/ 	.byte	0x04, 0x17
        /*004a*/ 	.short	(.L_871 - .L_870)
.L_870:
        /*004c*/ 	.word	0x00000000
        /*0050*/ 	.short	0x0002
        /*0052*/ 	.short	0x0008
        /*0054*/ 	.byte	0x00, 0xf0, 0x61, 0x00


	//----- nvinfo : EIATTR_KPARAM_INFO
	.align		4
.L_871:
        /*0058*/ 	.byte	0x04, 0x17
        /*005a*/ 	.short	(.L_873 - .L_872)
.L_872:
        /*005c*/ 	.word	0x00000000
        /*0060*/ 	.short	0x0001
        /*0062*/ 	.short	0x0004
        /*0064*/ 	.byte	0x00, 0xf0, 0x05, 0x00


	//----- nvinfo : EIATTR_KPARAM_INFO
	.align		4
.L_873:
        /*0068*/ 	.byte	0x04, 0x17
        /*006a*/ 	.short	(.L_875 - .L_874)
.L_874:
        /*006c*/ 	.word	0x00000000
        /*0070*/ 	.short	0x0000
        /*0072*/ 	.short	0x0000
        /*0074*/ 	.byte	0x00, 0xf0, 0x11, 0x00


	//----- nvinfo : EIATTR_SPARSE_MMA_MASK
	.align		4
.L_875:
        /*0078*/ 	.byte	0x03, 0x50
        /*007a*/ 	.short	0x0000


	//----- nvinfo : EIATTR_MAXREG_COUNT
	.align		4
        /*007c*/ 	.byte	0x03, 0x1b
        /*007e*/ 	.short	0x00ff


	//----- nvinfo : EIATTR_EXTERNS
	.align		4
        /*0080*/ 	.byte	0x04, 0x0f
        /*0082*/ 	.short	(.L_877 - .L_876)


	//   ....[0]....
	.align		4
.L_876:
        /*0084*/ 	.word	index@(__assertfail)


	//----- nvinfo : EIATTR_MERCURY_ISA_VERSION
	.align		4
.L_877:
        /*0088*/ 	.byte	0x03, 0x5f
        /*008a*/ 	.short	0x0101


	//----- nvinfo : EIATTR_VRC_CTA_INIT_COUNT
	.align		4
        /*008c*/ 	.byte	0x02, 0x4a
	.zero		1
	.zero		1


	//----- nvinfo : EIATTR_SYSCALL_OFFSETS
	.align		4
        /*0090*/ 	.byte	0x04, 0x46
        /*0092*/ 	.short	(.L_879 - .L_878)


	//   ....[0]....
.L_878:
        /*0094*/ 	.word	0x00000ea0


	//   ....[1]....
        /*0098*/ 	.word	0x00001da0


	//   ....[2]....
        /*009c*/ 	.word	0x00002de0


	//   ....[3]....
        /*00a0*/ 	.word	0x00003ce0


	//   ....[4]....
        /*00a4*/ 	.word	0x00004c60


	//   ....[5]....
        /*00a8*/ 	.word	0x00005b60


	//   ....[6]....
        /*00ac*/ 	.word	0x00006ae0


	//   ....[7]....
        /*00b0*/ 	.word	0x000079b0


	//   ....[8]....
        /*00b4*/ 	.word	0x0000a3a0


	//   ....[9]....
        /*00b8*/ 	.word	0x0000b370


	//   ....[10]....
        /*00bc*/ 	.word	0x0000c4d0


	//   ....[11]....
        /*00c0*/ 	.word	0x0000d620


	//----- nvinfo : EIATTR_EXIT_INSTR_OFFSETS
	.align		4
.L_879:
        /*00c4*/ 	.byte	0x04, 0x1c
        /*00c6*/ 	.short	(.L_881 - .L_880)


	//   ....[0]....
.L_880:
        /*00c8*/ 	.word	0x0000c860


	//   ....[1]....
        /*00cc*/ 	.word	0x0000c9b0


	//   ....[2]....
        /*00d0*/ 	.word	0x0000c9f0


	//   ....[3]....
        /*00d4*/ 	.word	0x0000ca80


	//   ....[4]....
        /*00d8*/ 	.word	0x0000cab0


	//   ....[5]....
        /*00dc*/ 	.word	0x0000cae0


	//   ....[6]....
        /*00e0*/ 	.word	0x0000cbb0


	//   ....[7]....
        /*00e4*/ 	.word	0x0000cc30


	//   ....[8]....
        /*00e8*/ 	.word	0x0000cd10


	//   ....[9]....
        /*00ec*/ 	.word	0x0000cda0


	//   ....[10]....
        /*00f0*/ 	.word	0x0000cdc0


	//   ....[11]....
        /*00f4*/ 	.word	0x0000ce90


	//   ....[12]....
        /*00f8*/ 	.word	0x0000d040


	//   ....[13]....
        /*00fc*/ 	.word	0x0000d1f0


	//   ....[14]....
        /*0100*/ 	.word	0x0000d390


	//   ....[15]....
        /*0104*/ 	.word	0x0000d3c0


	//   ....[16]....
        /*0108*/ 	.word	0x0000d3f0


	//   ....[17]....
        /*010c*/ 	.word	0x0000d490


	//   ....[18]....
        /*0110*/ 	.word	0x0000d4c0


	//   ....[19]....
        /*0114*/ 	.word	0x0000d630


	//   ....[20]....
        /*0118*/ 	.word	0x0000d780


	//   ....[21]....
        /*011c*/ 	.word	0x0000d900


	//   ....[22]....
        /*0120*/ 	.word	0x0000d980


	//----- nvinfo : EIATTR_MAX_THREADS
	.align		4
.L_881:
        /*0124*/ 	.byte	0x04, 0x05
        /*0126*/ 	.short	(.L_883 - .L_882)
.L_882:
        /*0128*/ 	.word	0x00000080
        /*012c*/ 	.word	0x00000001
        /*0130*/ 	.word	0x00000001


	//----- nvinfo : EIATTR_CRS_STACK_SIZE
	.align		4
.L_883:
        /*0134*/ 	.byte	0x04, 0x1e
        /*0136*/ 	.short	(.L_885 - .L_884)
.L_884:
        /*0138*/ 	.word	0x00000000


	//----- nvinfo : EIATTR_CBANK_PARAM_SIZE
	.align		4
.L_885:
        /*013c*/ 	.byte	0x03, 0x19
        /*013e*/ 	.short	0x0038


	//----- nvinfo : EIATTR_PARAM_CBANK
	.align		4
        /*0140*/ 	.byte	0x04, 0x0a
        /*0142*/ 	.short	(.L_887 - .L_886)
	.align		4
.L_886:
        /*0144*/ 	.word	index@(.nv.constant0._ZN2at6native27unrolled_elementwise_kernelIZZZNS0_62_GLOBAL__N__e6aa1b1b_29_ActivationLogSigmoidKernel_cu_9d16a0dc27log_sigmoid_backward_kernelERNS_14TensorIteratorEENKUlvE_clEvENKUlvE_clEvEUlddE_St5arrayIPcLm3EELi4E23TrivialOffsetCalculatorILi2EjESB_ILi1EjENS0_6memory12LoadWithCastILi2EEENSE_13StoreWithCastILi1EEEEEviT_T0_T2_T3_T4_T5_)
        /*0148*/ 	.short	0x0380
        /*014a*/ 	.short	0x0038


	//----- nvinfo : EIATTR_SW_WAR
	.align		4
.L_887:
        /*014c*/ 	.byte	0x04, 0x36
        /*014e*/ 	.short	(.L_889 - .L_888)
.L_888:
        /*0150*/ 	.word	0x00000008
.L_889:


//--------------------- .nv.info._ZN2at6native18elementwise_kernelILi128ELi2EZNS0_22gpu_kernel_impl_nocastIZZZNS0_62_GLOBAL__N__e6aa1b1b_29_ActivationLogSigmoidKernel_cu_9d16a0dc27log_sigmoid_backward_kernelERNS_14TensorIteratorEENKUlvE_clEvENKUlvE_clEvEUlddE_EEvRNS_18TensorIteratorBaseERKT_EUliE_EEviT1_ --------------------------
	.section	.nv.info._ZN2at6native18elementwise_kernelILi128ELi2EZNS0_22gpu_kernel_impl_nocastIZZZNS0_62_GLOBAL__N__e6aa1b1b_29_ActivationLogSigmoidKernel_cu_9d16a0dc27log_sigmoid_backward_kernelERNS_14TensorIteratorEENKUlvE_clEvENKUlvE_clEvEUlddE_EEvRNS_18TensorIteratorBaseERKT_EUliE_EEviT1_,"",@"SHT_CUDA_INFO"
	.sectionflags	@""
	.align	4


	//----- nvinfo : EIATTR_CUDA_API_VERSION
	.align		4
        /*0000*/ 	.byte	0x04, 0x37
        /*0002*/ 	.short	(.L_891 - .L_890)
.L_890:
        /*0004*/ 	.word	0x00000082


	//----- nvinfo : EIATTR_KPARAM_INFO
	.align		4
.L_891:
        /*0008*/ 	.byte	0x04, 0x17
        /*000a*/ 	.short	(.L_893 - .L_892)
.L_892:
        /*000c*/ 	.word	0x00000000
        /*0010*/ 	.short	0x0001
        /*0012*/ 	.short	0x0008
        /*0014*/ 	.byte	0x00, 0xf0, 0x21, 0x0a


	//----- nvinfo : EIATTR_KPARAM_INFO
	.align		4
.L_893:
        /*0018*/ 	.byte	0x04, 0x17
        /*001a*/ 	.short	(.L_895 - .L_894)
.L_894:
        /*001c*/ 	.word	0x00000000
        /*0020*/ 	.short	0x0000
        /*0022*/ 	.short	0x0000
        /*0024*/ 	.byte	0x00, 0xf0, 0x11, 0x00


	//----- nvinfo : EIATTR_SPARSE_MMA_MASK
	.align		4
.L_895:
        /*0028*/ 	.byte	0x03, 0x50
        /*002a*/ 	.short	0x0000


	//----- nvinfo : EIATTR_MAXREG_COUNT
	.align		4
        /*002c*/ 	.byte	0x03, 0x1b
        /*002e*/ 	.short	0x0080


	//----- nvinfo : EIATTR_MERCURY_ISA_VERSION
	.align		4
        /*0030*/ 	.byte	0x03, 0x5f
        /*0032*/ 	.short	0x0101


	//----- nvinfo : EIATTR_VRC_CTA_INIT_COUNT
	.align		4
        /*0034*/ 	.byte	0x02, 0x4a
	.zero		1
	.zero		1


	//----- nvinfo : EIATTR_EXIT_INSTR_OFFSETS
	.align		4
        /*0038*/ 	.byte	0x04, 0x1c
        /*003a*/ 	.short	(.L_897 - .L_896)


	//   ....[0]....
.L_896:
        /*003c*/ 	.word	0x000006e0


	//   ....[1]....
        /*0040*/ 	.word	0x00000cb0


	//   ....[2]....
        /*0044*/ 	.word	0x00002980


	//   ....[3]....
        /*0048*/ 	.word	0x000045b0


	//----- nvinfo : EIATTR_MAX_THREADS
	.align		4
.L_897:
        /*004c*/ 	.byte	0x04, 0x05
        /*004e*/ 	.short	(.L_899 - .L_898)
.L_898:
        /*0050*/ 	.word	0x00000080
        /*0054*/ 	.word	0x00000001
        /*0058*/ 	.word	0x00000001


	//----- nvinfo : EIATTR_CRS_STACK_SIZE
	.align		4
.L_899:
        /*005c*/ 	.byte	0x04, 0x1e
        /*005e*/ 	.short	(.L_901 - .L_900)
.L_900:
        /*0060*/ 	.word	0x00000000


	//----- nvinfo : EIATTR_CBANK_PARAM_SIZE
	.align		4
.L_901:
        /*0064*/ 	.byte	0x03, 0x19
        /*0066*/ 	.short	0x0290


	//----- nvinfo : EIATTR_PARAM_CBANK
	.align		4
        /*0068*/ 	.byte	0x04, 0x0a
        /*006a*/ 	.short	(.L_903 - .L_902)
	.align		4
.L_902:
        /*006c*/ 	.word	index@(.nv.constant0._ZN2at6native18elementwise_kernelILi128ELi2EZNS0_22gpu_kernel_impl_nocastIZZZNS0_62_GLOBAL__N__e6aa1b1b_29_ActivationLogSigmoidKernel_cu_9d16a0dc27log_sigmoid_backward_kernelERNS_14TensorIteratorEENKUlvE_clEvENKUlvE_clEvEUlddE_EEvRNS_18TensorIteratorBaseERKT_EUliE_EEviT1_)
        /*0070*/ 	.short	0x0380
        /*0072*/ 	.short	0x0290


	//----- nvinfo : EIATTR_SW_WAR
	.align		4
.L_903:
        /*0074*/ 	.byte	0x04, 0x36
        /*0076*/ 	.short	(.L_905 - .L_904)
.L_904:
        /*0078*/ 	.word	0x00000008
.L_905:


//--------------------- .nv.info._ZN2at6native27unrolled_elementwise_kernelIZZZNS0_62_GLOBAL__N__e6aa1b1b_29_ActivationLogSigmoidKernel_cu_9d16a0dc27log_sigmoid_backward_kernelERNS_14TensorIteratorEENKUlvE_clEvENKUlvE_clEvEUlddE_St5arrayIPcLm3EELi4E23TrivialOffsetCalculatorILi2EjESB_ILi1EjENS0_6memory15LoadWithoutCastENSE_16StoreWithoutCastEEEviT_T0_T2_T3_T4_T5_ --------------------------
	.section	.nv.info._ZN2at6native27unrolled_elementwise_kernelIZZZNS0_62_GLOBAL__N__e6aa1b1b_29_ActivationLogSigmoidKernel_cu_9d16a0dc27log_sigmoid_backward_kernelERNS_14TensorIteratorEENKUlvE_clEvENKUlvE_clEvEUlddE_St5arrayIPcLm3EELi4E23TrivialOffsetCalculatorILi2EjESB_ILi1EjENS0_6memory15LoadWithoutCastENSE_16StoreWithoutCastEEEviT_T0_T2_T3_T4_T5_,"",@"SHT_CUDA_INFO"
	.sectionflags	@""
	.align	4


	//----- nvinfo : EIATTR_CUDA_API_VERSION
	.align		4
        /*0000*/ 	.byte	0x04, 0x37
        /*0002*/ 	.short	(.L_907 - .L_906)
.L_906:
        /*0004*/ 	.word	0x00000082


	//----- nvinfo : EIATTR_KPARAM_INFO
	.align		4
.L_907:
        /*0008*/ 	.byte	0x04, 0x17
        /*000a*/ 	.short	(.L_909 - .L_908)
.L_908:
        /*000c*/ 	.word	0x00000000
        /*0010*/ 	.short	0x0006
        /*0012*/ 	.short	0x0023
        /*0014*/ 	.byte	0x00, 0xf0, 0x05, 0x00


	//----- nvinfo : EIATTR_KPARAM_INFO
	.align		4
.L_909:
        /*0018*/ 	.byte	0x04, 0x17
        /*001a*/ 	.short	(.L_911 - .L_910)
.L_910:
        /*001c*/ 	.word	0x00000000
        /*0020*/ 	.short	0x0005
        /*0022*/ 	.short	0x0022
        /*0024*/ 	.byte	0x00, 0xf0, 0x05, 0x00


	//----- nvinfo : EIATTR_KPARAM_INFO
	.align		4
.L_911:
        /*0028*/ 	.byte	0x04, 0x17
        /*002a*/ 	.short	(.L_913 - .L_912)
.L_912:
        /*002c*/ 	.word	0x00000000
        /*0030*/ 	.short	0x0004
        /*0032*/ 	.short	0x0021
        /*0034*/ 	.byte	0x00, 0xf0, 0x05, 0x00


	//----- nvinfo : EIATTR_KPARAM_INFO
	.align		4
.L_913:
        /*0038*/ 	.byte	0x04, 0x17
        /*003a*/ 	.short	(.L_915 - .L_914)
.L_914:
        /*003c*/ 	.word	0x00000000
        /*0040*/ 	.short	0x0003
        /*0042*/ 	.short	0x0020
        /*0044*/ 	.byte	0x00, 0xf0, 0x05, 0x00


	//----- nvinfo : EIATTR_KPARAM_INFO
	.align		4
.L_915:
        /*0048*/ 	.byte	0x04, 0x17
        /*004a*/ 	.short	(.L_917 - .L_916)
.L_916:
        /*004c*/ 	.word	0x00000000
        /*0050*/ 	.short	0x0002
        /*0052*/ 	.short	0x0008
        /*0054*/ 	.byte	0x00, 0xf0, 0x61, 0x00


	//----- nvinfo : EIATTR_KPARAM_INFO
	.align		4
.L_917:
        /*0058*/ 	.byte	0x04, 0x17
        /*005a*/ 	.short	(.L_919 - .L_918)
.L_918:
        /*005c*/ 	.word	0x00000000
        /*0060*/ 	.short	0x0001
        /*0062*/ 	.short	0x0004
        /*0064*/ 	.byte	0x00, 0xf0, 0x05, 0x00


	//----- nvinfo : EIATTR_KPARAM_INFO
	.align		4
.L_919:
        /*0068*/ 	.byte	0x04, 0x17
        /*006a*/ 	.short	(.L_921 - .L_920)
.L_920:
        /*006c*/ 	.word	0x00000000
        /*0070*/ 	.short	0x0000
        /*0072*/ 	.short	0x0000
        /*0074*/ 	.byte	0x00, 0xf0, 0x11, 0x00


	//----- nvinfo : EIATTR_SPARSE_MMA_MASK
	.align		4
.L_921:
        /*0078*/ 	.byte	0x03, 0x50
        /*007a*/ 	.short	0x0000


	//----- nvinfo : EIATTR_MAXREG_COUNT
	.align		4
        /*007c*/ 	.byte	0x03, 0x1b
        /*007e*/ 	.short	0x00ff


	//----- nvinfo : EIATTR_MERCURY_ISA_VERSION
	.align		4
        /*0080*/ 	.byte	0x03, 0x5f
        /*0082*/ 	.short	0x0101


	//----- nvinfo : EIATTR_VRC_CTA_INIT_COUNT
	.align		4
        /*0084*/ 	.byte	0x02, 0x4a
	.zero		1
	.zero		1


	//----- nvinfo : EIATTR_EXIT_INSTR_OFFSETS
	.align		4
        /*0088*/ 	.byte	0x04, 0x1c
        /*008a*/ 	.short	(.L_923 - .L_922)


	//   ....[0]....
.L_922:
        /*008c*/ 	.word	0x00001ca0


	//   ....[1]....
        /*0090*/ 	.word	0x00001cf0


	//----- nvinfo : EIATTR_MAX_THREADS
	.align		4
.L_923:
        /*0094*/ 	.byte	0x04, 0x05
        /*0096*/ 	.short	(.L_925 - .L_924)
.L_924:
        /*0098*/ 	.word	0x00000080
        /*009c*/ 	.word	0x00000001
        /*00a0*/ 	.word	0x00000001


	//----- nvinfo : EIATTR_CRS_STACK_SIZE
	.align		4
.L_925:
        /*00a4*/ 	.byte	0x04, 0x1e
        /*00a6*/ 	.short	(.L_927 - .L_926)
.L_926:
        /*00a8*/ 	.word	0x00000000


	//----- nvinfo : EIATTR_CBANK_PARAM_SIZE
	.align		4
.L_927:
        /*00ac*/ 	.byte	0x03, 0x19
        /*00ae*/ 	.short	0x0024


	//----- nvinfo : EIATTR_PARAM_CBANK
	.align		4
        /*00b0*/ 	.byte	0x04, 0x0a
        /*00b2*/ 	.short	(.L_929 - .L_928)
	.align		4
.L_928:
        /*00b4*/ 	.word	index@(.nv.constant0._ZN2at6native27unrolled_elementwise_kernelIZZZNS0_62_GLOBAL__N__e6aa1b1b_29_ActivationLogSigmoidKernel_cu_9d16a0dc27log_sigmoid_backward_kernelERNS_14TensorIteratorEENKUlvE_clEvENKUlvE_clEvEUlddE_St5arrayIPcLm3EELi4E23TrivialOffsetCalculatorILi2EjESB_ILi1EjENS0_6memory15LoadWithoutCastENSE_16StoreWithoutCastEEEviT_T0_T2_T3_T4_T5_)
        /*00b8*/ 	.short	0x0380
        /*00ba*/ 	.short	0x0024


	//----- nvinfo : EIATTR_SW_WAR
	.align		4
.L_929:
        /*00bc*/ 	.byte	0x04, 0x36
        /*00be*/ 	.short	(.L_931 - .L_930)
.L_930:
        /*00c0*/ 	.word	0x00000008
.L_931:


//--------------------- .nv.info._ZN2at6native29vectorized_elementwise_kernelILi2EZZZNS0_62_GLOBAL__N__e6aa1b1b_29_ActivationLogSigmoidKernel_cu_9d16a0dc27log_sigmoid_backward_kernelERNS_14TensorIteratorEENKUlvE_clEvENKUlvE_clEvEUlddE_St5arrayIPcLm3EEEEviT0_T1_ --------------------------
	.section	.nv.info._ZN2at6native29vectorized_elementwise_kernelILi2EZZZNS0_62_GLOBAL__N__e6aa1b1b_29_ActivationLogSigmoidKernel_cu_9d16a0dc27log_sigmoid_backward_kernelERNS_14TensorIteratorEENKUlvE_clEvENKUlvE_clEvEUlddE_St5arrayIPcLm3EEEEviT0_T1_,"",@"SHT_CUDA_INFO"
	.sectionflags	@""
	.align	4


	//----- nvinfo : EIATTR_CUDA_API_VERSION
	.align		4
        /*0000*/ 	.byte	0x04, 0x37
        /*0002*/ 	.short	(.L_933 - .L_932)
.L_932:
        /*0004*/ 	.word	0x00000082


	//----- nvinfo : EIATTR_KPARAM_INFO
	.align		4
.L_933:
        /*0008*/ 	.byte	0x04, 0x17
        /*000a*/ 	.short	(.L_935 - .L_934)
.L_934:
        /*000c*/ 	.word	0x00000000
        /*0010*/ 	.short	0x0002
        /*0012*/ 	.short	0x0008
        /*0014*/ 	.byte	0x00, 0xf0, 0x61, 0x00


	//----- nvinfo : EIATTR_KPARAM_INFO
	.align		4
.L_935:
        /*0018*/ 	.byte	0x04, 0x17
        /*001a*/ 	.short	(.L_937 - .L_936)
.L_936:
        /*001c*/ 	.word	0x00000000
        /*0020*/ 	.short	0x0001
        /*0022*/ 	.short	0x0004
        /*0024*/ 	.byte	0x00, 0xf0, 0x05, 0x00


	//----- nvinfo : EIATTR_KPARAM_INFO
	.align		4
.L_937:
        /*0028*/ 	.byte	0x04, 0x17
        /*002a*/ 	.short	(.L_939 - .L_938)
.L_938:
        /*002c*/ 	.word	0x00000000
        /*0030*/ 	.short	0x0000
        /*0032*/ 	.short	0x0000
        /*0034*/ 	.byte	0x00, 0xf0, 0x11, 0x00


	//----- nvinfo : EIATTR_SPARSE_MMA_MASK
	.align		4
.L_939:
        /*0038*/ 	.byte	0x03, 0x50
        /*003a*/ 	.short	0x0000


	//----- nvinfo : EIATTR_MAXREG_COUNT
	.align		4
        /*003c*/ 	.byte	0x03, 0x1b
        /*003e*/ 	.short	0x00ff


	//----- nvinfo : EIATTR_MERCURY_ISA_VERSION
	.align		4
        /*0040*/ 	.byte	0x03, 0x5f
        /*0042*/ 	.short	0x0101


	//----- nvinfo : EIATTR_VRC_CTA_INIT_COUNT
	.align		4
        /*0044*/ 	.byte	0x02, 0x4a
	.zero		1
	.zero		1


	//----- nvinfo : EIATTR_EXIT_INSTR_OFFSETS
	.align		4
        /*0048*/ 	.byte	0x04, 0x1c
        /*004a*/ 	.short	(.L_941 - .L_940)


	//   ....[0]....
.L_940:
        /*004c*/ 	.word	0x000039c0


	//   ....[1]....
        /*0050*/ 	.word	0x00003a10


	//   ....[2]....
        /*0054*/ 	.word	0x000069d0


	//----- nvinfo : EIATTR_MAX_THREADS
	.align		4
.L_941:
        /*0058*/ 	.byte	0x04, 0x05
        /*005a*/ 	.short	(.L_943 - .L_942)
.L_942:
        /*005c*/ 	.word	0x00000080
        /*0060*/ 	.word	0x00000001
        /*0064*/ 	.word	0x00000001


	//----- nvinfo : EIATTR_CRS_STACK_SIZE
	.align		4
.L_943:
        /*0068*/ 	.byte	0x04, 0x1e
        /*006a*/ 	.short	(.L_945 - .L_944)
.L_944:
        /*006c*/ 	.word	0x00000000


	//----- nvinfo : EIATTR_CBANK_PARAM_SIZE
	.align		4
.L_945:
        /*0070*/ 	.byte	0x03, 0x19
        /*0072*/ 	.short	0x0020


	//----- nvinfo : EIATTR_PARAM_CBANK
	.align		4
        /*0074*/ 	.byte	0x04, 0x0a
        /*0076*/ 	.short	(.L_947 - .L_946)
	.align		4
.L_946:
        /*0078*/ 	.word	index@(.nv.constant0._ZN2at6native29vectorized_elementwise_kernelILi2EZZZNS0_62_GLOBAL__N__e6aa1b1b_29_ActivationLogSigmoidKernel_cu_9d16a0dc27log_sigmoid_backward_kernelERNS_14TensorIteratorEENKUlvE_clEvENKUlvE_clEvEUlddE_St5arrayIPcLm3EEEEviT0_T1_)
        /*007c*/ 	.short	0x0380
        /*007e*/ 	.short	0x0020


	//----- nvinfo : EIATTR_SW_WAR
	.align		4
.L_947:
        /*0080*/ 	.byte	0x04, 0x36
        /*0082*/ 	.short	(.L_949 - .L_948)
.L_948:
        /*0084*/ 	.word	0x00000008
.L_949:


//--------------------- .nv.info._ZN2at6native29vectorized_elementwise_kernelILi4EZZZNS0_62_GLOBAL__N__e6aa1b1b_29_ActivationLogSigmoidKernel_cu_9d16a0dc27log_sigmoid_backward_kernelERNS_14TensorIteratorEENKUlvE_clEvENKUlvE_clEvEUlddE_St5arrayIPcLm3EEEEviT0_T1_ --------------------------
	.section	.nv.info._ZN2at6native29vectorized_elementwise_kernelILi4EZZZNS0_62_GLOBAL__N__e6aa1b1b_29_ActivationLogSigmoidKernel_cu_9d16a0dc27log_sigmoid_backward_kernelERNS_14TensorIteratorEENKUlvE_clEvENKUlvE_clEvEUlddE_St5arrayIPcLm3EEEEviT0_T1_,"",@"SHT_CUDA_INFO"
	.sectionflags	@""
	.align	4


	//----- nvinfo : EIATTR_CUDA_API_VERSION
	.align		4
        /*0000*/ 	.byte	0x04, 0x37
        /*0002*/ 	.short	(.L_951 - .L_950)
.L_950:
        /*0004*/ 	.word	0x00000082


	//----- nvinfo : EIATTR_KPARAM_INFO
	.align		4
.L_951:
        /*0008*/ 	.byte	0x04, 0x17
        /*000a*/ 	.short	(.L_953 - .L_952)
.L_952:
        /*000c*/ 	.word	0x00000000
        /*0010*/ 	.short	0x0002
        /*0012*/ 	.short	0x0008
        /*0014*/ 	.byte	0x00, 0xf0, 0x61, 0x00


	//----- nvinfo : EIATTR_KPARAM_INFO
	.align		4
.L_953:
        /*0018*/ 	.byte	0x04, 0x17
        /*001a*/ 	.short	(.L_955 - .L_954)
.L_954:
        /*001c*/ 	.word	0x00000000
        /*0020*/ 	.short	0x0001
        /*0022*/ 	.short	0x0004
        /*0024*/ 	.byte	0x00, 0xf0, 0x05, 0x00


	//----- nvinfo : EIATTR_KPARAM_INFO
	.align		4
.L_955:
        /*0028*/ 	.byte	0x04, 0x17
        /*002a*/ 	.short	(.L_957 - .L_956)
.L_956:
        /*002c*/ 	.word	0x00000000
        /*0030*/ 	.short	0x0000
        /*0032*/ 	.short	0x0000
        /*0034*/ 	.byte	0x00, 0xf0, 0x11, 0x00


	//----- nvinfo : EIATTR_SPARSE_MMA_MASK
	.align		4
.L_957:
        /*0038*/ 	.byte	0x03, 0x50
        /*003a*/ 	.short	0x0000


	//----- nvinfo : EIATTR_MAXREG_COUNT
	.align		4
        /*003c*/ 	.byte	0x03, 0x1b
        /*003e*/ 	.short	0x00ff


	//----- nvinfo : EIATTR_MERCURY_ISA_VERSION
	.align		4
        /*0040*/ 	.byte	0x03, 0x5f
        /*0042*/ 	.short	0x0101


	//----- nvinfo : EIATTR_VRC_CTA_INIT_COUNT
	.align		4
        /*0044*/ 	.byte	0x02, 0x4a
	.zero		1
	.zero		1


	//----- nvinfo : EIATTR_EXIT_INSTR_OFFSETS
	.align		4
        /*0048*/ 	.byte	0x04, 0x1c
        /*004a*/ 	.short	(.L_959 - .L_958)


	//   ....[0]....
.L_958:
        /*004c*/ 	.word	0x000039c0


	//   ....[1]....
        /*0050*/ 	.word	0x00003a10


	//   ....[2]....
        /*0054*/ 	.word	0x00006970


	//----- nvinfo : EIATTR_MAX_THREADS
	.align		4
.L_959:
        /*0058*/ 	.byte	0x04, 0x05
        /*005a*/ 	.short	(.L_961 - .L_960)
.L_960:
        /*005c*/ 	.word	0x00000080
        /*0060*/ 	.word	0x00000001
        /*0064*/ 	.word	0x00000001


	//----- nvinfo : EIATTR_CRS_STACK_SIZE
	.align		4
.L_961:
        /*0068*/ 	.byte	0x04, 0x1e
        /*006a*/ 	.short	(.L_963 - .L_962)
.L_962:
        /*006c*/ 	.word	0x00000000


	//----- nvinfo : EIATTR_CBANK_PARAM_SIZE
	.align		4
.L_963:
        /*0070*/ 	.byte	0x03, 0x19
        /*0072*/ 	.short	0x0020


	//----- nvinfo : EIATTR_PARAM_CBANK
	.align		4
        /*0074*/ 	.byte	0x04, 0x0a
        /*0076*/ 	.short	(.L_965 - .L_964)
	.align		4
.L_964:
        /*0078*/ 	.word	index@(.nv.constant0._ZN2at6native29vectorized_elementwise_kernelILi4EZZZNS0_62_GLOBAL__N__e6aa1b1b_29_ActivationLogSigmoidKernel_cu_9d16a0dc27log_sigmoid_backward_kernelERNS_14TensorIteratorEENKUlvE_clEvENKUlvE_clEvEUlddE_St5arrayIPcLm3EEEEviT0_T1_)
        /*007c*/ 	.short	0x0380
        /*007e*/ 	.short	0x0020


	//----- nvinfo : EIATTR_SW_WAR
	.align		4
.L_965:
        /*0080*/ 	.byte	0x04, 0x36
        /*0082*/ 	.short	(.L_967 - .L_966)
.L_966:
        /*0084*/ 	.word	0x00000008
.L_967:


//--------------------- .nv.info._ZN2at6native29vectorized_elementwise_kernelILi8EZZZNS0_62_GLOBAL__N__e6aa1b1b_29_ActivationLogSigmoidKernel_cu_9d16a0dc27log_sigmoid_backward_kernelERNS_14TensorIteratorEENKUlvE_clEvENKUlvE_clEvEUlddE_St5arrayIPcLm3EEEEviT0_T1_ --------------------------
	.section	.nv.info._ZN2at6native29vectorized_elementwise_kernelILi8EZZZNS0_62_GLOBAL__N__e6aa1b1b_29_ActivationLogSigmoidKernel_cu_9d16a0dc27log_sigmoid_backward_kernelERNS_14TensorIteratorEENKUlvE_clEvENKUlvE_clEvEUlddE_St5arrayIPcLm3EEEEviT0_T1_,"",@"SHT_CUDA_INFO"
	.sectionflags	@""
	.align	4


	//----- nvinfo : EIATTR_CUDA_API_VERSION
	.align		4
        /*0000*/ 	.byte	0x04, 0x37
        /*0002*/ 	.short	(.L_969 - .L_968)
.L_968:
        /*0004*/ 	.word	0x00000082


	//----- nvinfo : EIATTR_KPARAM_INFO
	.align		4
.L_969:
        /*0008*/ 	.byte	0x04, 0x17
        /*000a*/ 	.short	(.L_971 - .L_970)
.L_970:
        /*000c*/ 	.word	0x00000000
        /*0010*/ 	.short	0x0002
        /*0012*/ 	.short	0x0008
        /*0014*/ 	.byte	0x00, 0xf0, 0x61, 0x00


	//----- nvinfo : EIATTR_KPARAM_INFO
	.align		4
.L_971:
        /*0018*/ 	.byte	0x04, 0x17
        /*001a*/ 	.short	(.L_973 - .L_972)
.L_972:
        /*001c*/ 	.word	0x00000000
        /*0020*/ 	.short	0x0001
        /*0022*/ 	.short	0x0004
        /*0024*/ 	.byte	0x00, 0xf0, 0x05, 0x00


	//----- nvinfo : EIATTR_KPARAM_INFO
	.align		4
.L_973:
        /*0028*/ 	.byte	0x04, 0x17
        /*002a*/ 	.short	(.L_975 - .L_974)
.L_974:
        /*002c*/ 	.word	0x00000000
        /*0030*/ 	.short	0x0000
        /*0032*/ 	.short	0x0000
        /*0034*/ 	.byte	0x00, 0xf0, 0x11, 0x00


	//----- nvinfo : EIATTR_SPARSE_MMA_MASK
	.align		4
.L_975:
        /*0038*/ 	.byte	0x03, 0x50
        /*003a*/ 	.short	0x0000


	//----- nvinfo : EIATTR_MAXREG_COUNT
	.align		4
        /*003c*/ 	.byte	0x03, 0x1b
        /*003e*/ 	.short	0x00ff


	//----- nvinfo : EIATTR_MERCURY_ISA_VERSION
	.align		4
        /*0040*/ 	.byte	0x03, 0x5f
        /*0042*/ 	.short	0x0101


	//----- nvinfo : EIATTR_VRC_CTA_INIT_COUNT
	.align		4
        /*0044*/ 	.byte	0x02, 0x4a
	.zero		1
	.zero		1


	//----- nvinfo : EIATTR_EXIT_INSTR_OFFSETS
	.align		4
        /*0048*/ 	.byte	0x04, 0x1c
        /*004a*/ 	.short	(.L_977 - .L_976)


	//   ....[0]....
.L_976:
        /*004c*/ 	.word	0x000039c0


	//   ....[1]....
        /*0050*/ 	.word	0x00003a10


	//   ....[2]....
        /*0054*/ 	.word	0x00006970


	//----- nvinfo : EIATTR_MAX_THREADS
	.align		4
.L_977:
        /*0058*/ 	.byte	0x04, 0x05
        /*005a*/ 	.short	(.L_979 - .L_978)
.L_978:
        /*005c*/ 	.word	0x00000080
        /*0060*/ 	.word	0x00000001
        /*0064*/ 	.word	0x00000001


	//----- nvinfo : EIATTR_CRS_STACK_SIZE
	.align		4
.L_979:
        /*0068*/ 	.byte	0x04, 0x1e
        /*006a*/ 	.short	(.L_981 - .L_980)
.L_980:
        /*006c*/ 	.word	0x00000000


	//----- nvinfo : EIATTR_CBANK_PARAM_SIZE
	.align		4
.L_981:
        /*0070*/ 	.byte	0x03, 0x19
        /*0072*/ 	.short	0x0020


	//----- nvinfo : EIATTR_PARAM_CBANK
	.align		4
        /*0074*/ 	.byte	0x04, 0x0a
        /*0076*/ 	.short	(.L_983 - .L_982)
	.align		4
.L_982:
        /*0078*/ 	.word	index@(.nv.constant0._ZN2at6native29vectorized_elementwise_kernelILi8EZZZNS0_62_GLOBAL__N__e6aa1b1b_29_ActivationLogSigmoidKernel_cu_9d16a0dc27log_sigmoid_backward_kernelERNS_14TensorIteratorEENKUlvE_clEvENKUlvE_clEvEUlddE_St5arrayIPcLm3EEEEviT0_T1_)
        /*007c*/ 	.short	0x0380
        /*007e*/ 	.short	0x0020


	//----- nvinfo : EIATTR_SW_WAR
	.align		4
.L_983:
        /*0080*/ 	.byte	0x04, 0x36
        /*0082*/ 	.short	(.L_985 - .L_984)
.L_984:
        /*0084*/ 	.word	0x00000008
.L_985:


//--------------------- .nv.info._ZN2at6native18elementwise_kernelILi128ELi4EZNS0_15gpu_kernel_implIZZZNS0_33launch_log_sigmoid_forward_kernelERNS_18TensorIteratorBaseEENKUlvE_clEvENKUlvE2_clEvEUlN3c108BFloat16EE_EEvS4_RKT_EUliE_EEviT1_ --------------------------
	.section	.nv.info._ZN2at6native18elementwise_kernelILi128ELi4EZNS0_15gpu_kernel_implIZZZNS0_33launch_log_sigmoid_forward_kernelERNS_18TensorIteratorBaseEENKUlvE_clEvENKUlvE2_clEvEUlN3c108BFloat16EE_EEvS4_RKT_EUliE_EEviT1_,"",@"SHT_CUDA_INFO"
	.sectionflags	@""
	.align	4


	//----- nvinfo : EIATTR_CUDA_API_VERSION
	.align		4
        /*0000*/ 	.byte	0x04, 0x37
        /*0002*/ 	.short	(.L_987 - .L_986)
.L_986:
        /*0004*/ 	.word	0x00000082


	//----- nvinfo : EIATTR_KPARAM_INFO
	.align		4
.L_987:
        /*0008*/ 	.byte	0x04, 0x17
        /*000a*/ 	.short	(.L_989 - .L_988)
.L_988:
        /*000c*/ 	.word	0x00000000
        /*0010*/ 	.short	0x0001
        /*0012*/ 	.short	0x0008
        /*0014*/ 	.byte	0x00, 0xf0, 0x61, 0x08


	//----- nvinfo : EIATTR_KPARAM_INFO
	.align		4
.L_989:
        /*0018*/ 	.byte	0x04, 0x17
        /*001a*/ 	.short	(.L_991 - .L_990)
.L_990:
        /*001c*/ 	.word	0x00000000
        /*0020*/ 	.short	0x0000
        /*0022*/ 	.short	0x0000
        /*0024*/ 	.byte	0x00, 0xf0, 0x11, 0x00


	//----- nvinfo : EIATTR_SPARSE_MMA_MASK
	.align		4
.L_991:
        /*0028*/ 	.byte	0x03, 0x50
        /*002a*/ 	.short	0x0000


	//----- nvinfo : EIATTR_MAXREG_COUNT
	.align		4
        /*002c*/ 	.byte	0x03, 0x1b
        /*002e*/ 	.short	0x0080


	//----- nvinfo : EIATTR_EXTERNS
	.align		4
        /*0030*/ 	.byte	0x04, 0x0f
        /*0032*/ 	.short	(.L_993 - .L_992)


	//   ....[0]....
	.align		4
.L_992:
        /*0034*/ 	.word	index@(__assertfail)


	//----- nvinfo : EIATTR_MERCURY_ISA_VERSION
	.align		4
.L_993:
        /*0038*/ 	.byte	0x03, 0x5f
        /*003a*/ 	.short	0x0101


	//----- nvinfo : EIATTR_VRC_CTA_INIT_COUNT
	.align		4
        /*003c*/ 	.byte	0x02, 0x4a
	.zero		1
	.zero		1


	//----- nvinfo : EIATTR_SYSCALL_OFFSETS
	.align		4
        /*0040*/ 	.byte	0x04, 0x46
        /*0042*/ 	.short	(.L_995 - .L_994)


	//   ....[0]....
.L_994:
        /*0044*/ 	.word	0x00002210


	//   ....[1]....
        /*0048*/ 	.word	0x00003310


	//   ....[2]....
        /*004c*/ 	.word	0x000056c0


	//   ....[3]....
        /*0050*/ 	.word	0x00006610


	//   ....[4]....
        /*0054*/ 	.word	0x00008ab0


	//   ....[5]....
        /*0058*/ 	.word	0x00009a00


	//   ....[6]....
        /*005c*/ 	.word	0x0000beb0


	//   ....[7]....
        /*0060*/ 	.word	0x0000cdd0


	//----- nvinfo : EIATTR_EXIT_INSTR_OFFSETS
	.align		4
.L_995:
        /*0064*/ 	.byte	0x04, 0x1c
        /*0066*/ 	.short	(.L_997 - .L_996)


	//   ....[0]....
.L_996:
        /*0068*/ 	.word	0x00009cc0


	//   ....[1]....
        /*006c*/ 	.word	0x0000c250


	//   ....[2]....
        /*0070*/ 	.word	0x0000c290


	//   ....[3]....
        /*0074*/ 	.word	0x0000c330


	//   ....[4]....
        /*0078*/ 	.word	0x0000c370


	//   ....[5]....
        /*007c*/ 	.word	0x0000c3b0


	//   ....[6]....
        /*0080*/ 	.word	0x0000c440


	//   ....[7]....
        /*0084*/ 	.word	0x0000c480


	//   ....[8]....
        /*0088*/ 	.word	0x0000c520


	//   ....[9]....
        /*008c*/ 	.word	0x0000c570


	//   ....[10]....
        /*0090*/ 	.word	0x0000c5c0


	//   ....[11]....
        /*0094*/ 	.word	0x0000c6a0


	//   ....[12]....
        /*0098*/ 	.word	0x0000c810


	//   ....[13]....
        /*009c*/ 	.word	0x0000c980


	//   ....[14]....
        /*00a0*/ 	.word	0x0000cae0


	//   ....[15]....
        /*00a4*/ 	.word	0x0000cb20


	//   ....[16]....
        /*00a8*/ 	.word	0x0000cb60


	//   ....[17]....
        /*00ac*/ 	.word	0x0000cc10


	//   ....[18]....
        /*00b0*/ 	.word	0x0000cc70


	//   ....[19]....
        /*00b4*/ 	.word	0x0000cde0


	//   ....[20]....
        /*00b8*/ 	.word	0x0000cef0


	//   ....[21]....
        /*00bc*/ 	.word	0x0000d030


	//   ....[22]....
        /*00c0*/ 	.word	0x0000d050


	//----- nvinfo : EIATTR_MAX_THREADS
	.align		4
.L_997:
        /*00c4*/ 	.byte	0x04, 0x05
        /*00c6*/ 	.short	(.L_999 - .L_998)
.L_998:
        /*00c8*/ 	.word	0x00000080
        /*00cc*/ 	.word	0x00000001
        /*00d0*/ 	.word	0x00000001


	//----- nvinfo : EIATTR_CRS_STACK_SIZE
	.align		4
.L_999:
        /*00d4*/ 	.byte	0x04, 0x1e
        /*00d6*/ 	.short	(.L_1001 - .L_1000)
.L_1000:
        /*00d8*/ 	.word	0x00000000


	//----- nvinfo : EIATTR_CBANK_PARAM_SIZE
	.align		4
.L_1001:
        /*00dc*/ 	.byte	0x03, 0x19
        /*00de*/ 	.short	0x0220


	//----- nvinfo : EIATTR_PARAM_CBANK
	.align		4
        /*00e0*/ 	.byte	0x04, 0x0a
        /*00e2*/ 	.short	(.L_1003 - .L_1002)
	.align		4
.L_1002:
        /*00e4*/ 	.word	index@(.nv.constant0._ZN2at6native18elementwise_kernelILi128ELi4EZNS0_15gpu_kernel_implIZZZNS0_33launch_log_sigmoid_forward_kernelERNS_18TensorIteratorBaseEENKUlvE_clEvENKUlvE2_clEvEUlN3c108BFloat16EE_EEvS4_RKT_EUliE_EEviT1_)
        /*00e8*/ 	.short	0x0380
        /*00ea*/ 	.short	0x0220


	//----- nvinfo : EIATTR_SW_WAR
	.align		4
.L_1003:
        /*00ec*/ 	.byte	0x04, 0x36
        /*00ee*/ 	.short	(.L_1005 - .L_1004)
.L_1004:
        /*00f0*/ 	.word	0x00000008
.L_1005:


//--------------------- .nv.info._ZN2at6native27unrolled_elementwise_kernelIZZZNS0_33launch_log_sigmoid_forward_kernelERNS_18TensorIteratorBaseEENKUlvE_clEvENKUlvE2_clEvEUlN3c108BFloat16EE_St5arrayIPcLm2EELi4E23TrivialOffsetCalculatorILi1EjESD_NS0_6memory12LoadWithCastILi1EEENSE_13StoreWithCastILi1EEEEEviT_T0_T2_T3_T4_T5_ --------------------------
	.section	.nv.info._ZN2at6native27unrolled_elementwise_kernelIZZZNS0_33launch_log_sigmoid_forward_kernelERNS_18TensorIteratorBaseEENKUlvE_clEvENKUlvE2_clEvEUlN3c108BFloat16EE_St5arrayIPcLm2EELi4E23TrivialOffsetCalculatorILi1EjESD_NS0_6memory12LoadWithCastILi1EEENSE_13StoreWithCastILi1EEEEEviT_T0_T2_T3_T4_T5_,"",@"SHT_CUDA_INFO"
	.sectionflags	@""
	.align	4


	//----- nvinfo : EIATTR_CUDA_API_VERSION
	.align		4
        /*0000*/ 	.byte	0x04, 0x37
        /*0002*/ 	.short	(.L_1007 - .L_1006)
.L_1006:
        /*0004*/ 	.word	0x00000082


	//----- nvinfo : EIATTR_KPARAM_INFO
	.align		4
.L_1007:
        /*0008*/ 	.byte	0x04, 0x17
        /*000a*/ 	.short	(.L_1009 - .L_1008)
.L_1008:
        /*000c*/ 	.word	0x00000000
        /*0010*/ 	.short	0x0006
        /*0012*/ 	.short	0x0024
        /*0014*/ 	.byte	0x00, 0xf0, 0x21, 0x00


	//----- nvinfo : EIATTR_KPARAM_INFO
	.align		4
.L_1009:
        /*0018*/ 	.byte	0x04, 0x17
        /*001a*/ 	.short	(.L_1011 - .L_1010)
.L_1010:
        /*001c*/ 	.word	0x00000000
        /*0020*/ 	.short	0x0005
        /*0022*/ 	.short	0x001c
        /*0024*/ 	.byte	0x00, 0xf0, 0x21, 0x00


	//----- nvinfo : EIATTR_KPARAM_INFO
	.align		4
.L_1011:
        /*0028*/ 	.byte	0x04, 0x17
        /*002a*/ 	.short	(.L_1013 - .L_1012)
.L_1012:
        /*002c*/ 	.word	0x00000000
        /*0030*/ 	.short	0x0004
        /*0032*/ 	.short	0x0019
        /*0034*/ 	.byte	0x00, 0xf0, 0x05, 0x00


	//----- nvinfo : EIATTR_KPARAM_INFO
	.align		4
.L_1013:
        /*0038*/ 	.byte	0x04, 0x17
        /*003a*/ 	.short	(.L_1015 - .L_1014)
.L_1014:
        /*003c*/ 	.word	0x00000000
        /*0040*/ 	.short	0x0003
        /*0042*/ 	.short	0x0018
        /*0044*/ 	.byte	0x00, 0xf0, 0x05, 0x00


	//----- nvinfo : EIATTR_KPARAM_INFO
	.align		4
.L_1015:
        /*0048*/ 	.byte	0x04, 0x17
        /*004a*/ 	.short	(.L_1017 - .L_1016)
.L_1016:
        /*004c*/ 	.word	0x00000000
        /*0050*/ 	.short	0x0002
        /*0052*/ 	.short	0x0008
        /*0054*/ 	.byte	0x00, 0xf0, 0x41, 0x00


	//----- nvinfo : EIATTR_KPARAM_INFO
	.align		4
.L_1017:
        /*0058*/ 	.byte	0x04, 0x17
        /*005a*/ 	.short	(.L_1019 - .L_1018)
.L_1018:
        /*005c*/ 	.word	0x00000000
        /*0060*/ 	.short	0x0001
        /*0062*/ 	.short	0x0004
        /*0064*/ 	.byte	0x00, 0xf0, 0x05, 0x00


	//----- nvinfo : EIATTR_KPARAM_INFO
	.align		4
.L_1019:
        /*0068*/ 	.byte	0x04, 0x17
        /*006a*/ 	.short	(.L_1021 - .L_1020)
.L_1020:
        /*006c*/ 	.word	0x00000000
        /*0070*/ 	.short	0x0000
        /*0072*/ 	.short	0x0000
        /*0074*/ 	.byte	0x00, 0xf0, 0x11, 0x00


	//----- nvinfo : EIATTR_SPARSE_MMA_MASK
	.align		4
.L_1021:
        /*0078*/ 	.byte	0x03, 0x50
        /*007a*/ 	.short	0x0000


	//----- nvinfo : EIATTR_MAXREG_COUNT
	.align		4
        /*007c*/ 	.byte	0x03, 0x1b
        /*007e*/ 	.short	0x00ff


	//----- nvinfo : EIATTR_EXTERNS
	.align		4
        /*0080*/ 	.byte	0x04, 0x0f
        /*0082*/ 	.short	(.L_1023 - .L_1022)


	//   ....[0]....
	.align		4
.L_1022:
        /*0084*/ 	.word	index@(__assertfail)


	//----- nvinfo : EIATTR_MERCURY_ISA_VERSION
	.align		4
.L_1023:
        /*0088*/ 	.byte	0x03, 0x5f
        /*008a*/ 	.short	0x0101


	//----- nvinfo : EIATTR_VRC_CTA_INIT_COUNT
	.align		4
        /*008c*/ 	.byte	0x02, 0x4a
	.zero		1
	.zero		1


	//----- nvinfo : EIATTR_SYSCALL_OFFSETS
	.align		4
        /*0090*/ 	.byte	0x04, 0x46
        /*0092*/ 	.short	(.L_1025 - .L_1024)


	//   ....[0]....
.L_1024:
        /*0094*/ 	.word	0x00001000


	//   ....[1]....
        /*0098*/ 	.word	0x000021e0


	//   ....[2]....
        /*009c*/ 	.word	0x00003300


	//   ....[3]....
        /*00a0*/ 	.word	0x00004330


	//   ....[4]....
        /*00a4*/ 	.word	0x00005cb0


	//   ....[5]....
        /*00a8*/ 	.word	0x00006b90


	//   ....[6]....
        /*00ac*/ 	.word	0x00007b10


	//   ....[7]....
        /*00b0*/ 	.word	0x00008a90


	//----- nvinfo : EIATTR_EXIT_INSTR_OFFSETS
	.align		4
.L_1025:
        /*00b4*/ 	.byte	0x04, 0x1c
        /*00b6*/ 	.short	(.L_1027 - .L_1026)


	//   ....[0]....
.L_1026:
        /*00b8*/ 	.word	0x00007dc0


	//   ....[1]....
        /*00bc*/ 	.word	0x00007f10


	//   ....[2]....
        /*00c0*/ 	.word	0x00007f50


	//   ....[3]....
        /*00c4*/ 	.word	0x00007ff0


	//   ....[4]....
        /*00c8*/ 	.word	0x00008030


	//   ....[5]....
        /*00cc*/ 	.word	0x00008070


	//   ....[6]....
        /*00d0*/ 	.word	0x00008100


	//   ....[7]....
        /*00d4*/ 	.word	0x00008140


	//   ....[8]....
        /*00d8*/ 	.word	0x000081e0


	//   ....[9]....
        /*00dc*/ 	.word	0x00008230


	//   ....[10]....
        /*00e0*/ 	.word	0x00008280


	//   ....[11]....
        /*00e4*/ 	.word	0x00008360


	//   ....[12]....
        /*00e8*/ 	.word	0x000084d0


	//   ....[13]....
        /*00ec*/ 	.word	0x00008640


	//   ....[14]....
        /*00f0*/ 	.word	0x000087a0


	//   ....[15]....
        /*00f4*/ 	.word	0x000087e0


	//   ....[16]....
        /*00f8*/ 	.word	0x00008820


	//   ....[17]....
        /*00fc*/ 	.word	0x000088d0


	//   ....[18]....
        /*0100*/ 	.word	0x00008930


	//   ....[19]....
        /*0104*/ 	.word	0x00008aa0


	//   ....[20]....
        /*0108*/ 	.word	0x00008bb0


	//   ....[21]....
        /*010c*/ 	.word	0x00008cf0


	//   ....[22]....
        /*0110*/ 	.word	0x00008d10


	//----- nvinfo : EIATTR_MAX_THREADS
	.align		4
.L_1027:
        /*0114*/ 	.byte	0x04, 0x05
        /*0116*/ 	.short	(.L_1029 - .L_1028)
.L_1028:
        /*0118*/ 	.word	0x00000080
        /*011c*/ 	.word	0x00000001
        /*0120*/ 	.word	0x00000001


	//----- nvinfo : EIATTR_CRS_STACK_SIZE
	.align		4
.L_1029:
        /*0124*/ 	.byte	0x04, 0x1e
        /*0126*/ 	.short	(.L_1031 - .L_1030)
.L_1030:
        /*0128*/ 	.word	0x00000000


	//----- nvinfo : EIATTR_CBANK_PARAM_SIZE
	.align		4
.L_1031:
        /*012c*/ 	.byte	0x03, 0x19
        /*012e*/ 	.short	0x002c


	//----- nvinfo : EIATTR_PARAM_CBANK
	.align		4
        /*0130*/ 	.byte	0x04, 0x0a
        /*0132*/ 	.short	(.L_1033 - .L_1032)
	.align		4
.L_1032:
        /*0134*/ 	.word	index@(.nv.constant0._ZN2at6native27unrolled_elementwise_kernelIZZZNS0_33launch_log_sigmoid_forward_kernelERNS_18TensorIteratorBaseEENKUlvE_clEvENKUlvE2_clEvEUlN3c108BFloat16EE_St5arrayIPcLm2EELi4E23TrivialOffsetCalculatorILi1EjESD_NS0_6memory12LoadWithCastILi1EEENSE_13StoreWithCastILi1EEEEEviT_T0_T2_T3_T4_T5_)
        /*0138*/ 	.short	0x0380
        /*013a*/ 	.short	0x002c


	//----- nvinfo : EIATTR_SW_WAR
	.align		4
.L_1033:
        /*013c*/ 	.byte	0x04, 0x36
        /*013e*/ 	.short	(.L_1035 - .L_1034)
.L_1034:
        /*0140*/ 	.word	0x00000008
.L_1035:


//--------------------- .nv.info._ZN2at6native18elementwise_kernelILi128ELi4EZNS0_22gpu_kernel_impl_nocastIZZZNS0_33launch_log_sigmoid_forward_kernelERNS_18TensorIteratorBaseEENKUlvE_clEvENKUlvE2_clEvEUlN3c108BFloat16EE_EEvS4_RKT_EUliE_EEviT1_ --------------------------
	.section	.nv.info._ZN2at6native18elementwise_kernelILi128ELi4EZNS0_22gpu_kernel_impl_nocastIZZZNS0_33launch_log_sigmoid_forward_kernelERNS_18TensorIteratorBaseEENKUlvE_clEvENKUlvE2_clEvEUlN3c108BFloat16EE_EEvS4_RKT_EUliE_EEviT1_,"",@"SHT_CUDA_INFO"
	.sectionflags	@""
	.align	4


	//----- nvinfo : EIATTR_CUDA_API_VERSION
	.align		4
        /*0000*/ 	.byte	0x04, 0x37
        /*0002*/ 	.short	(.L_1037 - .L_1036)
.L_1036:
        /*0004*/ 	.word	0x00000082


	//----- nvinfo : EIATTR_KPARAM_INFO
	.align		4
.L_1037:
        /*0008*/ 	.byte	0x04, 0x17
        /*000a*/ 	.short	(.L_1039 - .L_1038)
.L_1038:
        /*000c*/ 	.word	0x00000000
        /*0010*/ 	.short	0x0001
        /*0012*/ 	.short	0x0008
        /*0014*/ 	.byte	0x00, 0xf0, 0x61, 0x08


	//----- nvinfo : EIATTR_KPARAM_INFO
	.align		4
.L_1039:
        /*0018*/ 	.byte	0x04, 0x17
        /*001a*/ 	.short	(.L_1041 - .L_1040)
.L_1040:
        /*001c*/ 	.word	0x00000000
        /*0020*/ 	.short	0x0000
        /*0022*/ 	.short	0x0000
        /*0024*/ 	.byte	0x00, 0xf0, 0x11, 0x00


	//----- nvinfo : EIATTR_SPARSE_MMA_MASK
	.align		4
.L_1041:
        /*0028*/ 	.byte	0x03, 0x50
        /*002a*/ 	.short	0x0000


	//----- nvinfo : EIATTR_MAXREG_COUNT
	.align		4
        /*002c*/ 	.byte	0x03, 0x1b
        /*002e*/ 	.short	0x0080


	//----- nvinfo : EIATTR_MERCURY_ISA_VERSION
	.align		4
        /*0030*/ 	.byte	0x03, 0x5f
        /*0032*/ 	.short	0x0101


	//----- nvinfo : EIATTR_VRC_CTA_INIT_COUNT
	.align		4
        /*0034*/ 	.byte	0x02, 0x4a
	.zero		1
	.zero		1


	//----- nvinfo : EIATTR_EXIT_INSTR_OFFSETS
	.align		4
        /*0038*/ 	.byte	0x04, 0x1c
        /*003a*/ 	.short	(.L_1043 - .L_1042)


	//   ....[0]....
.L_1042:
        /*003c*/ 	.word	0x000008d0


	//   ....[1]....
        /*0040*/ 	.word	0x00000b40


	//   ....[2]....
        /*0044*/ 	.word	0x00004c60


	//   ....[3]....
        /*0048*/ 	.word	0x000061a0


	//----- nvinfo : EIATTR_MAX_THREADS
	.align		4
.L_1043:
        /*004c*/ 	.byte	0x04, 0x05
        /*004e*/ 	.short	(.L_1045 - .L_1044)
.L_1044:
        /*0050*/ 	.word	0x00000080
        /*0054*/ 	.word	0x00000001
        /*0058*/ 	.word	0x00000001


	//----- nvinfo : EIATTR_CRS_STACK_SIZE
	.align		4
.L_1045:
        /*005c*/ 	.byte	0x04, 0x1e
        /*005e*/ 	.short	(.L_1047 - .L_1046)
.L_1046:
        /*0060*/ 	.word	0x00000000


	//----- nvinfo : EIATTR_CBANK_PARAM_SIZE
	.align		4
.L_1047:
        /*0064*/ 	.byte	0x03, 0x19
        /*0066*/ 	.short	0x0220


	//----- nvinfo : EIATTR_PARAM_CBANK
	.align		4
        /*0068*/ 	.byte	0x04, 0x0a
        /*006a*/ 	.short	(.L_1049 - .L_1048)
	.align		4
.L_1048:
        /*006c*/ 	.word	index@(.nv.constant0._ZN2at6native18elementwise_kernelILi128ELi4EZNS0_22gpu_kernel_impl_nocastIZZZNS0_33launch_log_sigmoid_forward_kernelERNS_18TensorIteratorBaseEENKUlvE_clEvENKUlvE2_clEvEUlN3c108BFloat16EE_EEvS4_RKT_EUliE_EEviT1_)
        /*0070*/ 	.short	0x0380
        /*0072*/ 	.short	0x0220


	//----- nvinfo : EIATTR_SW_WAR
	.align		4
.L_1049:
        /*0074*/ 	.byte	0x04, 0x36
        /*0076*/ 	.short	(.L_1051 - .L_1050)
.L_1050:
        /*0078*/ 	.word	0x00000008
.L_1051:


//--------------------- .nv.info._ZN2at6native27unrolled_elementwise_kernelIZZZNS0_33launch_log_sigmoid_forward_kernelERNS_18TensorIteratorBaseEENKUlvE_clEvENKUlvE2_clEvEUlN3c108BFloat16EE_St5arrayIPcLm2EELi4E23TrivialOffsetCalculatorILi1EjESD_NS0_6memory15LoadWithoutCastENSE_16StoreWithoutCastEEEviT_T0_T2_T3_T4_T5_ --------------------------
	.section	.nv.info._ZN2at6native27unrolled_elementwise_kernelIZZZNS0_33launch_log_sigmoid_forward_kernelERNS_18TensorIteratorBaseEENKUlvE_clEvENKUlvE2_clEvEUlN3c108BFloat16EE_St5arrayIPcLm2EELi4E23TrivialOffsetCalculatorILi1EjESD_NS0_6memory15LoadWithoutCastENSE_16StoreWithoutCastEEEviT_T0_T2_T3_T4_T5_,"",@"SHT_CUDA_INFO"
	.sectionflags	@""
	.align	4


	//----- nvinfo : EIATTR_CUDA_API_VERSION
	.align		4
        /*0000*/ 	.byte	0x04, 0x37
        /*0002*/ 	.short	(.L_1053 - .L_1052)
.L_1052:
        /*0004*/ 	.word	0x00000082


	//----- nvinfo : EIATTR_KPARAM_INFO
	.align		4
.L_1053:
        /*0008*/ 	.byte	0x04, 0x17
        /*000a*/ 	.short	(.L_1055 - .L_1054)
.L_1054:
        /*000c*/ 	.word	0x00000000
        /*0010*/ 	.short	0x0006
        /*0012*/ 	.short	0x001b
        /*0014*/ 	.byte	0x00, 0xf0, 0x05, 0x00


	//----- nvinfo : EIATTR_KPARAM_INFO
	.align		4
.L_1055:
        /*0018*/ 	.byte	0x04, 0x17
        /*001a*/ 	.short	(.L_1057 - .L_1056)
.L_1056:
        /*001c*/ 	.word	0x00000000
        /*0020*/ 	.short	0x0005
        /*0022*/ 	.short	0x001a
        /*0024*/ 	.byte	0x00, 0xf0, 0x05, 0x00


	//----- nvinfo : EIATTR_KPARAM_INFO
	.align		4
.L_1057:
        /*0028*/ 	.byte	0x04, 0x17
        /*002a*/ 	.short	(.L_1059 - .L_1058)
.L_1058:
        /*002c*/ 	.word	0x00000000
        /*0030*/ 	.short	0x0004
        /*0032*/ 	.short	0x0019
        /*0034*/ 	.byte	0x00, 0xf0, 0x05, 0x00


	//----- nvinfo : EIATTR_KPARAM_INFO
	.align		4
.L_1059:
        /*0038*/ 	.byte	0x04, 0x17
        /*003a*/ 	.short	(.L_1061 - .L_1060)
.L_1060:
        /*003c*/ 	.word	0x00000000
        /*0040*/ 	.short	0x0003
        /*0042*/ 	.short	0x0018
        /*0044*/ 	.byte	0x00, 0xf0, 0x05, 0x00


	//----- nvinfo : EIATTR_KPARAM_INFO
	.align		4
.L_1061:
        /*0048*/ 	.byte	0x04, 0x17
        /*004a*/ 	.short	(.L_1063 - .L_1062)
.L_1062:
        /*004c*/ 	.word	0x00000000
        /*0050*/ 	.short	0x0002
        /*0052*/ 	.short	0x0008
        /*0054*/ 	.byte	0x00, 0xf0, 0x41, 0x00


	//----- nvinfo : EIATTR_KPARAM_INFO
	.align		4
.L_1063:
        /*0058*/ 	.byte	0x04, 0x17
        /*005a*/ 	.short	(.L_1065 - .L_1064)
.L_1064:
        /*005c*/ 	.word	0x00000000
        /*0060*/ 	.short	0x0001
        /*0062*/ 	.short	0x0004
        /*0064*/ 	.byte	0x00, 0xf0, 0x05, 0x00


	//----- nvinfo : EIATTR_KPARAM_INFO
	.align		4
.L_1065:
        /*0068*/ 	.byte	0x04, 0x17
        /*006a*/ 	.short	(.L_1067 - .L_1066)
.L_1066:
        /*006c*/ 	.word	0x00000000
        /*0070*/ 	.short	0x0000
        /*0072*/ 	.short	0x0000
        /*0074*/ 	.byte	0x00, 0xf0, 0x11, 0x00


	//----- nvinfo : EIATTR_SPARSE_MMA_MASK
	.align		4
.L_1067:
        /*0078*/ 	.byte	0x03, 0x50
        /*007a*/ 	.short	0x0000


	//----- nvinfo : EIATTR_MAXREG_COUNT
	.align		4
        /*007c*/ 	.byte	0x03, 0x1b
        /*007e*/ 	.short	0x00ff


	//----- nvinfo : EIATTR_MERCURY_ISA_VERSION
	.align		4
        /*0080*/ 	.byte	0x03, 0x5f
        /*0082*/ 	.short	0x0101


	//----- nvinfo : EIATTR_VRC_CTA_INIT_COUNT
	.align		4
        /*0084*/ 	.byte	0x02, 0x4a
	.zero		1
	.zero		1


	//----- nvinfo : EIATTR_EXIT_INSTR_OFFSETS
	.align		4
        /*0088*/ 	.byte	0x04, 0x1c
        /*008a*/ 	.short	(.L_1069 - .L_1068)


	//   ....[0]....
.L_1068:
        /*008c*/ 	.word	0x00000d20


	//   ....[1]....
        /*0090*/ 	.word	0x00000d70


	//----- nvinfo : EIATTR_MAX_THREADS
	.align		4
.L_1069:
        /*0094*/ 	.byte	0x04, 0x05
        /*0096*/ 	.short	(.L_1071 - .L_1070)
.L_1070:
        /*0098*/ 	.word	0x00000080
        /*009c*/ 	.word	0x00000001
        /*00a0*/ 	.word	0x00000001


	//----- nvinfo : EIATTR_CRS_STACK_SIZE
	.align		4
.L_1071:
        /*00a4*/ 	.byte	0x04, 0x1e
        /*00a6*/ 	.short	(.L_1073 - .L_1072)
.L_1072:
        /*00a8*/ 	.word	0x00000000


	//----- nvinfo : EIATTR_CBANK_PARAM_SIZE
	.align		4
.L_1073:
        /*00ac*/ 	.byte	0x03, 0x19
        /*00ae*/ 	.short	0x001c


	//----- nvinfo : EIATTR_PARAM_CBANK
	.align		4
        /*00b0*/ 	.byte	0x04, 0x0a
        /*00b2*/ 	.short	(.L_1075 - .L_1074)
	.align		4
.L_1074:
        /*00b4*/ 	.word	index@(.nv.constant0._ZN2at6native27unrolled_elementwise_kernelIZZZNS0_33launch_log_sigmoid_forward_kernelERNS_18TensorIteratorBaseEENKUlvE_clEvENKUlvE2_clEvEUlN3c108BFloat16EE_St5arrayIPcLm2EELi4E23TrivialOffsetCalculatorILi1EjESD_NS0_6memory15LoadWithoutCastENSE_16StoreWithoutCastEEEviT_T0_T2_T3_T4_T5_)
        /*00b8*/ 	.short	0x0380
        /*00ba*/ 	.short	0x001c


	//----- nvinfo : EIATTR_SW_WAR
	.align		4
.L_1075:
        /*00bc*/ 	.byte	0x04, 0x36
        /*00be*/ 	.short	(.L_1077 - .L_1076)
.L_1076:
        /*00c0*/ 	.word	0x00000008
.L_1077:


//--------------------- .nv.info._ZN2at6native29vectorized_elementwise_kernelILi2EZZZNS0_33launch_log_sigmoid_forward_kernelERNS_18TensorIteratorBaseEENKUlvE_clEvENKUlvE2_clEvEUlN3c108BFloat16EE_St5arrayIPcLm2EEEEviT0_T1_ --------------------------
	.section	.nv.info._ZN2at6native29vectorized_elementwise_kernelILi2EZZZNS0_33launch_log_sigmoid_forward_kernelERNS_18TensorIteratorBaseEENKUlvE_clEvENKUlvE2_clEvEUlN3c108BFloat16EE_St5arrayIPcLm2EEEEviT0_T1_,"",@"SHT_CUDA_INFO"
	.sectionflags	@""
	.align	4


	//----- nvinfo : EIATTR_CUDA_API_VERSION
	.align		4
        /*0000*/ 	.byte	0x04, 0x37
        /*0002*/ 	.short	(.L_1079 - .L_1078)
.L_1078:
        /*0004*/ 	.word	0x00000082


	//----- nvinfo : EIATTR_KPARAM_INFO
	.align		4
.L_1079:
        /*0008*/ 	.byte	0x04, 0x17
        /*000a*/ 	.short	(.L_1081 - .L_1080)
.L_1080:
        /*000c*/ 	.word	0x00000000
        /*0010*/ 	.short	0x0002
        /*0012*/ 	.short	0x0008
        /*0014*/ 	.byte	0x00, 0xf0, 0x41, 0x00


	//----- nvinfo : EIATTR_KPARAM_INFO
	.align		4
.L_1081:
        /*0018*/ 	.byte	0x04, 0x17
        /*001a*/ 	.short	(.L_1083 - .L_1082)
.L_1082:
        /*001c*/ 	.word	0x00000000
        /*0020*/ 	.short	0x0001
        /*0022*/ 	.short	0x0004
        /*0024*/ 	.byte	0x00, 0xf0, 0x05, 0x00


	//----- nvinfo : EIATTR_KPARAM_INFO
	.align		4
.L_1083:
        /*0028*/ 	.byte	0x04, 0x17
        /*002a*/ 	.short	(.L_1085 - .L_1084)
.L_1084:
        /*002c*/ 	.word	0x00000000
        /*0030*/ 	.short	0x0000
        /*0032*/ 	.short	0x0000
        /*0034*/ 	.byte	0x00, 0xf0, 0x11, 0x00


	//----- nvinfo : EIATTR_SPARSE_MMA_MASK
	.align		4
.L_1085:
        /*0038*/ 	.byte	0x03, 0x50
        /*003a*/ 	.short	0x0000


	//----- nvinfo : EIATTR_MAXREG_COUNT
	.align		4
        /*003c*/ 	.byte	0x03, 0x1b
        /*003e*/ 	.short	0x00ff


	//----- nvinfo : EIATTR_MERCURY_ISA_VERSION
	.align		4
        /*0040*/ 	.byte	0x03, 0x5f
        /*0042*/ 	.short	0x0101


	//----- nvinfo : EIATTR_VRC_CTA_INIT_COUNT
	.align		4
        /*0044*/ 	.byte	0x02, 0x4a
	.zero		1
	.zero		1


	//----- nvinfo : EIATTR_EXIT_INSTR_OFFSETS
	.align		4
        /*0048*/ 	.byte	0x04, 0x1c
        /*004a*/ 	.short	(.L_1087 - .L_1086)


	//   ....[0]....
.L_1086:
        /*004c*/ 	.word	0x00001ad0


	//   ....[1]....
        /*0050*/ 	.word	0x00001b20


	//   ....[2]....
        /*0054*/ 	.word	0x00002c40


	//----- nvinfo : EIATTR_MAX_THREADS
	.align		4
.L_1087:
        /*0058*/ 	.byte	0x04, 0x05
        /*005a*/ 	.short	(.L_1089 - .L_1088)
.L_1088:
        /*005c*/ 	.word	0x00000080
        /*0060*/ 	.word	0x00000001
        /*0064*/ 	.word	0x00000001


	//----- nvinfo : EIATTR_CRS_STACK_SIZE
	.align		4
.L_1089:
        /*0068*/ 	.byte	0x04, 0x1e
        /*006a*/ 	.short	(.L_1091 - .L_1090)
.L_1090:
        /*006c*/ 	.word	0x00000000


	//----- nvinfo : EIATTR_CBANK_PARAM_SIZE
	.align		4
.L_1091:
        /*0070*/ 	.byte	0x03, 0x19
        /*0072*/ 	.short	0x0018


	//----- nvinfo : EIATTR_PARAM_CBANK
	.align		4
        /*0074*/ 	.byte	0x04, 0x0a
        /*0076*/ 	.short	(.L_1093 - .L_1092)
	.align		4
.L_1092:
        /*0078*/ 	.word	index@(.nv.constant0._ZN2at6native29vectorized_elementwise_kernelILi2EZZZNS0_33launch_log_sigmoid_forward_kernelERNS_18TensorIteratorBaseEENKUlvE_clEvENKUlvE2_clEvEUlN3c108BFloat16EE_St5arrayIPcLm2EEEEviT0_T1_)
        /*007c*/ 	.short	0x0380
        /*007e*/ 	.short	0x0018


	//----- nvinfo : EIATTR_SW_WAR
	.align		4
.L_1093:
        /*0080*/ 	.byte	0x04, 0x36
        /*0082*/ 	.short	(.L_1095 - .L_1094)
.L_1094:
        /*0084*/ 	.word	0x00000008
.L_1095:


//--------------------- .nv.info._ZN2at6native29vectorized_elementwise_kernelILi4EZZZNS0_33launch_log_sigmoid_forward_kernelERNS_18TensorIteratorBaseEENKUlvE_clEvENKUlvE2_clEvEUlN3c108BFloat16EE_St5arrayIPcLm2EEEEviT0_T1_ --------------------------
	.section	.nv.info._ZN2at6native29vectorized_elementwise_kernelILi4EZZZNS0_33launch_log_sigmoid_forward_kernelERNS_18TensorIteratorBaseEENKUlvE_clEvENKUlvE2_clEvEUlN3c108BFloat16EE_St5arrayIPcLm2EEEEviT0_T1_,"",@"SHT_CUDA_INFO"
	.sectionflags	@""
	.align	4


	//----- nvinfo : EIATTR_CUDA_API_VERSION
	.align		4
        /*0000*/ 	.byte	0x04, 0x37
        /*0002*/ 	.short	(.L_1097 - .L_1096)
.L_1096:
        /*0004*/ 	.word	0x00000082


	//----- nvinfo : EIATTR_KPARAM_INFO
	.align		4
.L_1097:
        /*0008*/ 	.byte	0x04, 0x17
        /*000a*/ 	.short	(.L_1099 - .L_1098)
.L_1098:
        /*000c*/ 	.word	0x00000000
        /*0010*/ 	.short	0x0002
        /*0012*/ 	.short	0x0008
        /*0014*/ 	.byte	0x00, 0xf0, 0x41, 0x00


	//----- nvinfo : EIATTR_KPARAM_INFO
	.align		4
.L_1099:
        /*0018*/ 	.byte	0x04, 0x17
        /*001a*/ 	.short	(.L_1101 - .L_1100)
.L_1100:
        /*001c*/ 	.word	0x00000000
        /*0020*/ 	.short	0x0001
        /*0022*/ 	.short	0x0004
        /*0024*/ 	.byte	0x00, 0xf0, 0x05, 0x00


	//----- nvinfo : EIATTR_KPARAM_INFO
	.align		4
.L_1101:
        /*0028*/ 	.byte	0x04, 0x17
        /*002a*/ 	.short	(.L_1103 - .L_1102)
.L_1102:
        /*002c*/ 	.word	0x00000000
        /*0030*/ 	.short	0x0000
        /*0032*/ 	.short	0x0000
        /*0034*/ 	.byte	0x00, 0xf0, 0x11, 0x00


	//----- nvinfo : EIATTR_SPARSE_MMA_MASK
	.align		4
.L_1103:
        /*0038*/ 	.byte	0x03, 0x50
        /*003a*/ 	.short	0x0000


	//----- nvinfo : EIATTR_MAXREG_COUNT
	.align		4
        /*003c*/ 	.byte	0x03, 0x1b
        /*003e*/ 	.short	0x00ff


	//----- nvinfo : EIATTR_MERCURY_ISA_VERSION
	.align		4
        /*0040*/ 	.byte	0x03, 0x5f
        /*0042*/ 	.short	0x0101


	//----- nvinfo : EIATTR_VRC_CTA_INIT_COUNT
	.align		4
        /*0044*/ 	.byte	0x02, 0x4a
	.zero		1
	.zero		1


	//----- nvinfo : EIATTR_EXIT_INSTR_OFFSETS
	.align		4
        /*0048*/ 	.byte	0x04, 0x1c
        /*004a*/ 	.short	(.L_1105 - .L_1104)


	//   ....[0]....
.L_1104:
        /*004c*/ 	.word	0x00001ad0


	//   ....[1]....
        /*0050*/ 	.word	0x00001b20


	//   ....[2]....
        /*0054*/ 	.word	0x00002c00


	//----- nvinfo : EIATTR_MAX_THREADS
	.align		4
.L_1105:
        /*0058*/ 	.byte	0x04, 0x05
        /*005a*/ 	.short	(.L_1107 - .L_1106)
.L_1106:
        /*005c*/ 	.word	0x00000080
        /*0060*/ 	.word	0x00000001
        /*0064*/ 	.word	0x00000001


	//----- nvinfo : EIATTR_CRS_STACK_SIZE
	.align		4
.L_1107:
        /*0068*/ 	.byte	0x04, 0x1e
        /*006a*/ 	.short	(.L_1109 - .L_1108)
.L_1108:
        /*006c*/ 	.word	0x00000000


	//----- nvinfo : EIATTR_CBANK_PARAM_SIZE
	.align		4
.L_1109:
        /*0070*/ 	.byte	0x03, 0x19
        /*0072*/ 	.short	0x0018


	//----- nvinfo : EIATTR_PARAM_CBANK
	.align		4
        /*0074*/ 	.byte	0x04, 0x0a
        /*0076*/ 	.short	(.L_1111 - .L_1110)
	.align		4
.L_1110:
        /*0078*/ 	.word	index@(.nv.constant0._ZN2at6native29vectorized_elementwise_kernelILi4EZZZNS0_33launch_log_sigmoid_forward_kernelERNS_18TensorIteratorBaseEENKUlvE_clEvENKUlvE2_clEvEUlN3c108BFloat16EE_St5arrayIPcLm2EEEEviT0_T1_)
        /*007c*/ 	.short	0x0380
        /*007e*/ 	.short	0x0018


	//----- nvinfo : EIATTR_SW_WAR
	.align		4
.L_1111:
        /*0080*/ 	.byte	0x04, 0x36
        /*0082*/ 	.short	(.L_1113 - .L_1112)
.L_1112:
        /*0084*/ 	.word	0x00000008
.L_1113:


//--------------------- .nv.info._ZN2at6native29vectorized_elementwise_kernelILi8EZZZNS0_33launch_log_sigmoid_forward_kernelERNS_18TensorIteratorBaseEENKUlvE_clEvENKUlvE2_clEvEUlN3c108BFloat16EE_St5arrayIPcLm2EEEEviT0_T1_ --------------------------
	.section	.nv.info._ZN2at6native29vectorized_elementwise_kernelILi8EZZZNS0_33launch_log_sigmoid_forward_kernelERNS_18TensorIteratorBaseEENKUlvE_clEvENKUlvE2_clEvEUlN3c108BFloat16EE_St5arrayIPcLm2EEEEviT0_T1_,"",@"SHT_CUDA_INFO"
	.sectionflags	@""
	.align	4


	//----- nvinfo : EIATTR_CUDA_API_VERSION
	.align		4
        /*0000*/ 	.byte	0x04, 0x37
        /*0002*/ 	.short	(.L_1115 - .L_1114)
.L_1114:
        /*0004*/ 	.word	0x00000082


	//----- nvinfo : EIATTR_KPARAM_INFO
	.align		4
.L_1115:
        /*0008*/ 	.byte	0x04, 0x17
        /*000a*/ 	.short	(.L_1117 - .L_1116)
.L_1116:
        /*000c*/ 	.word	0x00000000
        /*0010*/ 	.short	0x0002
        /*0012*/ 	.short	0x0008
        /*0014*/ 	.byte	0x00, 0xf0, 0x41, 0x00


	//----- nvinfo : EIATTR_KPARAM_INFO
	.align		4
.L_1117:
        /*0018*/ 	.byte	0x04, 0x17
        /*001a*/ 	.short	(.L_1119 - .L_1118)
.L_1118:
        /*001c*/ 	.word	0x00000000
        /*0020*/ 	.short	0x0001
        /*0022*/ 	.short	0x0004
        /*0024*/ 	.byte	0x00, 0xf0, 0x05, 0x00


	//----- nvinfo : EIATTR_KPARAM_INFO
	.align		4
.L_1119:
        /*0028*/ 	.byte	0x04, 0x17
        /*002a*/ 	.short	(.L_1121 - .L_1120)
.L_1120:
        /*002c*/ 	.word	0x00000000
        /*0030*/ 	.short	0x0000
        /*0032*/ 	.short	0x0000
        /*0034*/ 	.byte	0x00, 0xf0, 0x11, 0x00


	//----- nvinfo : EIATTR_SPARSE_MMA_MASK
	.align		4
.L_1121:
        /*0038*/ 	.byte	0x03, 0x50
        /*003a*/ 	.short	0x0000


	//----- nvinfo : EIATTR_MAXREG_COUNT
	.align		4
        /*003c*/ 	.byte	0x03, 0x1b
        /*003e*/ 	.short	0x00ff


	//----- nvinfo : EIATTR_MERCURY_ISA_VERSION
	.align		4
        /*0040*/ 	.byte	0x03, 0x5f
        /*0042*/ 	.short	0x0101


	//----- nvinfo : EIATTR_VRC_CTA_INIT_COUNT
	.align		4
        /*0044*/ 	.byte	0x02, 0x4a
	.zero		1
	.zero		1


	//----- nvinfo : EIATTR_EXIT_INSTR_OFFSETS
	.align		4
        /*0048*/ 	.byte	0x04, 0x1c
        /*004a*/ 	.short	(.L_1123 - .L_1122)


	//   ....[0]....
.L_1122:
        /*004c*/ 	.word	0x00001ad0


	//   ....[1]....
        /*0050*/ 	.word	0x00001b20


	//   ....[2]....
        /*0054*/ 	.word	0x00002be0


	//----- nvinfo : EIATTR_MAX_THREADS
	.align		4
.L_1123:
        /*0058*/ 	.byte	0x04, 0x05
        /*005a*/ 	.short	(.L_1125 - .L_1124)
.L_1124:
        /*005c*/ 	.word	0x00000080
        /*0060*/ 	.word	0x00000001
        /*0064*/ 	.word	0x00000001


	//----- nvinfo : EIATTR_CRS_STACK_SIZE
	.align		4
.L_1125:
        /*0068*/ 	.byte	0x04, 0x1e
        /*006a*/ 	.short	(.L_1127 - .L_1126)
.L_1126:
        /*006c*/ 	.word	0x00000000


	//----- nvinfo : EIATTR_CBANK_PARAM_SIZE
	.align		4
.L_1127:
        /*0070*/ 	.byte	0x03, 0x19
        /*0072*/ 	.short	0x0018


	//----- nvinfo : EIATTR_PARAM_CBANK
	.align		4
        /*0074*/ 	.byte	0x04, 0x0a
        /*0076*/ 	.short	(.L_1129 - .L_1128)
	.align		4
.L_1128:
        /*0078*/ 	.word	index@(.nv.constant0._ZN2at6native29vectorized_elementwise_kernelILi8EZZZNS0_33launch_log_sigmoid_forward_kernelERNS_18TensorIteratorBaseEENKUlvE_clEvENKUlvE2_clEvEUlN3c108BFloat16EE_St5arrayIPcLm2EEEEviT0_T1_)
        /*007c*/ 	.short	0x0380
        /*007e*/ 	.short	0x0018


	//----- nvinfo : EIATTR_SW_WAR
	.align		4
.L_1129:
        /*0080*/ 	.byte	0x04, 0x36
        /*0082*/ 	.short	(.L_1131 - .L_1130)
.L_1130:
        /*0084*/ 	.word	0x00000008
.L_1131:


//--------------------- .nv.info._ZN2at6native18elementwise_kernelILi128ELi4EZNS0_15gpu_kernel_implIZZZNS0_33launch_log_sigmoid_forward_kernelERNS_18TensorIteratorBaseEENKUlvE_clEvENKUlvE1_clEvEUlN3c104HalfEE_EEvS4_RKT_EUliE_EEviT1_ --------------------------
	.section	.nv.info._ZN2at6native18elementwise_kernelILi128ELi4EZNS0_15gpu_kernel_implIZZZNS0_33launch_log_sigmoid_forward_kernelERNS_18TensorIteratorBaseEENKUlvE_clEvENKUlvE1_clEvEUlN3c104HalfEE_EEvS4_RKT_EUliE_EEviT1_,"",@"SHT_CUDA_INFO"
	.sectionflags	@""
	.align	4


	//----- nvinfo : EIATTR_CUDA_API_VERSION
	.align		4
        /*0000*/ 	.byte	0x04, 0x37
        /*0002*/ 	.short	(.L_1133 - .L_1132)
.L_1132:
        /*0004*/ 	.word	0x00000082


	//----- nvinfo : EIATTR_KPARAM_INFO
	.align		4
.L_1133:
        /*0008*/ 	.byte	0x04, 0x17
        /*000a*/ 	.short	(.L_1135 - .L_1134)
.L_1134:
        /*000c*/ 	.word	0x00000000
        /*0010*/ 	.short	0x0001
        /*0012*/ 	.short	0x0008
        /*0014*/ 	.byte	0x00, 0xf0, 0x61, 0x08


	//----- nvinfo : EIATTR_KPARAM_INFO
	.align		4
.L_1135:
        /*0018*/ 	.byte	0x04, 0x17
        /*001a*/ 	.short	(.L_1137 - .L_1136)
.L_1136:
        /*001c*/ 	.word	0x00000000
        /*0020*/ 	.short	0x0000
        /*0022*/ 	.short	0x0000
        /*0024*/ 	.byte	0x00, 0xf0, 0x11, 0x00


	//----- nvinfo : EIATTR_SPARSE_MMA_MASK
	.align		4
.L_1137:
        /*0028*/ 	.byte	0x03, 0x50
        /*002a*/ 	.short	0x0000


	//----- nvinfo : EIATTR_MAXREG_COUNT
	.align		4
        /*002c*/ 	.byte	0x03, 0x1b
        /*002e*/ 	.short	0x0080


	//----- nvinfo : EIATTR_EXTERNS
	.align		4
        /*0030*/ 	.byte	0x04, 0x0f
        /*0032*/ 	.short	(.L_1139 - .L_1138)


	//   ....[0]....
	.align		4
.L_1138:
        /*0034*/ 	.word	index@(__assertfail)


	//----- nvinfo : EIATTR_MERCURY_ISA_VERSION
	.align		4
.L_1139:
        /*0038*/ 	.byte	0x03, 0x5f
        /*003a*/ 	.short	0x0101


	//----- nvinfo : EIATTR_VRC_CTA_INIT_COUNT
	.align		4
        /*003c*/ 	.byte	0x02, 0x4a
	.zero		1
	.zero		1


	//----- nvinfo : EIATTR_SYSCALL_OFFSETS
	.align		4
        /*0040*/ 	.byte	0x04, 0x46
        /*0042*/ 	.short	(.L_1141 - .L_1140)


	//   ....[0]....
.L_1140:
        /*0044*/ 	.word	0x000021f0


	//   ....[1]....
        /*0048*/ 	.word	0x000032f0


	//   ....[2]....
        /*004c*/ 	.word	0x00005680


	//   ....[3]....
        /*0050*/ 	.word	0x000065b0


	//   ....[4]....
        /*0054*/ 	.word	0x00008a50


	//   ....[5]....
        /*0058*/ 	.word	0x00009980


	//   ....[6]....
        /*005c*/ 	.word	0x0000be30


	//   ....[7]....
        /*0060*/ 	.word	0x0000cd30


	//----- nvinfo : EIATTR_EXIT_INSTR_OFFSETS
	.align		4
.L_1141:
        /*0064*/ 	.byte	0x04, 0x1c
        /*0066*/ 	.short	(.L_1143 - .L_1142)


	//   ....[0]....
.L_1142:
        /*0068*/ 	.word	0x00009c60


	//   ....[1]....
        /*006c*/ 	.word	0x0000c1d0


	//   ....[2]....
        /*0070*/ 	.word	0x0000c210


	//   ....[3]....
        /*0074*/ 	.word	0x0000c2b0


	//   ....[4]....
        /*0078*/ 	.word	0x0000c2f0


	//   ....[5]....
        /*007c*/ 	.word	0x0000c330


	//   ....[6]....
        /*0080*/ 	.word	0x0000c3c0


	//   ....[7]....
        /*0084*/ 	.word	0x0000c3e0


	//   ....[8]....
        /*0088*/ 	.word	0x0000c480


	//   ....[9]....
        /*008c*/ 	.word	0x0000c4d0


	//   ....[10]....
        /*0090*/ 	.word	0x0000c520


	//   ....[11]....
        /*0094*/ 	.word	0x0000c600


	//   ....[12]....
        /*0098*/ 	.word	0x0000c770


	//   ....[13]....
        /*009c*/ 	.word	0x0000c8e0


	//   ....[14]....
        /*00a0*/ 	.word	0x0000ca40


	//   ....[15]....
        /*00a4*/ 	.word	0x0000ca80


	//   ....[16]....
        /*00a8*/ 	.word	0x0000cac0


	//   ....[17]....
        /*00ac*/ 	.word	0x0000cb70


	//   ....[18]....
        /*00b0*/ 	.word	0x0000cbd0


	//   ....[19]....
        /*00b4*/ 	.word	0x0000cd40


	//   ....[20]....
        /*00b8*/ 	.word	0x0000ce50


	//   ....[21]....
        /*00bc*/ 	.word	0x0000cf90


	//   ....[22]....
        /*00c0*/ 	.word	0x0000cfd0


	//----- nvinfo : EIATTR_MAX_THREADS
	.align		4
.L_1143:
        /*00c4*/ 	.byte	0x04, 0x05
        /*00c6*/ 	.short	(.L_1145 - .L_1144)
.L_1144:
        /*00c8*/ 	.word	0x00000080
        /*00cc*/ 	.word	0x00000001
        /*00d0*/ 	.word	0x00000001


	//----- nvinfo : EIATTR_CRS_STACK_SIZE
	.align		4
.L_1145:
        /*00d4*/ 	.byte	0x04, 0x1e
        /*00d6*/ 	.short	(.L_1147 - .L_1146)
.L_1146:
        /*00d8*/ 	.word	0x00000000


	//----- nvinfo : EIATTR_CBANK_PARAM_SIZE
	.align		4
.L_1147:
        /*00dc*/ 	.byte	0x03, 0x19
        /*00de*/ 	.short	0x0220


	//----- nvinfo : EIATTR_PARAM_CBANK
	.align		4
        /*00e0*/ 	.byte	0x04, 0x0a
        /*00e2*/ 	.short	(.L_1149 - .L_1148)
	.align		4
.L_1148:
        /*00e4*/ 	.word	index@(.nv.constant0._ZN2at6native18elementwise_kernelILi128ELi4EZNS0_15gpu_kernel_implIZZZNS0_33launch_log_sigmoid_forward_kernelERNS_18TensorIteratorBaseEENKUlvE_clEvENKUlvE1_clEvEUlN3c104HalfEE_EEvS4_RKT_EUliE_EEviT1_)
        /*00e8*/ 	.short	0x0380
        /*00ea*/ 	.short	0x0220


	//----- nvinfo : EIATTR_SW_WAR
	.align		4
.L_1149:
        /*00ec*/ 	.byte	0x04, 0x36
        /*00ee*/ 	.short	(.L_1151 - .L_1150)
.L_1150:
        /*00f0*/ 	.word	0x00000008
.L_1151:


//--------------------- .nv.info._ZN2at6native27unrolled_elementwise_kernelIZZZNS0_33launch_log_sigmoid_forward_kernelERNS_18TensorIteratorBaseEENKUlvE_clEvENKUlvE1_clEvEUlN3c104HalfEE_St5arrayIPcLm2EELi4E23TrivialOffsetCalculatorILi1EjESD_NS0_6memory12LoadWithCastILi1EEENSE_13StoreWithCastILi1EEEEEviT_T0_T2_T3_T4_T5_ --------------------------
	.section	.nv.info._ZN2at6native27unrolled_elementwise_kernelIZZZNS0_33launch_log_sigmoid_forward_kernelERNS_18TensorIteratorBaseEENKUlvE_clEvENKUlvE1_clEvEUlN3c104HalfEE_St5arrayIPcLm2EELi4E23TrivialOffsetCalculatorILi1EjESD_NS0_6memory12LoadWithCastILi1EEENSE_13StoreWithCastILi1EEEEEviT_T0_T2_T3_T4_T5_,"",@"SHT_CUDA_INFO"
	.sectionflags	@""
	.align	4


	//----- nvinfo : EIATTR_CUDA_API_VERSION
	.align		4
        /*0000*/ 	.byte	0x04, 0x37
        /*0002*/ 	.short	(.L_1153 - .L_1152)
.L_1152:
        /*0004*/ 	.word	0x00000082


	//----- nvinfo : EIATTR_KPARAM_INFO
	.align		4
.L_1153:
        /*0008*/ 	.byte	0x04, 0x17
        /*000a*/ 	.short	(.L_1155 - .L_1154)
.L_1154:
        /*000c*/ 	.word	0x00000000
        /*0010*/ 	.short	0x0006
        /*0012*/ 	.short	0x0024
        /*0014*/ 	.byte	0x00, 0xf0, 0x21, 0x00


	//----- nvinfo : EIATTR_KPARAM_INFO
	.align		4
.L_1155:
        /*0018*/ 	.byte	0x04, 0x17
        /*001a*/ 	.short	(.L_1157 - .L_1156)
.L_1156:
        /*001c*/ 	.word	0x00000000
        /*0020*/ 	.short	0x0005
        /*0022*/ 	.short	0x001c
        /*0024*/ 	.byte	0x00, 0xf0, 0x21, 0x00


	//----- nvinfo : EIATTR_KPARAM_INFO
	.align		4
.L_1157:
        /*0028*/ 	.byte	0x04, 0x17
        /*002a*/ 	.short	(.L_1159 - .L_1158)
.L_1158:
        /*002c*/ 	.word	0x00000000
        /*0030*/ 	.short	0x0004
        /*0032*/ 	.short	0x0019
        /*0034*/ 	.byte	0x00, 0xf0, 0x05, 0x00


	//----- nvinfo : EIATTR_KPARAM_INFO
	.align		4
.L_1159:
        /*0038*/ 	.byte	0x04, 0x17
        /*003a*/ 	.short	(.L_1161 - .L_1160)
.L_1160:
        /*003c*/ 	.word	0x00000000
        /*0040*/ 	.short	0x0003
        /*0042*/ 	.short	0x0018
        /*0044*/ 	.byte	0x00, 0xf0, 0x05, 0x00


	//----- nvinfo : EIATTR_KPARAM_INFO
	.align		4
.L_1161:
        /*0048*/ 	.byte	0x04, 0x17
        /*004a*/ 	.short	(.L_1163 - .L_1162)
.L_1162:
        /*004c*/ 	.word	0x00000000
        /*0050*/ 	.short	0x0002
        /*0052*/ 	.short	0x0008
        /*0054*/ 	.byte	0x00, 0xf0, 0x41, 0x00


	//----- nvinfo : EIATTR_KPARAM_INFO
	.align		4
.L_1163:
        /*0058*/ 	.byte	0x04, 0x17
        /*005a*/ 	.short	(.L_1165 - .L_1164)
.L_1164:
        /*005c*/ 	.word	0x00000000
        /*0060*/ 	.short	0x0001
        /*0062*/ 	.short	0x0004
        /*0064*/ 	.byte	0x00, 0xf0, 0x05, 0x00


	//----- nvinfo : EIATTR_KPARAM_INFO
	.align		4
.L_1165:
        /*0068*/ 	.byte	0x04, 0x17
        /*006a*/ 	.short	(.L_1167 - .L_1166)
.L_1166:
        /*006c*/ 	.word	0x00000000
        /*0070*/ 	.short	0x0000
        /*0072*/ 	.short	0x0000
        /*0074*/ 	.byte	0x00, 0xf0, 0x11, 0x00


	//----- nvinfo : EIATTR_SPARSE_MMA_MASK
	.align		4
.L_1167:
        /*0078*/ 	.byte	0x03, 0x50
        /*007a*/ 	.short	0x0000


	//----- nvinfo : EIATTR_MAXREG_COUNT
	.align		4
        /*007c*/ 	.byte	0x03, 0x1b
        /*007e*/ 	.short	0x00ff


	//----- nvinfo : EIATTR_EXTERNS
	.align		4
        /*0080*/ 	.byte	0x04, 0x0f
        /*0082*/ 	.short	(.L_1169 - .L_1168)


	//   ....[0]....
	.align		4
.L_1168:
        /*0084*/ 	.word	index@(__assertfail)


	//----- nvinfo : EIATTR_MERCURY_ISA_VERSION
	.align		4
.L_1169:
        /*0088*/ 	.byte	0x03, 0x5f
        /*008a*/ 	.short	0x0101


	//----- nvinfo : EIATTR_VRC_CTA_INIT_COUNT
	.align		4
        /*008c*/ 	.byte	0x02, 0x4a
	.zero		1
	.zero		1


	//----- nvinfo : EIATTR_SYSCALL_OFFSETS
	.align		4
        /*0090*/ 	.byte	0x04, 0x46
        /*0092*/ 	.short	(.L_1171 - .L_1170)


	//   ....[0]....
.L_1170:
        /*0094*/ 	.word	0x00000fc0


	//   ....[1]....
        /*0098*/ 	.word	0x00002160


	//   ....[2]....
        /*009c*/ 	.word	0x00003240


	//   ....[3]....
        /*00a0*/ 	.word	0x00004240


	//   ....[4]....
        /*00a4*/ 	.word	0x00005bc0


	//   ....[5]....
        /*00a8*/ 	.word	0x00006a80


	//   ....[6]....
        /*00ac*/ 	.word	0x00007a00


	//   ....[7]....
        /*00b0*/ 	.word	0x00008980


	//----- nvinfo : EIATTR_EXIT_INSTR_OFFSETS
	.align		4
.L_1171:
        /*00b4*/ 	.byte	0x04, 0x1c
        /*00b6*/ 	.short	(.L_1173 - .L_1172)


	//   ....[0]....
.L_1172:
        /*00b8*/ 	.word	0x00007cd0


	//   ....[1]....
        /*00bc*/ 	.word	0x00007e20


	//   ....[2]....
        /*00c0*/ 	.word	0x00007e60


	//   ....[3]....
        /*00c4*/ 	.word	0x00007f00


	//   ....[4]....
        /*00c8*/ 	.word	0x00007f40


	//   ....[5]....
        /*00cc*/ 	.word	0x00007f80


	//   ....[6]....
        /*00d0*/ 	.word	0x00008010


	//   ....[7]....
        /*00d4*/ 	.word	0x00008030


	//   ....[8]....
        /*00d8*/ 	.word	0x000080d0


	//   ....[9]....
        /*00dc*/ 	.word	0x00008120


	//   ....[10]....
        /*00e0*/ 	.word	0x00008170


	//   ....[11]....
        /*00e4*/ 	.word	0x00008250


	//   ....[12]....
        /*00e8*/ 	.word	0x000083c0


	//   ....[13]....
        /*00ec*/ 	.word	0x00008530


	//   ....[14]....
        /*00f0*/ 	.word	0x00008690


	//   ....[15]....
        /*00f4*/ 	.word	0x000086d0


	//   ....[16]....
        /*00f8*/ 	.word	0x00008710


	//   ....[17]....
        /*00fc*/ 	.word	0x000087c0


	//   ....[18]....
        /*0100*/ 	.word	0x00008820


	//   ....[19]....
        /*0104*/ 	.word	0x00008990


	//   ....[20]....
        /*0108*/ 	.word	0x00008aa0


	//   ....[21]....
        /*010c*/ 	.word	0x00008be0


	//   ....[22]....
        /*0110*/ 	.word	0x00008c20


	//----- nvinfo : EIATTR_MAX_THREADS
	.align		4
.L_1173:
        /*0114*/ 	.byte	0x04, 0x05
        /*0116*/ 	.short	(.L_1175 - .L_1174)
.L_1174:
        /*0118*/ 	.word	0x00000080
        /*011c*/ 	.word	0x00000001
        /*0120*/ 	.word	0x00000001


	//----- nvinfo : EIATTR_CRS_STACK_SIZE
	.align		4
.L_1175:
        /*0124*/ 	.byte	0x04, 0x1e
        /*0126*/ 	.short	(.L_1177 - .L_1176)
.L_1176:
        /*0128*/ 	.word	0x00000000


	//----- nvinfo : EIATTR_CBANK_PARAM_SIZE
	.align		4
.L_1177:
        /*012c*/ 	.byte	0x03, 0x19
        /*012e*/ 	.short	0x002c


	//----- nvinfo : EIATTR_PARAM_CBANK
	.align		4
        /*0130*/ 	.byte	0x04, 0x0a
        /*0132*/ 	.short	(.L_1179 - .L_1178)
	.align		4
.L_1178:
        /*0134*/ 	.word	index@(.nv.constant0._ZN2at6native27unrolled_elementwise_kernelIZZZNS0_33launch_log_sigmoid_forward_kernelERNS_18TensorIteratorBaseEENKUlvE_clEvENKUlvE1_clEvEUlN3c104HalfEE_St5arrayIPcLm2EELi4E23TrivialOffsetCalculatorILi1EjESD_NS0_6memory12LoadWithCastILi1EEENSE_13StoreWithCastILi1EEEEEviT_T0_T2_T3_T4_T5_)
        /*0138*/ 	.short	0x0380
        /*013a*/ 	.short	0x002c


	//----- nvinfo : EIATTR_SW_WAR
	.align		4
.L_1179:
        /*013c*/ 	.byte	0x04, 0x36
        /*013e*/ 	.short	(.L_1181 - .L_1180)
.L_1180:
        /*0140*/ 	.word	0x00000008
.L_1181:


//--------------------- .nv.info._ZN2at6native18elementwise_kernelILi128ELi4EZNS0_22gpu_kernel_impl_nocastIZZZNS0_33launch_log_sigmoid_forward_kernelERNS_18TensorIteratorBaseEENKUlvE_clEvENKUlvE1_clEvEUlN3c104HalfEE_EEvS4_RKT_EUliE_EEviT1_ --------------------------
	.section	.nv.info._ZN2at6native18elementwise_kernelILi128ELi4EZNS0_22gpu_kernel_impl_nocastIZZZNS0_33launch_log_sigmoid_forward_kernelERNS_18TensorIteratorBaseEENKUlvE_clEvENKUlvE1_clEvEUlN3c104HalfEE_EEvS4_RKT_EUliE_EEviT1_,"",@"SHT_CUDA_INFO"
	.sectionflags	@""
	.align	4


	//----- nvinfo : EIATTR_CUDA_API_VERSION
	.align		4
        /*0000*/ 	.byte	0x04, 0x37
        /*0002*/ 	.short	(.L_1183 - .L_1182)
.L_1182:
        /*0004*/ 	.word	0x00000082


	//----- nvinfo : EIATTR_KPARAM_INFO
	.align		4
.L_1183:
        /*0008*/ 	.byte	0x04, 0x17
        /*000a*/ 	.short	(.L_1185 - .L_1184)
.L_1184:
        /*000c*/ 	.word	0x00000000
        /*0010*/ 	.short	0x0001
        /*0012*/ 	.short	0x0008
        /*0014*/ 	.byte	0x00, 0xf0, 0x61, 0x08


	//----- nvinfo : EIATTR_KPARAM_INFO
	.align		4
.L_1185:
        /*0018*/ 	.byte	0x04, 0x17
        /*001a*/ 	.short	(.L_1187 - .L_1186)
.L_1186:
        /*001c*/ 	.word	0x00000000
        /*0020*/ 	.short	0x0000
        /*0022*/ 	.short	0x0000
        /*0024*/ 	.byte	0x00, 0xf0, 0x11, 0x00


	//----- nvinfo : EIATTR_SPARSE_MMA_MASK
	.align		4
.L_1187:
        /*0028*/ 	.byte	0x03, 0x50
        /*002a*/ 	.short	0x0000


	//----- nvinfo : EIATTR_MAXREG_COUNT
	.align		4
        /*002c*/ 	.byte	0x03, 0x1b
        /*002e*/ 	.short	0x0080


	//----- nvinfo : EIATTR_MERCURY_ISA_VERSION
	.align		4
        /*0030*/ 	.byte	0x03, 0x5f
        /*0032*/ 	.short	0x0101


	//----- nvinfo : EIATTR_VRC_CTA_INIT_COUNT
	.align		4
        /*0034*/ 	.byte	0x02, 0x4a
	.zero		1
	.zero		1


	//----- nvinfo : EIATTR_EXIT_INSTR_OFFSETS
	.align		4
        /*0038*/ 	.byte	0x04, 0x1c
        /*003a*/ 	.short	(.L_1189 - .L_1188)


	//   ....[0]....
.L_1188:
        /*003c*/ 	.word	0x000008d0


	//   ....[1]....
        /*0040*/ 	.word	0x00000b40


	//   ....[2]....
        /*0044*/ 	.word	0x00004c60


	//   ....[3]....
        /*0048*/ 	.word	0x000061a0


	//----- nvinfo : EIATTR_MAX_THREADS
	.align		4
.L_1189:
        /*004c*/ 	.byte	0x04, 0x05
        /*004e*/ 	.short	(.L_1191 - .L_1190)
.L_1190:
        /*0050*/ 	.word	0x00000080
        /*0054*/ 	.word	0x00000001
        /*0058*/ 	.word	0x00000001


	//----- nvinfo : EIATTR_CRS_STACK_SIZE
	.align		4
.L_1191:
        /*005c*/ 	.byte	0x04, 0x1e
        /*005e*/ 	.short	(.L_1193 - .L_1192)
.L_1192:
        /*0060*/ 	.word	0x00000000


	//----- nvinfo : EIATTR_CBANK_PARAM_SIZE
	.align		4
.L_1193:
        /*0064*/ 	.byte	0x03, 0x19
        /*0066*/ 	.short	0x0220


	//----- nvinfo : EIATTR_PARAM_CBANK
	.align		4
        /*0068*/ 	.byte	0x04, 0x0a
        /*006a*/ 	.short	(.L_1195 - .L_1194)
	.align		4
.L_1194:
        /*006c*/ 	.word	index@(.nv.constant0._ZN2at6native18elementwise_kernelILi128ELi4EZNS0_22gpu_kernel_impl_nocastIZZZNS0_33launch_log_sigmoid_forward_kernelERNS_18TensorIteratorBaseEENKUlvE_clEvENKUlvE1_clEvEUlN3c104HalfEE_EEvS4_RKT_EUliE_EEviT1_)
        /*0070*/ 	.short	0x0380
        /*0072*/ 	.short	0x0220


	//----- nvinfo : EIATTR_SW_WAR
	.align		4
.L_1195:
        /*0074*/ 	.byte	0x04, 0x36
        /*0076*/ 	.short	(.L_1197 - .L_1196)
.L_1196:
        /*0078*/ 	.word	0x00000008
.L_1197:


//--------------------- .nv.info._ZN2at6native27unrolled_elementwise_kernelIZZZNS0_33launch_log_sigmoid_forward_kernelERNS_18TensorIteratorBaseEENKUlvE_clEvENKUlvE1_clEvEUlN3c104HalfEE_St5arrayIPcLm2EELi4E23TrivialOffsetCalculatorILi1EjESD_NS0_6memory15LoadWithoutCastENSE_16StoreWithoutCastEEEviT_T0_T2_T3_T4_T5_ --------------------------
	.section	.nv.info._ZN2at6native27unrolled_elementwise_kernelIZZZNS0_33launch_log_sigmoid_forward_kernelERNS_18TensorIteratorBaseEENKUlvE_clEvENKUlvE1_clEvEUlN3c104HalfEE_St5arrayIPcLm2EELi4E23TrivialOffsetCalculatorILi1EjESD_NS0_6memory15LoadWithoutCastENSE_16StoreWithoutCastEEEviT_T0_T2_T3_T4_T5_,"",@"SHT_CUDA_INFO"
	.sectionflags	@""
	.align	4


	//----- nvinfo : EIATTR_CUDA_API_VERSION
	.align		4
        /*0000*/ 	.byte	0x04, 0x37
        /*0002*/ 	.short	(.L_1199 - .L_1198)
.L_1198:
        /*0004*/ 	.word	0x00000082


	//----- nvinfo : EIATTR_KPARAM_INFO
	.align		4
.L_1199:
        /*0008*/ 	.byte	0x04, 0x17
        /*000a*/ 	.short	(.L_1201 - .L_1200)
.L_1200:
        /*000c*/ 	.word	0x00000000
        /*0010*/ 	.short	0x0006
        /*0012*/ 	.short	0x001b
        /*0014*/ 	.byte	0x00, 0xf0, 0x05, 0x00


	//----- nvinfo : EIATTR_KPARAM_INFO
	.align		4
.L_1201:
        /*0018*/ 	.byte	0x04, 0x17
        /*001a*/ 	.short	(.L_1203 - .L_1202)
.L_1202:
        /*001c*/ 	.word	0x00000000
        /*0020*/ 	.short	0x0005
        /*0022*/ 	.short	0x001a
        /*0024*/ 	.byte	0x00, 0xf0, 0x05, 0x00


	//----- nvinfo : EIATTR_KPARAM_INFO
	.align		4
.L_1203:
        /*0028*/ 	.byte	0x04, 0x17
        /*002a*/ 	.short	(.L_1205 - .L_1204)
.L_1204:
        /*002c*/ 	.word	0x00000000
        /*0030*/ 	.short	0x0004
        /*0032*/ 	.short	0x0019
        /*0034*/ 	.byte	0x00, 0xf0, 0x05, 0x00


	//----- nvinfo : EIATTR_KPARAM_INFO
	.align		4
.L_1205:
        /*0038*/ 	.byte	0x04, 0x17
        /*003a*/ 	.short	(.L_1207 - .L_1206)
.L_1206:
        /*003c*/ 	.word	0x00000000
        /*0040*/ 	.short	0x0003
        /*0042*/ 	.short	0x0018
        /*0044*/ 	.byte	0x00, 0xf0, 0x05, 0x00


	//----- nvinfo : EIATTR_KPARAM_INFO
	.align		4
.L_1207:
        /*0048*/ 	.byte	0x04, 0x17
        /*004a*/ 	.short	(.L_1209 - .L_1208)
.L_1208:
        /*004c*/ 	.word	0x00000000
        /*0050*/ 	.short	0x0002
        /*0052*/ 	.short	0x0008
        /*0054*/ 	.byte	0x00, 0xf0, 0x41, 0x00


	//----- nvinfo : EIATTR_KPARAM_INFO
	.align		4
.L_1209:
        /*0058*/ 	.byte	0x04, 0x17
        /*005a*/ 	.short	(.L_1211 - .L_1210)
.L_1210:
        /*005c*/ 	.word	0x00000000
        /*0060*/ 	.short	0x0001
        /*0062*/ 	.short	0x0004
        /*0064*/ 	.byte	0x00, 0xf0, 0x05, 0x00


	//----- nvinfo : EIATTR_KPARAM_INFO
	.align		4
.L_1211:
        /*0068*/ 	.byte	0x04, 0x17
        /*006a*/ 	.short	(.L_1213 - .L_1212)
.L_1212:
        /*006c*/ 	.word	0x00000000
        /*0070*/ 	.short	0x0000
        /*0072*/ 	.short	0x0000
        /*0074*/ 	.byte	0x00, 0xf0, 0x11, 0x00


	//----- nvinfo : EIATTR_SPARSE_MMA_MASK
	.align		4
.L_1213:
        /*0078*/ 	.byte	0x03, 0x50
        /*007a*/ 	.short	0x0000


	//----- nvinfo : EIATTR_MAXREG_COUNT
	.align		4
        /*007c*/ 	.byte	0x03, 0x1b
        /*007e*/ 	.short	0x00ff


	//----- nvinfo : EIATTR_MERCURY_ISA_VERSION
	.align		4
        /*0080*/ 	.byte	0x03, 0x5f
        /*0082*/ 	.short	0x0101


	//----- nvinfo : EIATTR_VRC_CTA_INIT_COUNT
	.align		4
        /*0084*/ 	.byte	0x02, 0x4a
	.zero		1
	.zero		1


	//----- nvinfo : EIATTR_EXIT_INSTR_OFFSETS
	.align		4
        /*0088*/ 	.byte	0x04, 0x1c
        /*008a*/ 	.short	(.L_1215 - .L_1214)


	//   ....[0]....
.L_1214:
        /*008c*/ 	.word	0x00000d20


	//   ....[1]....
        /*0090*/ 	.word	0x00000d70


	//----- nvinfo : EIATTR_MAX_THREADS
	.align		4
.L_1215:
        /*0094*/ 	.byte	0x04, 0x05
        /*0096*/ 	.short	(.L_1217 - .L_1216)
.L_1216:
        /*0098*/ 	.word	0x00000080
        /*009c*/ 	.word	0x00000001
        /*00a0*/ 	.word	0x00000001


	//----- nvinfo : EIATTR_CRS_STACK_SIZE
	.align		4
.L_1217:
        /*00a4*/ 	.byte	0x04, 0x1e
        /*00a6*/ 	.short	(.L_1219 - .L_1218)
.L_1218:
        /*00a8*/ 	.word	0x00000000


	//----- nvinfo : EIATTR_CBANK_PARAM_SIZE
	.align		4
.L_1219:
        /*00ac*/ 	.byte	0x03, 0x19
        /*00ae*/ 	.short	0x001c


	//----- nvinfo : EIATTR_PARAM_CBANK
	.align		4
        /*00b0*/ 	.byte	0x04, 0x0a
        /*00b2*/ 	.short	(.L_1221 - .L_1220)
	.align		4
.L_1220:
        /*00b4*/ 	.word	index@(.nv.constant0._ZN2at6native27unrolled_elementwise_kernelIZZZNS0_33launch_log_sigmoid_forward_kernelERNS_18TensorIteratorBaseEENKUlvE_clEvENKUlvE1_clEvEUlN3c104HalfEE_St5arrayIPcLm2EELi4E23TrivialOffsetCalculatorILi1EjESD_NS0_6memory15LoadWithoutCastENSE_16StoreWithoutCastEEEviT_T0_T2_T3_T4_T5_)
        /*00b8*/ 	.short	0x0380
        /*00ba*/ 	.short	0x001c


	//----- nvinfo : EIATTR_SW_WAR
	.align		4
.L_1221:
        /*00bc*/ 	.byte	0x04, 0x36
        /*00be*/ 	.short	(.L_1223 - .L_1222)
.L_1222:
        /*00c0*/ 	.word	0x00000008
.L_1223:


//--------------------- .nv.info._ZN2at6native29vectorized_elementwise_kernelILi2EZZZNS0_33launch_log_sigmoid_forward_kernelERNS_18TensorIteratorBaseEENKUlvE_clEvENKUlvE1_clEvEUlN3c104HalfEE_St5arrayIPcLm2EEEEviT0_T1_ --------------------------
	.section	.nv.info._ZN2at6native29vectorized_elementwise_kernelILi2EZZZNS0_33launch_log_sigmoid_forward_kernelERNS_18TensorIteratorBaseEENKUlvE_clEvENKUlvE1_clEvEUlN3c104HalfEE_St5arrayIPcLm2EEEEviT0_T1_,"",@"SHT_CUDA_INFO"
	.sectionflags	@""
	.align	4


	//----- nvinfo : EIATTR_CUDA_API_VERSION
	.align		4
        /*0000*/ 	.byte	0x04, 0x37
        /*0002*/ 	.short	(.L_1225 - .L_1224)
.L_1224:
        /*0004*/ 	.word	0x00000082


	//----- nvinfo : EIATTR_KPARAM_INFO
	.align		4
.L_1225:
        /*0008*/ 	.byte	0x04, 0x17
        /*000a*/ 	.short	(.L_1227 - .L_1226)
.L_1226:
        /*000c*/ 	.word	0x00000000
        /*0010*/ 	.short	0x0002
        /*0012*/ 	.short	0x0008
        /*0014*/ 	.byte	0x00, 0xf0, 0x41, 0x00


	//----- nvinfo : EIATTR_KPARAM_INFO
	.align		4
.L_1227:
        /*0018*/ 	.byte	0x04, 0x17
        /*001a*/ 	.short	(.L_1229 - .L_1228)
.L_1228:
        /*001c*/ 	.word	0x00000000
        /*0020*/ 	.short	0x0001
        /*0022*/ 	.short	0x0004
        /*0024*/ 	.byte	0x00, 0xf0, 0x05, 0x00


	//----- nvinfo : EIATTR_KPARAM_INFO
	.align		4
.L_1229:
        /*0028*/ 	.byte	0x04, 0x17
        /*002a*/ 	.short	(.L_1231 - .L_1230)
.L_1230:
        /*002c*/ 	.word	0x00000000
        /*0030*/ 	.short	0x0000
        /*0032*/ 	.short	0x0000
        /*0034*/ 	.byte	0x00, 0xf0, 0x11, 0x00


	//----- nvinfo : EIATTR_SPARSE_MMA_MASK
	.align		4
.L_1231:
        /*0038*/ 	.byte	0x03, 0x50
        /*003a*/ 	.short	0x0000


	//----- nvinfo : EIATTR_MAXREG_COUNT
	.align		4
        /*003c*/ 	.byte	0x03, 0x1b
        /*003e*/ 	.short	0x00ff


	//----- nvinfo : EIATTR_MERCURY_ISA_VERSION
	.align		4
        /*0040*/ 	.byte	0x03, 0x5f
        /*0042*/ 	.short	0x0101


	//----- nvinfo : EIATTR_VRC_CTA_INIT_COUNT
	.align		4
        /*0044*/ 	.byte	0x02, 0x4a
	.zero		1
	.zero		1


	//----- nvinfo : EIATTR_EXIT_INSTR_OFFSETS
	.align		4
        /*0048*/ 	.byte	0x04, 0x1c
        /*004a*/ 	.short	(.L_1233 - .L_1232)


	//   ....[0]....
.L_1232:
        /*004c*/ 	.word	0x00001ad0


	//   ....[1]....
        /*0050*/ 	.word	0x00001b20


	//   ....[2]....
        /*0054*/ 	.word	0x00002c00


	//----- nvinfo : EIATTR_MAX_THREADS
	.align		4
.L_1233:
        /*0058*/ 	.byte	0x04, 0x05
        /*005a*/ 	.short	(.L_1235 - .L_1234)
.L_1234:
        /*005c*/ 	.word	0x00000080
        /*0060*/ 	.word	0x00000001
        /*0064*/ 	.word	0x00000001


	//----- nvinfo : EIATTR_CRS_STACK_SIZE
	.align		4
.L_1235:
        /*0068*/ 	.byte	0x04, 0x1e
        /*006a*/ 	.short	(.L_1237 - .L_1236)
.L_1236:
        /*006c*/ 	.word	0x00000000


	//----- nvinfo : EIATTR_CBANK_PARAM_SIZE
	.align		4
.L_1237:
        /*0070*/ 	.byte	0x03, 0x19
        /*0072*/ 	.short	0x0018


	//----- nvinfo : EIATTR_PARAM_CBANK
	.align		4
        /*0074*/ 	.byte	0x04, 0x0a
        /*0076*/ 	.short	(.L_1239 - .L_1238)
	.align		4
.L_1238:
        /*0078*/ 	.word	index@(.nv.constant0._ZN2at6native29vectorized_elementwise_kernelILi2EZZZNS0_33launch_log_sigmoid_forward_kernelERNS_18TensorIteratorBaseEENKUlvE_clEvENKUlvE1_clEvEUlN3c104HalfEE_St5arrayIPcLm2EEEEviT0_T1_)
        /*007c*/ 	.short	0x0380
        /*007e*/ 	.short	0x0018


	//----- nvinfo : EIATTR_SW_WAR
	.align		4
.L_1239:
        /*0080*/ 	.byte	0x04, 0x36
        /*0082*/ 	.short	(.L_1241 - .L_1240)
.L_1240:
        /*0084*/ 	.word	0x00000008
.L_1241:


//--------------------- .nv.info._ZN2at6native29vectorized_elementwise_kernelILi4EZZZNS0_33launch_log_sigmoid_forward_kernelERNS_18TensorIteratorBaseEENKUlvE_clEvENKUlvE1_clEvEUlN3c104HalfEE_St5arrayIPcLm2EEEEviT0_T1_ --------------------------
	.section	.nv.info._ZN2at6native29vectorized_elementwise_kernelILi4EZZZNS0_33launch_log_sigmoid_forward_kernelERNS_18TensorIteratorBaseEENKUlvE_clEvENKUlvE1_clEvEUlN3c104HalfEE_St5arrayIPcLm2EEEEviT0_T1_,"",@"SHT_CUDA_INFO"
	.sectionflags	@""
	.align	4


	//----- nvinfo : EIATTR_CUDA_API_VERSION
	.align		4
        /*0000*/ 	.byte	0x04, 0x37
        /*0002*/ 	.short	(.L_1243 - .L_1242)
.L_1242:
        /*0004*/ 	.word	0x00000082


	//----- nvinfo : EIATTR_KPARAM_INFO
	.align		4
.L_1243:
        /*0008*/ 	.byte	0x04, 0x17
        /*000a*/ 	.short	(.L_1245 - .L_1244)
.L_1244:
        /*000c*/ 	.word	0x00000000
        /*0010*/ 	.short	0x0002
        /*0012*/ 	.short	0x0008
        /*0014*/ 	.byte	0x00, 0xf0, 0x41, 0x00


	//----- nvinfo : EIATTR_KPARAM_INFO
	.align		4
.L_1245:
        /*0018*/ 	.byte	0x04, 0x17
        /*001a*/ 	.short	(.L_1247 - .L_1246)
.L_1246:
        /*001c*/ 	.word	0x00000000
        /*0020*/ 	.short	0x0001
        /*0022*/ 	.short	0x0004
        /*0024*/ 	.byte	0x00, 0xf0, 0x05, 0x00


	//----- nvinfo : EIATTR_KPARAM_INFO
	.align		4
.L_1247:
        /*0028*/ 	.byte	0x04, 0x17
        /*002a*/ 	.short	(.L_1249 - .L_1248)
.L_1248:
        /*002c*/ 	.word	0x00000000
        /*0030*/ 	.short	0x0000
        /*0032*/ 	.short	0x0000
        /*0034*/ 	.byte	0x00, 0xf0, 0x11, 0x00


	//----- nvinfo : EIATTR_SPARSE_MMA_MASK
	.align		4
.L_1249:
        /*0038*/ 	.byte	0x03, 0x50
        /*003a*/ 	.short	0x0000


	//----- nvinfo : EIATTR_MAXREG_COUNT
	.align		4
        /*003c*/ 	.byte	0x03, 0x1b
        /*003e*/ 	.short	0x00ff


	//----- nvinfo : EIATTR_MERCURY_ISA_VERSION
	.align		4
        /*0040*/ 	.byte	0x03, 0x5f
        /*0042*/ 	.short	0x0101


	//----- nvinfo : EIATTR_VRC_CTA_INIT_COUNT
	.align		4
        /*0044*/ 	.byte	0x02, 0x4a
	.zero		1
	.zero		1


	//----- nvinfo : EIATTR_EXIT_INSTR_OFFSETS
	.align		4
        /*0048*/ 	.byte	0x04, 0x1c
        /*004a*/ 	.short	(.L_1251 - .L_1250)


	//   ....[0]....
.L_1250:
        /*004c*/ 	.word	0x00001ad0


	//   ....[1]....
        /*0050*/ 	.word	0x00001b20


	//   ....[2]....
        /*0054*/ 	.word	0x00002bc0


	//----- nvinfo : EIATTR_MAX_THREADS
	.align		4
.L_1251:
        /*0058*/ 	.byte	0x04, 0x05
        /*005a*/ 	.short	(.L_1253 - .L_1252)
.L_1252:
        /*005c*/ 	.word	0x00000080
        /*0060*/ 	.word	0x00000001
        /*0064*/ 	.word	0x00000001


	//----- nvinfo : EIATTR_CRS_STACK_SIZE
	.align		4
.L_1253:
        /*0068*/ 	.byte	0x04, 0x1e
        /*006a*/ 	.short	(.L_1255 - .L_1254)
.L_1254:
        /*006c*/ 	.word	0x00000000


	//----- nvinfo : EIATTR_CBANK_PARAM_SIZE
	.align		4
.L_1255:
        /*0070*/ 	.byte	0x03, 0x19
        /*0072*/ 	.short	0x0018


	//----- nvinfo : EIATTR_PARAM_CBANK
	.align		4
        /*0074*/ 	.byte	0x04, 0x0a
        /*0076*/ 	.short	(.L_1257 - .L_1256)
	.align		4
.L_1256:
        /*0078*/ 	.word	index@(.nv.constant0._ZN2at6native29vectorized_elementwise_kernelILi4EZZZNS0_33launch_log_sigmoid_forward_kernelERNS_18TensorIteratorBaseEENKUlvE_clEvENKUlvE1_clEvEUlN3c104HalfEE_St5arrayIPcLm2EEEEviT0_T1_)
        /*007c*/ 	.short	0x0380
        /*007e*/ 	.short	0x0018


	//----- nvinfo : EIATTR_SW_WAR
	.align		4
.L_1257:
        /*0080*/ 	.byte	0x04, 0x36
        /*0082*/ 	.short	(.L_1259 - .L_1258)
.L_1258:
        /*0084*/ 	.word	0x00000008
.L_1259:


//--------------------- .nv.info._ZN2at6native29vectorized_elementwise_kernelILi8EZZZNS0_33launch_log_sigmoid_forward_kernelERNS_18TensorIteratorBaseEENKUlvE_clEvENKUlvE1_clEvEUlN3c104HalfEE_St5arrayIPcLm2EEEEviT0_T1_ --------------------------
	.section	.nv.info._ZN2at6native29vectorized_elementwise_kernelILi8EZZZNS0_33launch_log_sigmoid_forward_kernelERNS_18TensorIteratorBaseEENKUlvE_clEvENKUlvE1_clEvEUlN3c104HalfEE_St5arrayIPcLm2EEEEviT0_T1_,"",@"SHT_CUDA_INFO"
	.sectionflags	@""
	.align	4


	//----- nvinfo : EIATTR_CUDA_API_VERSION
	.align		4
        /*0000*/ 	.byte	0x04, 0x37
        /*0002*/ 	.short	(.L_1261 - .L_1260)
.L_1260:
        /*0004*/ 	.word	0x00000082


	//----- nvinfo : EIATTR_KPARAM_INFO
	.align		4
.L_1261:
        /*0008*/ 	.byte	0x04, 0x17
        /*000a*/ 	.short	(.L_1263 - .L_1262)
.L_1262:
        /*000c*/ 	.word	0x00000000
        /*0010*/ 	.short	0x0002
        /*0012*/ 	.short	0x0008
        /*0014*/ 	.byte	0x00, 0xf0, 0x41, 0x00


	//----- nvinfo : EIATTR_KPARAM_INFO
	.align		4
.L_1263:
        /*0018*/ 	.byte	0x04, 0x17
        /*001a*/ 	.short	(.L_1265 - .L_1264)
.L_1264:
        /*001c*/ 	.word	0x00000000
        /*0020*/ 	.short	0x0001
        /*0022*/ 	.short	0x0004
        /*0024*/ 	.byte	0x00, 0xf0, 0x05, 0x00


	//----- nvinfo : EIATTR_KPARAM_INFO
	.align		4
.L_1265:
        /*0028*/ 	.byte	0x04, 0x17
        /*002a*/ 	.short	(.L_1267 - .L_1266)
.L_1266:
        /*002c*/ 	.word	0x00000000
        /*0030*/ 	.short	0x0000
        /*0032*/ 	.short	0x0000
        /*0034*/ 	.byte	0x00, 0xf0, 0x11, 0x00


	//----- nvinfo : EIATTR_SPARSE_MMA_MASK
	.align		4
.L_1267:
        /*0038*/ 	.byte	0x03, 0x50
        /*003a*/ 	.short	0x0000


	//----- nvinfo : EIATTR_MAXREG_COUNT
	.align		4
        /*003c*/ 	.byte	0x03, 0x1b
        /*003e*/ 	.short	0x00ff


	//----- nvinfo : EIATTR_MERCURY_ISA_VERSION
	.align		4
        /*0040*/ 	.byte	0x03, 0x5f
        /*0042*/ 	.short	0x0101


	//----- nvinfo : EIATTR_VRC_CTA_INIT_COUNT
	.align		4
        /*0044*/ 	.byte	0x02, 0x4a
	.zero		1
	.zero		1


	//----- nvinfo : EIATTR_EXIT_INSTR_OFFSETS
	.align		4
        /*0048*/ 	.byte	0x04, 0x1c
        /*004a*/ 	.short	(.L_1269 - .L_1268)


	//   ....[0]....
.L_1268:
        /*004c*/ 	.word	0x00001ad0


	//   ....[1]....
        /*0050*/ 	.word	0x00001b20


	//   ....[2]....
        /*0054*/ 	.word	0x00002ba0


	//----- nvinfo : EIATTR_MAX_THREADS
	.align		4
.L_1269:
        /*0058*/ 	.byte	0x04, 0x05
        /*005a*/ 	.short	(.L_1271 - .L_1270)
.L_1270:
        /*005c*/ 	.word	0x00000080
        /*0060*/ 	.word	0x00000001
        /*0064*/ 	.word	0x00000001


	//----- nvinfo : EIATTR_CRS_STACK_SIZE
	.align		4
.L_1271:
        /*0068*/ 	.byte	0x04, 0x1e
        /*006a*/ 	.short	(.L_1273 - .L_1272)
.L_1272:
        /*006c*/ 	.word	0x00000000


	//----- nvinfo : EIATTR_CBANK_PARAM_SIZE
	.align		4
.L_1273:
        /*0070*/ 	.byte	0x03, 0x19
        /*0072*/ 	.short	0x0018


	//----- nvinfo : EIATTR_PARAM_CBANK
	.align		4
        /*0074*/ 	.byte	0x04, 0x0a
        /*0076*/ 	.short	(.L_1275 - .L_1274)
	.align		4
.L_1274:
        /*0078*/ 	.word	index@(.nv.constant0._ZN2at6native29vectorized_elementwise_kernelILi8EZZZNS0_33launch_log_sigmoid_forward_kernelERNS_18TensorIteratorBaseEENKUlvE_clEvENKUlvE1_clEvEUlN3c104HalfEE_St5arrayIPcLm2EEEEviT0_T1_)
        /*007c*/ 	.short	0x0380
        /*007e*/ 	.short	0x0018


	//----- nvinfo : EIATTR_SW_WAR
	.align		4
.L_1275:
        /*0080*/ 	.byte	0x04, 0x36
        /*0082*/ 	.short	(.L_1277 - .L_1276)
.L_1276:
        /*0084*/ 	.word	0x00000008
.L_1277:


//--------------------- .nv.info._ZN2at6native18elementwise_kernelILi128ELi4EZNS0_15gpu_kernel_implIZZZNS0_33launch_log_sigmoid_forward_kernelERNS_18TensorIteratorBaseEENKUlvE_clEvENKUlvE0_clEvEUlfE_EEvS4_RKT_EUliE_EEviT1_ --------------------------
	.section	.nv.info._ZN2at6native18elementwise_kernelILi128ELi4EZNS0_15gpu_kernel_implIZZZNS0_33launch_log_sigmoid_forward_kernelERNS_18TensorIteratorBaseEENKUlvE_clEvENKUlvE0_clEvEUlfE_EEvS4_RKT_EUliE_EEviT1_,"",@"SHT_CUDA_INFO"
	.sectionflags	@""
	.align	4


	//----- nvinfo : EIATTR_CUDA_API_VERSION
	.align		4
        /*0000*/ 	.byte	0x04, 0x37
        /*0002*/ 	.short	(.L_1279 - .L_1278)
.L_1278:
        /*0004*/ 	.word	0x00000082


	//----- nvinfo : EIATTR_KPARAM_INFO
	.align		4
.L_1279:
        /*0008*/ 	.byte	0x04, 0x17
        /*000a*/ 	.short	(.L_1281 - .L_1280)
.L_1280:
        /*000c*/ 	.word	0x00000000
        /*0010*/ 	.short	0x0001
        /*0012*/ 	.short	0x0008
        /*0014*/ 	.byte	0x00, 0xf0, 0x61, 0x08


	//----- nvinfo : EIATTR_KPARAM_INFO
	.align		4
.L_1281:
        /*0018*/ 	.byte	0x04, 0x17
        /*001a*/ 	.short	(.L_1283 - .L_1282)
.L_1282:
        /*001c*/ 	.word	0x00000000
        /*0020*/ 	.short	0x0000
        /*0022*/ 	.short	0x0000
        /*0024*/ 	.byte	0x00, 0xf0, 0x11, 0x00


	//----- nvinfo : EIATTR_SPARSE_MMA_MASK
	.align		4
.L_1283:
        /*0028*/ 	.byte	0x03, 0x50
        /*002a*/ 	.short	0x0000


	//----- nvinfo : EIATTR_MAXREG_COUNT
	.align		4
        /*002c*/ 	.byte	0x03, 0x1b
        /*002e*/ 	.short	0x0080


	//----- nvinfo : EIATTR_EXTERNS
	.align		4
        /*0030*/ 	.byte	0x04, 0x0f
        /*0032*/ 	.short	(.L_1285 - .L_1284)


	//   ....[0]....
	.align		4
.L_1284:
        /*0034*/ 	.word	index@(__assertfail)


	//----- nvinfo : EIATTR_MERCURY_ISA_VERSION
	.align		4
.L_1285:
        /*0038*/ 	.byte	0x03, 0x5f
        /*003a*/ 	.short	0x0101


	//----- nvinfo : EIATTR_VRC_CTA_INIT_COUNT
	.align		4
        /*003c*/ 	.byte	0x02, 0x4a
	.zero		1
	.zero		1


	//----- nvinfo : EIATTR_SYSCALL_OFFSETS
	.align		4
        /*0040*/ 	.byte	0x04, 0x46
        /*0042*/ 	.short	(.L_1287 - .L_1286)


	//   ....[0]....
.L_1286:
        /*0044*/ 	.word	0x000020d0


	//   ....[1]....
        /*0048*/ 	.word	0x00003080


	//   ....[2]....
        /*004c*/ 	.word	0x00005290


	//   ....[3]....
        /*0050*/ 	.word	0x000060a0


	//   ....[4]....
        /*0054*/ 	.word	0x000083c0


	//   ....[5]....
        /*0058*/ 	.word	0x000091d0


	//   ....[6]....
        /*005c*/ 	.word	0x0000b500


	//   ....[7]....
        /*0060*/ 	.word	0x0000c2e0


	//----- nvinfo : EIATTR_EXIT_INSTR_OFFSETS
	.align		4
.L_1287:
        /*0064*/ 	.byte	0x04, 0x1c
        /*0066*/ 	.short	(.L_1289 - .L_1288)


	//   ....[0]....
.L_1288:
        /*0068*/ 	.word	0x00009480


	//   ....[1]....
        /*006c*/ 	.word	0x0000b860


	//   ....[2]....
        /*0070*/ 	.word	0x0000b8a0


	//   ....[3]....
        /*0074*/ 	.word	0x0000b930


	//   ....[4]....
        /*0078*/ 	.word	0x0000b960


	//   ....[5]....
        /*007c*/ 	.word	0x0000b990


	//   ....[6]....
        /*0080*/ 	.word	0x0000ba10


	//   ....[7]....
        /*0084*/ 	.word	0x0000ba40


	//   ....[8]....
        /*0088*/ 	.word	0x0000bad0


	//   ....[9]....
        /*008c*/ 	.word	0x0000bb10


	//   ....[10]....
        /*0090*/ 	.word	0x0000bb50


	//   ....[11]....
        /*0094*/ 	.word	0x0000bc20


	//   ....[12]....
        /*0098*/ 	.word	0x0000bd80


	//   ....[13]....
        /*009c*/ 	.word	0x0000bee0


	//   ....[14]....
        /*00a0*/ 	.word	0x0000c030


	//   ....[15]....
        /*00a4*/ 	.word	0x0000c060


	//   ....[16]....
        /*00a8*/ 	.word	0x0000c090


	//   ....[17]....
        /*00ac*/ 	.word	0x0000c130


	//   ....[18]....
        /*00b0*/ 	.word	0x0000c180


	//   ....[19]....
        /*00b4*/ 	.word	0x0000c2f0


	//   ....[20]....
        /*00b8*/ 	.word	0x0000c3f0


	//   ....[21]....
        /*00bc*/ 	.word	0x0000c520


	//   ....[22]....
        /*00c0*/ 	.word	0x0000c550


	//----- nvinfo : EIATTR_MAX_THREADS
	.align		4
.L_1289:
        /*00c4*/ 	.byte	0x04, 0x05
        /*00c6*/ 	.short	(.L_1291 - .L_1290)
.L_1290:
        /*00c8*/ 	.word	0x00000080
        /*00cc*/ 	.word	0x00000001
        /*00d0*/ 	.word	0x00000001


	//----- nvinfo : EIATTR_CRS_STACK_SIZE
	.align		4
.L_1291:
        /*00d4*/ 	.byte	0x04, 0x1e
        /*00d6*/ 	.short	(.L_1293 - .L_1292)
.L_1292:
        /*00d8*/ 	.word	0x00000000


	//----- nvinfo : EIATTR_CBANK_PARAM_SIZE
	.align		4
.L_1293:
        /*00dc*/ 	.byte	0x03, 0x19
        /*00de*/ 	.short	0x0220


	//----- nvinfo : EIATTR_PARAM_CBANK
	.align		4
        /*00e0*/ 	.byte	0x04, 0x0a
        /*00e2*/ 	.short	(.L_1295 - .L_1294)
	.align		4
.L_1294:
        /*00e4*/ 	.word	index@(.nv.constant0._ZN2at6native18elementwise_kernelILi128ELi4EZNS0_15gpu_kernel_implIZZZNS0_33launch_log_sigmoid_forward_kernelERNS_18TensorIteratorBaseEENKUlvE_clEvENKUlvE0_clEvEUlfE_EEvS4_RKT_EUliE_EEviT1_)
        /*00e8*/ 	.short	0x0380
        /*00ea*/ 	.short	0x0220


	//----- nvinfo : EIATTR_SW_WAR
	.align		4
.L_1295:
        /*00ec*/ 	.byte	0x04, 0x36
        /*00ee*/ 	.short	(.L_1297 - .L_1296)
.L_1296:
        /*00f0*/ 	.word	0x00000008
.L_1297:


//--------------------- .nv.info._ZN2at6native27unrolled_elementwise_kernelIZZZNS0_33launch_log_sigmoid_forward_kernelERNS_18TensorIteratorBaseEENKUlvE_clEvENKUlvE0_clEvEUlfE_St5arrayIPcLm2EELi4E23TrivialOffsetCalculatorILi1EjESB_NS0_6memory12LoadWithCastILi1EEENSC_13StoreWithCastILi1EEEEEviT_T0_T2_T3_T4_T5_ --------------------------
	.section	.nv.info._ZN2at6native27unrolled_elementwise_kernelIZZZNS0_33launch_log_sigmoid_forward_kernelERNS_18TensorIteratorBaseEENKUlvE_clEvENKUlvE0_clEvEUlfE_St5arrayIPcLm2EELi4E23TrivialOffsetCalculatorILi1EjESB_NS0_6memory12LoadWithCastILi1EEENSC_13StoreWithCastILi1EEEEEviT_T0_T2_T3_T4_T5_,"",@"SHT_CUDA_INFO"
	.sectionflags	@""
	.align	4


	//----- nvinfo : EIATTR_CUDA_API_VERSION
	.align		4
        /*0000*/ 	.byte	0x04, 0x37
        /*0002*/ 	.short	(.L_1299 - .L_1298)
.L_1298:
        /*0004*/ 	.word	0x00000082


	//----- nvinfo : EIATTR_KPARAM_INFO
	.align		4
.L_1299:
        /*0008*/ 	.byte	0x04, 0x17
        /*000a*/ 	.short	(.L_1301 - .L_1300)
.L_1300:
        /*000c*/ 	.word	0x00000000
        /*0010*/ 	.short	0x0006
        /*0012*/ 	.short	0x0024
        /*0014*/ 	.byte	0x00, 0xf0, 0x21, 0x00


	//----- nvinfo : EIATTR_KPARAM_INFO
	.align		4
.L_1301:
        /*0018*/ 	.byte	0x04, 0x17
        /*001a*/ 	.short	(.L_1303 - .L_1302)
.L_1302:
        /*001c*/ 	.word	0x00000000
        /*0020*/ 	.short	0x0005
        /*0022*/ 	.short	0x001c
        /*0024*/ 	.byte	0x00, 0xf0, 0x21, 0x00


	//----- nvinfo : EIATTR_KPARAM_INFO
	.align		4
.L_1303:
        /*0028*/ 	.byte	0x04, 0x17
        /*002a*/ 	.short	(.L_1305 - .L_1304)
.L_1304:
        /*002c*/ 	.word	0x00000000
        /*0030*/ 	.short	0x0004
        /*0032*/ 	.short	0x0019
        /*0034*/ 	.byte	0x00, 0xf0, 0x05, 0x00


	//----- nvinfo : EIATTR_KPARAM_INFO
	.align		4
.L_1305:
        /*0038*/ 	.byte	0x04, 0x17
        /*003a*/ 	.short	(.L_1307 - .L_1306)
.L_1306:
        /*003c*/ 	.word	0x00000000
        /*0040*/ 	.short	0x0003
        /*0042*/ 	.short	0x0018
        /*0044*/ 	.byte	0x00, 0xf0, 0x05, 0x00


	//----- nvinfo : EIATTR_KPARAM_INFO
	.align		4
.L_1307:
        /*0048*/ 	.byte	0x04, 0x17
        /*004a*/ 	.short	(.L_1309 - .L_1308)
.L_1308:
        /*004c*/ 	.word	0x00000000
        /*0050*/ 	.short	0x0002
        /*0052*/ 	.short	0x0008
        /*0054*/ 	.byte	0x00, 0xf0, 0x41, 0x00


	//----- nvinfo : EIATTR_KPARAM_INFO
	.align		4
.L_1309:
        /*0058*/ 	.byte	0x04, 0x17
        /*005a*/ 	.short	(.L_1311 - .L_1310)
.L_1310:
        /*005c*/ 	.word	0x00000000
        /*0060*/ 	.short	0x0001
        /*0062*/ 	.short	0x0004
        /*0064*/ 	.byte	0x00, 0xf0, 0x05, 0x00


	//----- nvinfo : EIATTR_KPARAM_INFO
	.align		4
.L_1311:
        /*0068*/ 	.byte	0x04, 0x17
        /*006a*/ 	.short	(.L_1313 - .L_1312)
.L_1312:
        /*006c*/ 	.word	0x00000000
        /*0070*/ 	.short	0x0000
        /*0072*/ 	.short	0x0000
        /*0074*/ 	.byte	0x00, 0xf0, 0x11, 0x00


	//----- nvinfo : EIATTR_SPARSE_MMA_MASK
	.align		4
.L_1313:
        /*0078*/ 	.byte	0x03, 0x50
        /*007a*/ 	.short	0x0000


	//----- nvinfo : EIATTR_MAXREG_COUNT
	.align		4
        /*007c*/ 	.byte	0x03, 0x1b
        /*007e*/ 	.short	0x00ff


	//----- nvinfo : EIATTR_EXTERNS
	.align		4
        /*0080*/ 	.byte	0x04, 0x0f
        /*0082*/ 	.short	(.L_1315 - .L_1314)


	//   ....[0]....
	.align		4
.L_1314:
        /*0084*/ 	.word	index@(__assertfail)


	//----- nvinfo : EIATTR_MERCURY_ISA_VERSION
	.align		4
.L_1315:
        /*0088*/ 	.byte	0x03, 0x5f
        /*008a*/ 	.short	0x0101


	//----- nvinfo : EIATTR_VRC_CTA_INIT_COUNT
	.align		4
        /*008c*/ 	.byte	0x02, 0x4a
	.zero		1
	.zero		1


	//----- nvinfo : EIATTR_SYSCALL_OFFSETS
	.align		4
        /*0090*/ 	.byte	0x04, 0x46
        /*0092*/ 	.short	(.L_1317 - .L_1316)


	//   ....[0]....
.L_1316:
        /*0094*/ 	.word	0x00000de0


	//   ....[1]....
        /*0098*/ 	.word	0x00001cf0


	//   ....[2]....
        /*009c*/ 	.word	0x00002b70


	//   ....[3]....
        /*00a0*/ 	.word	0x000039d0


	//   ....[4]....
        /*00a4*/ 	.word	0x000051b0


	//   ....[5]....
        /*00a8*/ 	.word	0x00005f50


	//   ....[6]....
        /*00ac*/ 	.word	0x00006db0


	//   ....[7]....
        /*00b0*/ 	.word	0x00007c10


	//----- nvinfo : EIATTR_EXIT_INSTR_OFFSETS
	.align		4
.L_1317:
        /*00b4*/ 	.byte	0x04, 0x1c
        /*00b6*/ 	.short	(.L_1319 - .L_1318)


	//   ....[0]....
.L_1318:
        /*00b8*/ 	.word	0x00007050


	//   ....[1]....
        /*00bc*/ 	.word	0x00007190


	//   ....[2]....
        /*00c0*/ 	.word	0x000071d0


	//   ....[3]....
        /*00c4*/ 	.word	0x00007260


	//   ....[4]....
        /*00c8*/ 	.word	0x00007290


	//   ....[5]....
        /*00cc*/ 	.word	0x000072c0


	//   ....[6]....
        /*00d0*/ 	.word	0x00007340


	//   ....[7]....
        /*00d4*/ 	.word	0x00007370


	//   ....[8]....
        /*00d8*/ 	.word	0x00007400


	//   ....[9]....
        /*00dc*/ 	.word	0x00007440


	//   ....[10]....
        /*00e0*/ 	.word	0x00007480


	//   ....[11]....
        /*00e4*/ 	.word	0x00007550


	//   ....[12]....
        /*00e8*/ 	.word	0x000076b0


	//   ....[13]....
        /*00ec*/ 	.word	0x00007810


	//   ....[14]....
        /*00f0*/ 	.word	0x00007960


	//   ....[15]....
        /*00f4*/ 	.word	0x00007990


	//   ....[16]....
        /*00f8*/ 	.word	0x000079c0


	//   ....[17]....
        /*00fc*/ 	.word	0x00007a60


	//   ....[18]....
        /*0100*/ 	.word	0x00007ab0


	//   ....[19]....
        /*0104*/ 	.word	0x00007c20


	//   ....[20]....
        /*0108*/ 	.word	0x00007d20


	//   ....[21]....
        /*010c*/ 	.word	0x00007e50


	//   ....[22]....
        /*0110*/ 	.word	0x00007e80


	//----- nvinfo : EIATTR_MAX_THREADS
	.align		4
.L_1319:
        /*0114*/ 	.byte	0x04, 0x05
        /*0116*/ 	.short	(.L_1321 - .L_1320)
.L_1320:
        /*0118*/ 	.word	0x00000080
        /*011c*/ 	.word	0x00000001
        /*0120*/ 	.word	0x00000001


	//----- nvinfo : EIATTR_CRS_STACK_SIZE
	.align		4
.L_1321:
        /*0124*/ 	.byte	0x04, 0x1e
        /*0126*/ 	.short	(.L_1323 - .L_1322)
.L_1322:
        /*0128*/ 	.word	0x00000000


	//----- nvinfo : EIATTR_CBANK_PARAM_SIZE
	.align		4
.L_1323:
        /*012c*/ 	.byte	0x03, 0x19
        /*012e*/ 	.short	0x002c


	//----- nvinfo : EIATTR_PARAM_CBANK
	.align		4
        /*0130*/ 	.byte	0x04, 0x0a
        /*0132*/ 	.short	(.L_1325 - .L_1324)
	.align		4
.L_1324:
        /*0134*/ 	.word	index@(.nv.constant0._ZN2at6native27unrolled_elementwise_kernelIZZZNS0_33launch_log_sigmoid_forward_kernelERNS_18TensorIteratorBaseEENKUlvE_clEvENKUlvE0_clEvEUlfE_St5arrayIPcLm2EELi4E23TrivialOffsetCalculatorILi1EjESB_NS0_6memory12LoadWithCastILi1EEENSC_13StoreWithCastILi1EEEEEviT_T0_T2_T3_T4_T5_)
        /*0138*/ 	.short	0x0380
        /*013a*/ 	.short	0x002c


	//----- nvinfo : EIATTR_SW_WAR
	.align		4
.L_1325:
        /*013c*/ 	.byte	0x04, 0x36
        /*013e*/ 	.short	(.L_1327 - .L_1326)
.L_1326:
        /*0140*/ 	.word	0x00000008
.L_1327:


//--------------------- .nv.info._ZN2at6native18elementwise_kernelILi128ELi2EZNS0_22gpu_kernel_impl_nocastIZZZNS0_33launch_log_sigmoid_forward_kernelERNS_18TensorIteratorBaseEENKUlvE_clEvENKUlvE0_clEvEUlfE_EEvS4_RKT_EUliE_EEviT1_ --------------------------
	.section	.nv.info._ZN2at6native18elementwise_kernelILi128ELi2EZNS0_22gpu_kernel_impl_nocastIZZZNS0_33launch_log_sigmoid_forward_kernelERNS_18TensorIteratorBaseEENKUlvE_clEvENKUlvE0_clEvEUlfE_EEvS4_RKT_EUliE_EEviT1_,"",@"SHT_CUDA_INFO"
	.sectionflags	@""
	.align	4


	//----- nvinfo : EIATTR_CUDA_API_VERSION
	.align		4
        /*0000*/ 	.byte	0x04, 0x37
        /*0002*/ 	.short	(.L_1329 - .L_1328)
.L_1328:
        /*0004*/ 	.word	0x00000082


	//----- nvinfo : EIATTR_KPARAM_INFO
	.align		4
.L_1329:
        /*0008*/ 	.byte	0x04, 0x17
        /*000a*/ 	.short	(.L_1331 - .L_1330)
.L_1330:
        /*000c*/ 	.word	0x00000000
        /*0010*/ 	.short	0x0001
        /*0012*/ 	.short	0x0008
        /*0014*/ 	.byte	0x00, 0xf0, 0x61, 0x08


	//----- nvinfo : EIATTR_KPARAM_INFO
	.align		4
.L_1331:
        /*0018*/ 	.byte	0x04, 0x17
        /*001a*/ 	.short	(.L_1333 - .L_1332)
.L_1332:
        /*001c*/ 	.word	0x00000000
        /*0020*/ 	.short	0x0000
        /*0022*/ 	.short	0x0000
        /*0024*/ 	.byte	0x00, 0xf0, 0x11, 0x00


	//----- nvinfo : EIATTR_SPARSE_MMA_MASK
	.align		4
.L_1333:
        /*0028*/ 	.byte	0x03, 0x50
        /*002a*/ 	.short	0x0000


	//----- nvinfo : EIATTR_MAXREG_COUNT
	.align		4
        /*002c*/ 	.byte	0x03, 0x1b
        /*002e*/ 	.short	0x0080


	//----- nvinfo : EIATTR_MERCURY_ISA_VERSION
	.align		4
        /*0030*/ 	.byte	0x03, 0x5f
        /*0032*/ 	.short	0x0101


	//----- nvinfo : EIATTR_VRC_CTA_INIT_COUNT
	.align		4
        /*0034*/ 	.byte	0x02, 0x4a
	.zero		1
	.zero		1


	//----- nvinfo : EIATTR_EXIT_INSTR_OFFSETS
	.align		4
        /*0038*/ 	.byte	0x04, 0x1c
        /*003a*/ 	.short	(.L_1335 - .L_1334)


	//   ....[0]....
.L_1334:
        /*003c*/ 	.word	0x00000340


	//   ....[1]....
        /*0040*/ 	.word	0x00000590


	//   ....[2]....
        /*0044*/ 	.word	0x00001b60


	//   ....[3]....
        /*0048*/ 	.word	0x00003080


	//----- nvinfo : EIATTR_MAX_THREADS
	.align		4
.L_1335:
        /*004c*/ 	.byte	0x04, 0x05
        /*004e*/ 	.short	(.L_1337 - .L_1336)
.L_1336:
        /*0050*/ 	.word	0x00000080
        /*0054*/ 	.word	0x00000001
        /*0058*/ 	.word	0x00000001


	//----- nvinfo : EIATTR_CRS_STACK_SIZE
	.align		4
.L_1337:
        /*005c*/ 	.byte	0x04, 0x1e
        /*005e*/ 	.short	(.L_1339 - .L_1338)
.L_1338:
        /*0060*/ 	.word	0x00000000


	//----- nvinfo : EIATTR_CBANK_PARAM_SIZE
	.align		4
.L_1339:
        /*0064*/ 	.byte	0x03, 0x19
        /*0066*/ 	.short	0x0220


	//----- nvinfo : EIATTR_PARAM_CBANK
	.align		4
        /*0068*/ 	.byte	0x04, 0x0a
        /*006a*/ 	.short	(.L_1341 - .L_1340)
	.align		4
.L_1340:
        /*006c*/ 	.word	index@(.nv.constant0._ZN2at6native18elementwise_kernelILi128ELi2EZNS0_22gpu_kernel_impl_nocastIZZZNS0_33launch_log_sigmoid_forward_kernelERNS_18TensorIteratorBaseEENKUlvE_clEvENKUlvE0_clEvEUlfE_EEvS4_RKT_EUliE_EEviT1_)
        /*0070*/ 	.short	0x0380
        /*0072*/ 	.short	0x0220


	//----- nvinfo : EIATTR_SW_WAR
	.align		4
.L_1341:
        /*0074*/ 	.byte	0x04, 0x36
        /*0076*/ 	.short	(.L_1343 - .L_1342)
.L_1342:
        /*0078*/ 	.word	0x00000008
.L_1343:


//--------------------- .nv.info._ZN2at6native27unrolled_elementwise_kernelIZZZNS0_33launch_log_sigmoid_forward_kernelERNS_18TensorIteratorBaseEENKUlvE_clEvENKUlvE0_clEvEUlfE_St5arrayIPcLm2EELi4E23TrivialOffsetCalculatorILi1EjESB_NS0_6memory15LoadWithoutCastENSC_16StoreWithoutCastEEEviT_T0_T2_T3_T4_T5_ --------------------------
	.section	.nv.info._ZN2at6native27unrolled_elementwise_kernelIZZZNS0_33launch_log_sigmoid_forward_kernelERNS_18TensorIteratorBaseEENKUlvE_clEvENKUlvE0_clEvEUlfE_St5arrayIPcLm2EELi4E23TrivialOffsetCalculatorILi1EjESB_NS0_6memory15LoadWithoutCastENSC_16StoreWithoutCastEEEviT_T0_T2_T3_T4_T5_,"",@"SHT_CUDA_INFO"
	.sectionflags	@""
	.align	4


	//----- nvinfo : EIATTR_CUDA_API_VERSION
	.align		4
        /*0000*/ 	.byte	0x04, 0x37
        /*0002*/ 	.short	(.L_1345 - .L_1344)
.L_1344:
        /*0004*/ 	.word	0x00000082


	//----- nvinfo : EIATTR_KPARAM_INFO
	.align		4
.L_1345:
        /*0008*/ 	.byte	0x04, 0x17
        /*000a*/ 	.short	(.L_1347 - .L_1346)
.L_1346:
        /*000c*/ 	.word	0x00000000
        /*0010*/ 	.short	0x0006
        /*0012*/ 	.short	0x001b
        /*0014*/ 	.byte	0x00, 0xf0, 0x05, 0x00


	//----- nvinfo : EIATTR_KPARAM_INFO
	.align		4
.L_1347:
        /*0018*/ 	.byte	0x04, 0x17
        /*001a*/ 	.short	(.L_1349 - .L_1348)
.L_1348:
        /*001c*/ 	.word	0x00000000
        /*0020*/ 	.short	0x0005
        /*0022*/ 	.short	0x001a
        /*0024*/ 	.byte	0x00, 0xf0, 0x05, 0x00


	//----- nvinfo : EIATTR_KPARAM_INFO
	.align		4
.L_1349:
        /*0028*/ 	.byte	0x04, 0x17
        /*002a*/ 	.short	(.L_1351 - .L_1350)
.L_1350:
        /*002c*/ 	.word	0x00000000
        /*0030*/ 	.short	0x0004
        /*0032*/ 	.short	0x0019
        /*0034*/ 	.byte	0x00, 0xf0, 0x05, 0x00


	//----- nvinfo : EIATTR_KPARAM_INFO
	.align		4
.L_1351:
        /*0038*/ 	.byte	0x04, 0x17
        /*003a*/ 	.short	(.L_1353 - .L_1352)
.L_1352:
        /*003c*/ 	.word	0x00000000
        /*0040*/ 	.short	0x0003
        /*0042*/ 	.short	0x0018
        /*0044*/ 	.byte	0x00, 0xf0, 0x05, 0x00


	//----- nvinfo : EIATTR_KPARAM_INFO
	.align		4
.L_1353:
        /*0048*/ 	.byte	0x04, 0x17
        /*004a*/ 	.short	(.L_1355 - .L_1354)
.L_1354:
        /*004c*/ 	.word	0x00000000
        /*0050*/ 	.short	0x0002
        /*0052*/ 	.short	0x0008
        /*0054*/ 	.byte	0x00, 0xf0, 0x41, 0x00


	//----- nvinfo : EIATTR_KPARAM_INFO
	.align		4
.L_1355:
        /*0058*/ 	.byte	0x04, 0x17
        /*005a*/ 	.short	(.L_1357 - .L_1356)
.L_1356:
        /*005c*/ 	.word	0x00000000
        /*0060*/ 	.short	0x0001
        /*0062*/ 	.short	0x0004
        /*0064*/ 	.byte	0x00, 0xf0, 0x05, 0x00


	//----- nvinfo : EIATTR_KPARAM_INFO
	.align		4
.L_1357:
        /*0068*/ 	.byte	0x04, 0x17
        /*006a*/ 	.short	(.L_1359 - .L_1358)
.L_1358:
        /*006c*/ 	.word	0x00000000
        /*0070*/ 	.short	0x0000
        /*0072*/ 	.short	0x0000
        /*0074*/ 	.byte	0x00, 0xf0, 0x11, 0x00


	//----- nvinfo : EIATTR_SPARSE_MMA_MASK
	.align		4
.L_1359:
        /*0078*/ 	.byte	0x03, 0x50
        /*007a*/ 	.short	0x0000


	//----- nvinfo : EIATTR_MAXREG_COUNT
	.align		4
        /*007c*/ 	.byte	0x03, 0x1b
        /*007e*/ 	.short	0x00ff


	//----- nvinfo : EIATTR_MERCURY_ISA_VERSION
	.align		4
        /*0080*/ 	.byte	0x03, 0x5f
        /*0082*/ 	.short	0x0101


	//----- nvinfo : EIATTR_VRC_CTA_INIT_COUNT
	.align		4
        /*0084*/ 	.byte	0x02, 0x4a
	.zero		1
	.zero		1


	//----- nvinfo : EIATTR_EXIT_INSTR_OFFSETS
	.align		4
        /*0088*/ 	.byte	0x04, 0x1c
        /*008a*/ 	.short	(.L_1361 - .L_1360)


	//   ....[0]....
.L_1360:
        /*008c*/ 	.word	0x00000c80


	//   ....[1]....
        /*0090*/ 	.word	0x00000cd0


	//----- nvinfo : EIATTR_MAX_THREADS
	.align		4
.L_1361:
        /*0094*/ 	.byte	0x04, 0x05
        /*0096*/ 	.short	(.L_1363 - .L_1362)
.L_1362:
        /*0098*/ 	.word	0x00000080
        /*009c*/ 	.word	0x00000001
        /*00a0*/ 	.word	0x00000001


	//----- nvinfo : EIATTR_CRS_STACK_SIZE
	.align		4
.L_1363:
        /*00a4*/ 	.byte	0x04, 0x1e
        /*00a6*/ 	.short	(.L_1365 - .L_1364)
.L_1364:
        /*00a8*/ 	.word	0x00000000


	//----- nvinfo : EIATTR_CBANK_PARAM_SIZE
	.align		4
.L_1365:
        /*00ac*/ 	.byte	0x03, 0x19
        /*00ae*/ 	.short	0x001c


	//----- nvinfo : EIATTR_PARAM_CBANK
	.align		4
        /*00b0*/ 	.byte	0x04, 0x0a
        /*00b2*/ 	.short	(.L_1367 - .L_1366)
	.align		4
.L_1366:
        /*00b4*/ 	.word	index@(.nv.constant0._ZN2at6native27unrolled_elementwise_kernelIZZZNS0_33launch_log_sigmoid_forward_kernelERNS_18TensorIteratorBaseEENKUlvE_clEvENKUlvE0_clEvEUlfE_St5arrayIPcLm2EELi4E23TrivialOffsetCalculatorILi1EjESB_NS0_6memory15LoadWithoutCastENSC_16StoreWithoutCastEEEviT_T0_T2_T3_T4_T5_)
        /*00b8*/ 	.short	0x0380
        /*00ba*/ 	.short	0x001c


	//----- nvinfo : EIATTR_SW_WAR
	.align		4
.L_1367:
        /*00bc*/ 	.byte	0x04, 0x36
        /*00be*/ 	.short	(.L_1369 - .L_1368)
.L_1368:
        /*00c0*/ 	.word	0x00000008
.L_1369:


//--------------------- .nv.info._ZN2at6native29vectorized_elementwise_kernelILi2EZZZNS0_33launch_log_sigmoid_forward_kernelERNS_18TensorIteratorBaseEENKUlvE_clEvENKUlvE0_clEvEUlfE_St5arrayIPcLm2EEEEviT0_T1_ --------------------------
	.section	.nv.info._ZN2at6native29vectorized_elementwise_kernelILi2EZZZNS0_33launch_log_sigmoid_forward_kernelERNS_18TensorIteratorBaseEENKUlvE_clEvENKUlvE0_clEvEUlfE_St5arrayIPcLm2EEEEviT0_T1_,"",@"SHT_CUDA_INFO"
	.sectionflags	@""
	.align	4


	//----- nvinfo : EIATTR_CUDA_API_VERSION
	.align		4
        /*0000*/ 	.byte	0x04, 0x37
        /*0002*/ 	.short	(.L_1371 - .L_1370)
.L_1370:
        /*0004*/ 	.word	0x00000082


	//----- nvinfo : EIATTR_KPARAM_INFO
	.align		4
.L_1371:
        /*0008*/ 	.byte	0x04, 0x17
        /*000a*/ 	.short	(.L_1373 - .L_1372)
.L_1372:
        /*000c*/ 	.word	0x00000000
        /*0010*/ 	.short	0x0002
        /*0012*/ 	.short	0x0008
        /*0014*/ 	.byte	0x00, 0xf0, 0x41, 0x00


	//----- nvinfo : EIATTR_KPARAM_INFO
	.align		4
.L_1373:
        /*0018*/ 	.byte	0x04, 0x17
        /*001a*/ 	.short	(.L_1375 - .L_1374)
.L_1374:
        /*001c*/ 	.word	0x00000000
        /*0020*/ 	.short	0x0001
        /*0022*/ 	.short	0x0004
        /*0024*/ 	.byte	0x00, 0xf0, 0x05, 0x00


	//----- nvinfo : EIATTR_KPARAM_INFO
	.align		4
.L_1375:
        /*0028*/ 	.byte	0x04, 0x17
        /*002a*/ 	.short	(.L_1377 - .L_1376)
.L_1376:
        /*002c*/ 	.word	0x00000000
        /*0030*/ 	.short	0x0000
        /*0032*/ 	.short	0x0000
        /*0034*/ 	.byte	0x00, 0xf0, 0x11, 0x00


	//----- nvinfo : EIATTR_SPARSE_MMA_MASK
	.align		4
.L_1377:
        /*0038*/ 	.byte	0x03, 0x50
        /*003a*/ 	.short	0x0000


	//----- nvinfo : EIATTR_MAXREG_COUNT
	.align		4
        /*003c*/ 	.byte	0x03, 0x1b
        /*003e*/ 	.short	0x00ff


	//----- nvinfo : EIATTR_MERCURY_ISA_VERSION
	.align		4
        /*0040*/ 	.byte	0x03, 0x5f
        /*0042*/ 	.short	0x0101


	//----- nvinfo : EIATTR_VRC_CTA_INIT_COUNT
	.align		4
        /*0044*/ 	.byte	0x02, 0x4a
	.zero		1
	.zero		1


	//----- nvinfo : EIATTR_EXIT_INSTR_OFFSETS
	.align		4
        /*0048*/ 	.byte	0x04, 0x1c
        /*004a*/ 	.short	(.L_1379 - .L_1378)


	//   ....[0]....
.L_1378:
        /*004c*/ 	.word	0x000019b0


	//   ....[1]....
        /*0050*/ 	.word	0x00001a00


	//   ....[2]....
        /*0054*/ 	.word	0x00002a20


	//----- nvinfo : EIATTR_MAX_THREADS
	.align		4
.L_1379:
        /*0058*/ 	.byte	0x04, 0x05
        /*005a*/ 	.short	(.L_1381 - .L_1380)
.L_1380:
        /*005c*/ 	.word	0x00000080
        /*0060*/ 	.word	0x00000001
        /*0064*/ 	.word	0x00000001


	//----- nvinfo : EIATTR_CRS_STACK_SIZE
	.align		4
.L_1381:
        /*0068*/ 	.byte	0x04, 0x1e
        /*006a*/ 	.short	(.L_1383 - .L_1382)
.L_1382:
        /*006c*/ 	.word	0x00000000


	//----- nvinfo : EIATTR_CBANK_PARAM_SIZE
	.align		4
.L_1383:
        /*0070*/ 	.byte	0x03, 0x19
        /*0072*/ 	.short	0x0018


	//----- nvinfo : EIATTR_PARAM_CBANK
	.align		4
        /*0074*/ 	.byte	0x04, 0x0a
        /*0076*/ 	.short	(.L_1385 - .L_1384)
	.align		4
.L_1384:
        /*0078*/ 	.word	index@(.nv.constant0._ZN2at6native29vectorized_elementwise_kernelILi2EZZZNS0_33launch_log_sigmoid_forward_kernelERNS_18TensorIteratorBaseEENKUlvE_clEvENKUlvE0_clEvEUlfE_St5arrayIPcLm2EEEEviT0_T1_)
        /*007c*/ 	.short	0x0380
        /*007e*/ 	.short	0x0018


	//----- nvinfo : EIATTR_SW_WAR
	.align		4
.L_1385:
        /*0080*/ 	.byte	0x04, 0x36
        /*0082*/ 	.short	(.L_1387 - .L_1386)
.L_1386:
        /*0084*/ 	.word	0x00000008
.L_1387:


//--------------------- .nv.info._ZN2at6native29vectorized_elementwise_kernelILi4EZZZNS0_33launch_log_sigmoid_forward_kernelERNS_18TensorIteratorBaseEENKUlvE_clEvENKUlvE0_clEvEUlfE_St5arrayIPcLm2EEEEviT0_T1_ --------------------------
	.section	.nv.info._ZN2at6native29vectorized_elementwise_kernelILi4EZZZNS0_33launch_log_sigmoid_forward_kernelERNS_18TensorIteratorBaseEENKUlvE_clEvENKUlvE0_clEvEUlfE_St5arrayIPcLm2EEEEviT0_T1_,"",@"SHT_CUDA_INFO"
	.sectionflags	@""
	.align	4


	//----- nvinfo : EIATTR_CUDA_API_VERSION
	.align		4
        /*0000*/ 	.byte	0x04, 0x37
        /*0002*/ 	.short	(.L_1389 - .L_1388)
.L_1388:
        /*0004*/ 	.word	0x00000082


	//----- nvinfo : EIATTR_KPARAM_INFO
	.align		4
.L_1389:
        /*0008*/ 	.byte	0x04, 0x17
        /*000a*/ 	.short	(.L_1391 - .L_1390)
.L_1390:
        /*000c*/ 	.word	0x00000000
        /*0010*/ 	.short	0x0002
        /*0012*/ 	.short	0x0008
        /*0014*/ 	.byte	0x00, 0xf0, 0x41, 0x00


	//----- nvinfo : EIATTR_KPARAM_INFO
	.align		4
.L_1391:
        /*0018*/ 	.byte	0x04, 0x17
        /*001a*/ 	.short	(.L_1393 - .L_1392)
.L_1392:
        /*001c*/ 	.word	0x00000000
        /*0020*/ 	.short	0x0001
        /*0022*/ 	.short	0x0004
        /*0024*/ 	.byte	0x00, 0xf0, 0x05, 0x00


	//----- nvinfo : EIATTR_KPARAM_INFO
	.align		4
.L_1393:
        /*0028*/ 	.byte	0x04, 0x17
        /*002a*/ 	.short	(.L_1395 - .L_1394)
.L_1394:
        /*002c*/ 	.word	0x00000000
        /*0030*/ 	.short	0x0000
        /*0032*/ 	.short	0x0000
        /*0034*/ 	.byte	0x00, 0xf0, 0x11, 0x00


	//----- nvinfo : EIATTR_SPARSE_MMA_MASK
	.align		4
.L_1395:
        /*0038*/ 	.byte	0x03, 0x50
        /*003a*/ 	.short	0x0000


	//----- nvinfo : EIATTR_MAXREG_COUNT
	.align		4
        /*003c*/ 	.byte	0x03, 0x1b
        /*003e*/ 	.short	0x00ff


	//----- nvinfo : EIATTR_MERCURY_ISA_VERSION
	.align		4
        /*0040*/ 	.byte	0x03, 0x5f
        /*0042*/ 	.short	0x0101


	//----- nvinfo : EIATTR_VRC_CTA_INIT_COUNT
	.align		4
        /*0044*/ 	.byte	0x02, 0x4a
	.zero		1
	.zero		1


	//----- nvinfo : EIATTR_EXIT_INSTR_OFFSETS
	.align		4
        /*0048*/ 	.byte	0x04, 0x1c
        /*004a*/ 	.short	(.L_1397 - .L_1396)


	//   ....[0]....
.L_1396:
        /*004c*/ 	.word	0x000019b0


	//   ....[1]....
        /*0050*/ 	.word	0x00001a00


	//   ....[2]....
        /*0054*/ 	.word	0x000029e0


	//----- nvinfo : EIATTR_MAX_THREADS
	.align		4
.L_1397:
        /*0058*/ 	.byte	0x04, 0x05
        /*005a*/ 	.short	(.L_1399 - .L_1398)
.L_1398:
        /*005c*/ 	.word	0x00000080
        /*0060*/ 	.word	0x00000001
        /*0064*/ 	.word	0x00000001


	//----- nvinfo : EIATTR_CRS_STACK_SIZE
	.align		4
.L_1399:
        /*0068*/ 	.byte	0x04, 0x1e
        /*006a*/ 	.short	(.L_1401 - .L_1400)
.L_1400:
        /*006c*/ 	.word	0x00000000


	//----- nvinfo : EIATTR_CBANK_PARAM_SIZE
	.align		4
.L_1401:
        /*0070*/ 	.byte	0x03, 0x19
        /*0072*/ 	.short	0x0018


	//----- nvinfo : EIATTR_PARAM_CBANK
	.align		4
        /*0074*/ 	.byte	0x04, 0x0a
        /*0076*/ 	.short	(.L_1403 - .L_1402)
	.align		4
.L_1402:
        /*0078*/ 	.word	index@(.nv.constant0._ZN2at6native29vectorized_elementwise_kernelILi4EZZZNS0_33launch_log_sigmoid_forward_kernelERNS_18TensorIteratorBaseEENKUlvE_clEvENKUlvE0_clEvEUlfE_St5arrayIPcLm2EEEEviT0_T1_)
        /*007c*/ 	.short	0x0380
        /*007e*/ 	.short	0x0018


	//----- nvinfo : EIATTR_SW_WAR
	.align		4
.L_1403:
        /*0080*/ 	.byte	0x04, 0x36
        /*0082*/ 	.short	(.L_1405 - .L_1404)
.L_1404:
        /*0084*/ 	.word	0x00000008
.L_1405:


//--------------------- .nv.info._ZN2at6native29vectorized_elementwise_kernelILi8EZZZNS0_33launch_log_sigmoid_forward_kernelERNS_18TensorIteratorBaseEENKUlvE_clEvENKUlvE0_clEvEUlfE_St5arrayIPcLm2EEEEviT0_T1_ --------------------------
	.section	.nv.info._ZN2at6native29vectorized_elementwise_kernelILi8EZZZNS0_33launch_log_sigmoid_forward_kernelERNS_18TensorIteratorBaseEENKUlvE_clEvENKUlvE0_clEvEUlfE_St5arrayIPcLm2EEEEviT0_T1_,"",@"SHT_CUDA_INFO"
	.sectionflags	@""
	.align	4


	//----- nvinfo : EIATTR_CUDA_API_VERSION
	.align		4
        /*0000*/ 	.byte	0x04, 0x37
        /*0002*/ 	.short	(.L_1407 - .L_1406)
.L_1406:
        /*0004*/ 	.word	0x00000082


	//----- nvinfo : EIATTR_KPARAM_INFO
	.align		4
.L_1407:
        /*0008*/ 	.byte	0x04, 0x17
        /*000a*/ 	.short	(.L_1409 - .L_1408)
.L_1408:
        /*000c*/ 	.word	0x00000000
        /*0010*/ 	.short	0x0002
        /*0012*/ 	.short	0x0008
        /*0014*/ 	.byte	0x00, 0xf0, 0x41, 0x00


	//----- nvinfo : EIATTR_KPARAM_INFO
	.align		4
.L_1409:
        /*0018*/ 	.byte	0x04, 0x17
        /*001a*/ 	.short	(.L_1411 - .L_1410)
.L_1410:
        /*001c*/ 	.word	0x00000000
        /*0020*/ 	.short	0x0001
        /*0022*/ 	.short	0x0004
        /*0024*/ 	.byte	0x00, 0xf0, 0x05, 0x00


	//----- nvinfo : EIATTR_KPARAM_INFO
	.align		4
.L_1411:
        /*0028*/ 	.byte	0x04, 0x17
        /*002a*/ 	.short	(.L_1413 - .L_1412)
.L_1412:
        /*002c*/ 	.word	0x00000000
        /*0030*/ 	.short	0x0000
        /*0032*/ 	.short	0x0000
        /*0034*/ 	.byte	0x00, 0xf0, 0x11, 0x00


	//----- nvinfo : EIATTR_SPARSE_MMA_MASK
	.align		4
.L_1413:
        /*0038*/ 	.byte	0x03, 0x50
        /*003a*/ 	.short	0x0000


	//----- nvinfo : EIATTR_MAXREG_COUNT
	.align		4
        /*003c*/ 	.byte	0x03, 0x1b
        /*003e*/ 	.short	0x00ff


	//----- nvinfo : EIATTR_MERCURY_ISA_VERSION
	.align		4
        /*0040*/ 	.byte	0x03, 0x5f
        /*0042*/ 	.short	0x0101


	//----- nvinfo : EIATTR_VRC_CTA_INIT_COUNT
	.align		4
        /*0044*/ 	.byte	0x02, 0x4a
	.zero		1
	.zero		1


	//----- nvinfo : EIATTR_EXIT_INSTR_OFFSETS
	.align		4
        /*0048*/ 	.byte	0x04, 0x1c
        /*004a*/ 	.short	(.L_1415 - .L_1414)


	//   ....[0]....
.L_1414:
        /*004c*/ 	.word	0x000019a0


	//   ....[1]....
        /*0050*/ 	.word	0x000019f0


	//   ....[2]....
        /*0054*/ 	.word	0x000029b0


	//----- nvinfo : EIATTR_MAX_THREADS
	.align		4
.L_1415:
        /*0058*/ 	.byte	0x04, 0x05
        /*005a*/ 	.short	(.L_1417 - .L_1416)
.L_1416:
        /*005c*/ 	.word	0x00000080
        /*0060*/ 	.word	0x00000001
        /*0064*/ 	.word	0x00000001


	//----- nvinfo : EIATTR_CRS_STACK_SIZE
	.align		4
.L_1417:
        /*0068*/ 	.byte	0x04, 0x1e
        /*006a*/ 	.short	(.L_1419 - .L_1418)
.L_1418:
        /*006c*/ 	.word	0x00000000


	//----- nvinfo : EIATTR_CBANK_PARAM_SIZE
	.align		4
.L_1419:
        /*0070*/ 	.byte	0x03, 0x19
        /*0072*/ 	.short	0x0018


	//----- nvinfo : EIATTR_PARAM_CBANK
	.align		4
        /*0074*/ 	.byte	0x04, 0x0a
        /*0076*/ 	.short	(.L_1421 - .L_1420)
	.align		4
.L_1420:
        /*0078*/ 	.word	index@(.nv.constant0._ZN2at6native29vectorized_elementwise_kernelILi8EZZZNS0_33launch_log_sigmoid_forward_kernelERNS_18TensorIteratorBaseEENKUlvE_clEvENKUlvE0_clEvEUlfE_St5arrayIPcLm2EEEEviT0_T1_)
        /*007c*/ 	.short	0x0380
        /*007e*/ 	.short	0x0018


	//----- nvinfo : EIATTR_SW_WAR
	.align		4
.L_1421:
        /*0080*/ 	.byte	0x04, 0x36
        /*0082*/ 	.short	(.L_1423 - .L_1422)
.L_1422:
        /*0084*/ 	.word	0x00000008
.L_1423:


//--------------------- .nv.info._ZN2at6native18elementwise_kernelILi128ELi4EZNS0_15gpu_kernel_implIZZZNS0_33launch_log_sigmoid_forward_kernelERNS_18TensorIteratorBaseEENKUlvE_clEvENKUlvE_clEvEUldE_EEvS4_RKT_EUliE_EEviT1_ --------------------------
	.section	.nv.info._ZN2at6native18elementwise_kernelILi128ELi4EZNS0_15gpu_kernel_implIZZZNS0_33launch_log_sigmoid_forward_kernelERNS_18TensorIteratorBaseEENKUlvE_clEvENKUlvE_clEvEUldE_EEvS4_RKT_EUliE_EEviT1_,"",@"SHT_CUDA_INFO"
	.sectionflags	@""
	.align	4


	//----- nvinfo : EIATTR_CUDA_API_VERSION
	.align		4
        /*0000*/ 	.byte	0x04, 0x37
        /*0002*/ 	.short	(.L_1425 - .L_1424)
.L_1424:
        /*0004*/ 	.word	0x00000082


	//----- nvinfo : EIATTR_KPARAM_INFO
	.align		4
.L_1425:
        /*0008*/ 	.byte	0x04, 0x17
        /*000a*/ 	.short	(.L_1427 - .L_1426)
.L_1426:
        /*000c*/ 	.word	0x00000000
        /*0010*/ 	.short	0x0001
        /*0012*/ 	.short	0x0008
        /*0014*/ 	.byte	0x00, 0xf0, 0x61, 0x08


	//----- nvinfo : EIATTR_KPARAM_INFO
	.align		4
.L_1427:
        /*0018*/ 	.byte	0x04, 0x17
        /*001a*/ 	.short	(.L_1429 - .L_1428)
.L_1428:
        /*001c*/ 	.word	0x00000000
        /*0020*/ 	.short	0x0000
        /*0022*/ 	.short	0x0000
        /*0024*/ 	.byte	0x00, 0xf0, 0x11, 0x00


	//----- nvinfo : EIATTR_SPARSE_MMA_MASK
	.align		4
.L_1429:
        /*0028*/ 	.byte	0x03, 0x50
        /*002a*/ 	.short	0x0000


	//----- nvinfo : EIATTR_MAXREG_COUNT
	.align		4
        /*002c*/ 	.byte	0x03, 0x1b
        /*002e*/ 	.short	0x0080


	//----- nvinfo : EIATTR_EXTERNS
	.align		4
        /*0030*/ 	.byte	0x04, 0x0f
        /*0032*/ 	.short	(.L_1431 - .L_1430)


	//   ....[0]....
	.align		4
.L_1430:
        /*0034*/ 	.word	index@(__assertfail)


	//----- nvinfo : EIATTR_MERCURY_ISA_VERSION
	.align		4
.L_1431:
        /*0038*/ 	.byte	0x03, 0x5f
        /*003a*/ 	.short	0x0101


	//----- nvinfo : EIATTR_VRC_CTA_INIT_COUNT
	.align		4
        /*003c*/ 	.byte	0x02, 0x4a
	.zero		1
	.zero		1


	//----- nvinfo : EIATTR_SYSCALL_OFFSETS
	.align		4
        /*0040*/ 	.byte	0x04, 0x46
        /*0042*/ 	.short	(.L_1433 - .L_1432)


	//   ....[0]....
.L_1432:
        /*0044*/ 	.word	0x00002190


	//   ....[1]....
        /*0048*/ 	.word	0x00003f30


	//   ....[2]....
        /*004c*/ 	.word	0x00006290


	//   ....[3]....
        /*0050*/ 	.word	0x00007da0


	//   ....[4]....
        /*0054*/ 	.word	0x0000a2b0


	//   ....[5]....
        /*0058*/ 	.word	0x0000bdc0


	//   ....[6]....
        /*005c*/ 	.word	0x0000e2d0


	//   ....[7]....
        /*0060*/ 	.word	0x0000fd90


	//----- nvinfo : EIATTR_EXIT_INSTR_OFFSETS
	.align		4
.L_1433:
        /*0064*/ 	.byte	0x04, 0x1c
        /*0066*/ 	.short	(.L_1435 - .L_1434)


	//   ....[0]....
.L_1434:
        /*0068*/ 	.word	0x0000c160


	//   ....[1]....
        /*006c*/ 	.word	0x0000f120


	//   ....[2]....
        /*0070*/ 	.word	0x0000f160


	//   ....[3]....
        /*0074*/ 	.word	0x0000f1f0


	//   ....[4]....
        /*0078*/ 	.word	0x0000f220


	//   ....[5]....
        /*007c*/ 	.word	0x0000f250


	//   ....[6]....
        /*0080*/ 	.word	0x0000f320


	//   ....[7]....
        /*0084*/ 	.word	0x0000f3a0


	//   ....[8]....
        /*0088*/ 	.word	0x0000f480


	//   ....[9]....
        /*008c*/ 	.word	0x0000f510


	//   ....[10]....
        /*0090*/ 	.word	0x0000f530


	//   ....[11]....
        /*0094*/ 	.word	0x0000f600


	//   ....[12]....
        /*0098*/ 	.word	0x0000f7b0


	//   ....[13]....
        /*009c*/ 	.word	0x0000f960


	//   ....[14]....
        /*00a0*/ 	.word	0x0000fb00


	//   ....[15]....
        /*00a4*/ 	.word	0x0000fb30


	//   ....[16]....
        /*00a8*/ 	.word	0x0000fb60


	//   ....[17]....
        /*00ac*/ 	.word	0x0000fc00


	//   ....[18]....
        /*00b0*/ 	.word	0x0000fc30


	//   ....[19]....
        /*00b4*/ 	.word	0x0000fda0


	//   ....[20]....
        /*00b8*/ 	.word	0x0000fef0


	//   ....[21]....
        /*00bc*/ 	.word	0x00010070


	//   ....[22]....
        /*00c0*/ 	.word	0x000100f0


	//----- nvinfo : EIATTR_MAX_THREADS
	.align		4
.L_1435:
        /*00c4*/ 	.byte	0x04, 0x05
        /*00c6*/ 	.short	(.L_1437 - .L_1436)
.L_1436:
        /*00c8*/ 	.word	0x00000080
        /*00cc*/ 	.word	0x00000001
        /*00d0*/ 	.word	0x00000001


	//----- nvinfo : EIATTR_CRS_STACK_SIZE
	.align		4
.L_1437:
        /*00d4*/ 	.byte	0x04, 0x1e
        /*00d6*/ 	.short	(.L_1439 - .L_1438)
.L_1438:
        /*00d8*/ 	.word	0x00000000


	//----- nvinfo : EIATTR_CBANK_PARAM_SIZE
	.align		4
.L_1439:
        /*00dc*/ 	.byte	0x03, 0x19
        /*00de*/ 	.short	0x0220


	//----- nvinfo : EIATTR_PARAM_CBANK
	.align		4
        /*00e0*/ 	.byte	0x04, 0x0a
        /*00e2*/ 	.short	(.L_1441 - .L_1440)
	.align		4
.L_1440:
        /*00e4*/ 	.word	index@(.nv.constant0._ZN2at6native18elementwise_kernelILi128ELi4EZNS0_15gpu_kernel_implIZZZNS0_33launch_log_sigmoid_forward_kernelERNS_18TensorIteratorBaseEENKUlvE_clEvENKUlvE_clEvEUldE_EEvS4_RKT_EUliE_EEviT1_)
        /*00e8*/ 	.short	0x0380
        /*00ea*/ 	.short	0x0220


	//----- nvinfo : EIATTR_SW_WAR
	.align		4
.L_1441:
        /*00ec*/ 	.byte	0x04, 0x36
        /*00ee*/ 	.short	(.L_1443 - .L_1442)
.L_1442:
        /*00f0*/ 	.word	0x00000008
.L_1443:


//--------------------- .nv.info._ZN2at6native27unrolled_elementwise_kernelIZZZNS0_33launch_log_sigmoid_forward_kernelERNS_18TensorIteratorBaseEENKUlvE_clEvENKUlvE_clEvEUldE_St5arrayIPcLm2EELi4E23TrivialOffsetCalculatorILi1EjESB_NS0_6memory12LoadWithCastILi1EEENSC_13StoreWithCastILi1EEEEEviT_T0_T2_T3_T4_T5_ --------------------------
	.section	.nv.info._ZN2at6native27unrolled_elementwise_kernelIZZZNS0_33launch_log_sigmoid_forward_kernelERNS_18TensorIteratorBaseEENKUlvE_clEvENKUlvE_clEvEUldE_St5arrayIPcLm2EELi4E23TrivialOffsetCalculatorILi1EjESB_NS0_6memory12LoadWithCastILi1EEENSC_13StoreWithCastILi1EEEEEviT_T0_T2_T3_T4_T5_,"",@"SHT_CUDA_INFO"
	.sectionflags	@""
	.align	4


	//----- nvinfo : EIATTR_CUDA_API_VERSION
	.align		4
        /*0000*/ 	.byte	0x04, 0x37
        /*0002*/ 	.short	(.L_1445 - .L_1444)
.L_1444:
        /*0004*/ 	.word	0x00000082


	//----- nvinfo : EIATTR_KPARAM_INFO
	.align		4
.L_1445:
        /*0008*/ 	.byte	0x04, 0x17
        /*000a*/ 	.short	(.L_1447 - .L_1446)
.L_1446:
        /*000c*/ 	.word	0x00000000
        /*0010*/ 	.short	0x0006
        /*0012*/ 	.short	0x0024
        /*0014*/ 	.byte	0x00, 0xf0, 0x21, 0x00


	//----- nvinfo : EIATTR_KPARAM_INFO
	.align		4
.L_1447:
        /*0018*/ 	.byte	0x04, 0x17
        /*001a*/ 	.short	(.L_1449 - .L_1448)
.L_1448:
        /*001c*/ 	.word	0x00000000
        /*0020*/ 	.short	0x0005
        /*0022*/ 	.short	0x001c
        /*0024*/ 	.byte	0x00, 0xf0, 0x21, 0x00


	//----- nvinfo : EIATTR_KPARAM_INFO
	.align		4
.L_1449:
        /*0028*/ 	.byte	0x04, 0x17
        /*002a*/ 	.short	(.L_1451 - .L_1450)
.L_1450:
        /*002c*/ 	.word	0x00000000
        /*0030*/ 	.short	0x0004
        /*0032*/ 	.short	0x0019
        /*0034*/ 	.byte	0x00, 0xf0, 0x05, 0x00


	//----- nvinfo : EIATTR_KPARAM_INFO
	.align		4
.L_1451:
        /*0038*/ 	.byte	0x04, 0x17
        /*003a*/ 	.short	(.L_1453 - .L_1452)
.L_1452:
        /*003c*/ 	.word	0x00000000
        /*0040*/ 	.short	0x0003
        /*0042*/ 	.short	0x0018
        /*0044*/ 	.byte	0x00, 0xf0, 0x05, 0x00


	//----- nvinfo : EIATTR_KPARAM_INFO
	.align		4
.L_1453:
        /*0048*/ 	.byte	0x04, 0x17
        /*004a*/ 	.short	(.L_1455 - .L_1454)
.L_1454:
        /*004c*/ 	.word	0x00000000
        /*0050*/ 	.short	0x0002
        /*0052*/ 	.short	0x0008
        /*0054*/ 	.byte	0x00, 0xf0, 0x41, 0x00


	//----- nvinfo : EIATTR_KPARAM_INFO
	.align		4
.L_1455:
        /*0058*/ 	.byte	0x04, 0x17
        /*005a*/ 	.short	(.L_1457 - .L_1456)
.L_1456:
        /*005c*/ 	.word	0x00000000
        /*0060*/ 	.short	0x0001
        /*0062*/ 	.short	0x0004
        /*0064*/ 	.byte	0x00, 0xf0, 0x05, 0x00


	//----- nvinfo : EIATTR_KPARAM_INFO
	.align		4
.L_1457:
        /*0068*/ 	.byte	0x04, 0x17
        /*006a*/ 	.short	(.L_1459 - .L_1458)
.L_1458:
        /*006c*/ 	.word	0x00000000
        /*0070*/ 	.short	0x0000
        /*0072*/ 	.short	0x0000
        /*0074*/ 	.byte	0x00, 0xf0, 0x11, 0x00


	//----- nvinfo : EIATTR_SPARSE_MMA_MASK
	.align		4
.L_1459:
        /*0078*/ 	.byte	0x03, 0x50
        /*007a*/ 	.short	0x0000


	//----- nvinfo : EIATTR_MAXREG_COUNT
	.align		4
        /*007c*/ 	.byte	0x03, 0x1b
        /*007e*/ 	.short	0x00ff


	//----- nvinfo : EIATTR_EXTERNS
	.align		4
        /*0080*/ 	.byte	0x04, 0x0f
        /*0082*/ 	.short	(.L_1461 - .L_1460)


	//   ....[0]....
	.align		4
.L_1460:
        /*0084*/ 	.word	index@(__assertfail)


	//----- nvinfo : EIATTR_MERCURY_ISA_VERSION
	.align		4
.L_1461:
        /*0088*/ 	.byte	0x03, 0x5f
        /*008a*/ 	.short	0x0101


	//----- nvinfo : EIATTR_VRC_CTA_INIT_COUNT
	.align		4
        /*008c*/ 	.byte	0x02, 0x4a
	.zero		1
	.zero		1


	//----- nvinfo : EIATTR_SYSCALL_OFFSETS
	.align		4
        /*0090*/ 	.byte	0x04, 0x46
        /*0092*/ 	.short	(.L_1463 - .L_1462)


	//   ....[0]....
.L_1462:
        /*0094*/ 	.word	0x00000e90


	//   ....[1]....
        /*0098*/ 	.word	0x00001ed0


	//   ....[2]....
        /*009c*/ 	.word	0x00002e50


	//   ....[3]....
        /*00a0*/ 	.word	0x00003da0


	//   ....[4]....
        /*00a4*/ 	.word	0x00008460


	//   ....[5]....
        /*00a8*/ 	.word	0x00009430


	//   ....[6]....
        /*00ac*/ 	.word	0x0000a590


	//   ....[7]....
        /*00b0*/ 	.word	0x0000b6d0


	//----- nvinfo : EIATTR_EXIT_INSTR_OFFSETS
	.align		4
.L_1463:
        /*00b4*/ 	.byte	0x04, 0x1c
        /*00b6*/ 	.short	(.L_1465 - .L_1464)


	//   ....[0]....
.L_1464:
        /*00b8*/ 	.word	0x0000a920


	//   ....[1]....
        /*00bc*/ 	.word	0x0000aa60


	//   ....[2]....
        /*00c0*/ 	.word	0x0000aaa0


	//   ....[3]....
        /*00c4*/ 	.word	0x0000ab30


	//   ....[4]....
        /*00c8*/ 	.word	0x0000ab60


	//   ....[5]....
        /*00cc*/ 	.word	0x0000ab90


	//   ....[6]....
        /*00d0*/ 	.word	0x0000ac60


	//   ....[7]....
        /*00d4*/ 	.word	0x0000ace0


	//   ....[8]....
        /*00d8*/ 	.word	0x0000adc0


	//   ....[9]....
        /*00dc*/ 	.word	0x0000ae50


	//   ....[10]....
        /*00e0*/ 	.word	0x0000ae70


	//   ....[11]....
        /*00e4*/ 	.word	0x0000af40


	//   ....[12]....
        /*00e8*/ 	.word	0x0000b0f0


	//   ....[13]....
        /*00ec*/ 	.word	0x0000b2a0


	//   ....[14]....
        /*00f0*/ 	.word	0x0000b440


	//   ....[15]....
        /*00f4*/ 	.word	0x0000b470


	//   ....[16]....
        /*00f8*/ 	.word	0x0000b4a0


	//   ....[17]....
        /*00fc*/ 	.word	0x0000b540


	//   ....[18]....
        /*0100*/ 	.word	0x0000b570


	//   ....[19]....
        /*0104*/ 	.word	0x0000b6e0


	//   ....[20]....
        /*0108*/ 	.word	0x0000b830


	//   ....[21]....
        /*010c*/ 	.word	0x0000b9b0


	//   ....[22]....
        /*0110*/ 	.word	0x0000ba30


	//----- nvinfo : EIATTR_MAX_THREADS
	.align		4
.L_1465:
        /*0114*/ 	.byte	0x04, 0x05
        /*0116*/ 	.short	(.L_1467 - .L_1466)
.L_1466:
        /*0118*/ 	.word	0x00000080
        /*011c*/ 	.word	0x00000001
        /*0120*/ 	.word	0x00000001


	//----- nvinfo : EIATTR_CRS_STACK_SIZE
	.align		4
.L_1467:
        /*0124*/ 	.byte	0x04, 0x1e
        /*0126*/ 	.short	(.L_1469 - .L_1468)
.L_1468:
        /*0128*/ 	.word	0x00000000


	//----- nvinfo : EIATTR_CBANK_PARAM_SIZE
	.align		4
.L_1469:
        /*012c*/ 	.byte	0x03, 0x19
        /*012e*/ 	.short	0x002c


	//----- nvinfo : EIATTR_PARAM_CBANK
	.align		4
        /*0130*/ 	.byte	0x04, 0x0a
        /*0132*/ 	.short	(.L_1471 - .L_1470)
	.align		4
.L_1470:
        /*0134*/ 	.word	index@(.nv.constant0._ZN2at6native27unrolled_elementwise_kernelIZZZNS0_33launch_log_sigmoid_forward_kernelERNS_18TensorIteratorBaseEENKUlvE_clEvENKUlvE_clEvEUldE_St5arrayIPcLm2EELi4E23TrivialOffsetCalculatorILi1EjESB_NS0_6memory12LoadWithCastILi1EEENSC_13StoreWithCastILi1EEEEEviT_T0_T2_T3_T4_T5_)
        /*0138*/ 	.short	0x0380
        /*013a*/ 	.short	0x002c


	//----- nvinfo : EIATTR_SW_WAR
	.align		4
.L_1471:
        /*013c*/ 	.byte	0x04, 0x36
        /*013e*/ 	.short	(.L_1473 - .L_1472)
.L_1472:
        /*0140*/ 	.word	0x00000008
.L_1473:


//--------------------- .nv.info._ZN2at6native18elementwise_kernelILi128ELi2EZNS0_22gpu_kernel_impl_nocastIZZZNS0_33launch_log_sigmoid_forward_kernelERNS_18TensorIteratorBaseEENKUlvE_clEvENKUlvE_clEvEUldE_EEvS4_RKT_EUliE_EEviT1_ --------------------------
	.section	.nv.info._ZN2at6native18elementwise_kernelILi128ELi2EZNS0_22gpu_kernel_impl_nocastIZZZNS0_33launch_log_sigmoid_forward_kernelERNS_18TensorIteratorBaseEENKUlvE_clEvENKUlvE_clEvEUldE_EEvS4_RKT_EUliE_EEviT1_,"",@"SHT_CUDA_INFO"
	.sectionflags	@""
	.align	4


	//----- nvinfo : EIATTR_CUDA_API_VERSION
	.align		4
        /*0000*/ 	.byte	0x04, 0x37
        /*0002*/ 	.short	(.L_1475 - .L_1474)
.L_1474:
        /*0004*/ 	.word	0x00000082


	//----- nvinfo : EIATTR_KPARAM_INFO
	.align		4
.L_1475:
        /*0008*/ 	.byte	0x04, 0x17
        /*000a*/ 	.short	(.L_1477 - .L_1476)
.L_1476:
        /*000c*/ 	.word	0x00000000
        /*0010*/ 	.short	0x0001
        /*0012*/ 	.short	0x0008
        /*0014*/ 	.byte	0x00, 0xf0, 0x61, 0x08


	//----- nvinfo : EIATTR_KPARAM_INFO
	.align		4
.L_1477:
        /*0018*/ 	.byte	0x04, 0x17
        /*001a*/ 	.short	(.L_1479 - .L_1478)
.L_1478:
        /*001c*/ 	.word	0x00000000
        /*0020*/ 	.short	0x0000
        /*0022*/ 	.short	0x0000
        /*0024*/ 	.byte	0x00, 0xf0, 0x11, 0x00


	//----- nvinfo : EIATTR_SPARSE_MMA_MASK
	.align		4
.L_1479:
        /*0028*/ 	.byte	0x03, 0x50
        /*002a*/ 	.short	0x0000


	//----- nvinfo : EIATTR_MAXREG_COUNT
	.align		4
        /*002c*/ 	.byte	0x03, 0x1b
        /*002e*/ 	.short	0x0080


	//----- nvinfo : EIATTR_MERCURY_ISA_VERSION
	.align		4
        /*0030*/ 	.byte	0x03, 0x5f
        /*0032*/ 	.short	0x0101


	//----- nvinfo : EIATTR_VRC_CTA_INIT_COUNT
	.align		4
        /*0034*/ 	.byte	0x02, 0x4a
	.zero		1
	.zero		1


	//----- nvinfo : EIATTR_EXIT_INSTR_OFFSETS
	.align		4
        /*0038*/ 	.byte	0x04, 0x1c
        /*003a*/ 	.short	(.L_1481 - .L_1480)


	//   ....[0]....
.L_1480:
        /*003c*/ 	.word	0x00000e00


	//   ....[1]....
        /*0040*/ 	.word	0x00001b00


	//   ....[2]....
        /*0044*/ 	.word	0x00003bf0


	//   ....[3]....
        /*0048*/ 	.word	0x00005c10


	//----- nvinfo : EIATTR_MAX_THREADS
	.align		4
.L_1481:
        /*004c*/ 	.byte	0x04, 0x05
        /*004e*/ 	.short	(.L_1483 - .L_1482)
.L_1482:
        /*0050*/ 	.word	0x00000080
        /*0054*/ 	.word	0x00000001
        /*0058*/ 	.word	0x00000001


	//----- nvinfo : EIATTR_CRS_STACK_SIZE
	.align		4
.L_1483:
        /*005c*/ 	.byte	0x04, 0x1e
        /*005e*/ 	.short	(.L_1485 - .L_1484)
.L_1484:
        /*0060*/ 	.word	0x00000000


	//----- nvinfo : EIATTR_CBANK_PARAM_SIZE
	.align		4
.L_1485:
        /*0064*/ 	.byte	0x03, 0x19
        /*0066*/ 	.short	0x0220


	//----- nvinfo : EIATTR_PARAM_CBANK
	.align		4
        /*0068*/ 	.byte	0x04, 0x0a
        /*006a*/ 	.short	(.L_1487 - .L_1486)
	.align		4
.L_1486:
        /*006c*/ 	.word	index@(.nv.constant0._ZN2at6native18elementwise_kernelILi128ELi2EZNS0_22gpu_kernel_impl_nocastIZZZNS0_33launch_log_sigmoid_forward_kernelERNS_18TensorIteratorBaseEENKUlvE_clEvENKUlvE_clEvEUldE_EEvS4_RKT_EUliE_EEviT1_)
        /*0070*/ 	.short	0x0380
        /*0072*/ 	.short	0x0220


	//----- nvinfo : EIATTR_SW_WAR
	.align		4
.L_1487:
        /*0074*/ 	.byte	0x04, 0x36
        /*0076*/ 	.short	(.L_1489 - .L_1488)
.L_1488:
        /*0078*/ 	.word	0x00000008
.L_1489:


//--------------------- .nv.info._ZN2at6native27unrolled_elementwise_kernelIZZZNS0_33launch_log_sigmoid_forward_kernelERNS_18TensorIteratorBaseEENKUlvE_clEvENKUlvE_clEvEUldE_St5arrayIPcLm2EELi4E23TrivialOffsetCalculatorILi1EjESB_NS0_6memory15LoadWithoutCastENSC_16StoreWithoutCastEEEviT_T0_T2_T3_T4_T5_ --------------------------
	.section	.nv.info._ZN2at6native27unrolled_elementwise_kernelIZZZNS0_33launch_log_sigmoid_forward_kernelERNS_18TensorIteratorBaseEENKUlvE_clEvENKUlvE_clEvEUldE_St5arrayIPcLm2EELi4E23TrivialOffsetCalculatorILi1EjESB_NS0_6memory15LoadWithoutCastENSC_16StoreWithoutCastEEEviT_T0_T2_T3_T4_T5_,"",@"SHT_CUDA_INFO"
	.sectionflags	@""
	.align	4


	//----- nvinfo : EIATTR_CUDA_API_VERSION
	.align		4
        /*0000*/ 	.byte	0x04, 0x37
        /*0002*/ 	.short	(.L_1491 - .L_1490)
.L_1490:
        /*0004*/ 	.word	0x00000082


	//----- nvinfo : EIATTR_KPARAM_INFO
	.align		4
.L_1491:
        /*0008*/ 	.byte	0x04, 0x17
        /*000a*/ 	.short	(.L_1493 - .L_1492)
.L_1492:
        /*000c*/ 	.word	0x00000000
        /*0010*/ 	.short	0x0006
        /*0012*/ 	.short	0x001b
        /*0014*/ 	.byte	0x00, 0xf0, 0x05, 0x00


	//----- nvinfo : EIATTR_KPARAM_INFO
	.align		4
.L_1493:
        /*0018*/ 	.byte	0x04, 0x17
        /*001a*/ 	.short	(.L_1495 - .L_1494)
.L_1494:
        /*001c*/ 	.word	0x00000000
        /*0020*/ 	.short	0x0005
        /*0022*/ 	.short	0x001a
        /*0024*/ 	.byte	0x00, 0xf0, 0x05, 0x00


	//----- nvinfo : EIATTR_KPARAM_INFO
	.align		4
.L_1495:
        /*0028*/ 	.byte	0x04, 0x17
        /*002a*/ 	.short	(.L_1497 - .L_1496)
.L_1496:
        /*002c*/ 	.word	0x00000000
        /*0030*/ 	.short	0x0004
        /*0032*/ 	.short	0x0019
        /*0034*/ 	.byte	0x00, 0xf0, 0x05, 0x00


	//----- nvinfo : EIATTR_KPARAM_INFO
	.align		4
.L_1497:
        /*0038*/ 	.byte	0x04, 0x17
        /*003a*/ 	.short	(.L_1499 - .L_1498)
.L_1498:
        /*003c*/ 	.word	0x00000000
        /*0040*/ 	.short	0x0003
        /*0042*/ 	.short	0x0018
        /*0044*/ 	.byte	0x00, 0xf0, 0x05, 0x00


	//----- nvinfo : EIATTR_KPARAM_INFO
	.align		4
.L_1499:
        /*0048*/ 	.byte	0x04, 0x17
        /*004a*/ 	.short	(.L_1501 - .L_1500)
.L_1500:
        /*004c*/ 	.word	0x00000000
        /*0050*/ 	.short	0x0002
        /*0052*/ 	.short	0x0008
        /*0054*/ 	.byte	0x00, 0xf0, 0x41, 0x00


	//----- nvinfo : EIATTR_KPARAM_INFO
	.align		4
.L_1501:
        /*0058*/ 	.byte	0x04, 0x17
        /*005a*/ 	.short	(.L_1503 - .L_1502)
.L_1502:
        /*005c*/ 	.word	0x00000000
        /*0060*/ 	.short	0x0001
        /*0062*/ 	.short	0x0004
        /*0064*/ 	.byte	0x00, 0xf0, 0x05, 0x00


	//----- nvinfo : EIATTR_KPARAM_INFO
	.align		4
.L_1503:
        /*0068*/ 	.byte	0x04, 0x17
        /*006a*/ 	.short	(.L_1505 - .L_1504)
.L_1504:
        /*006c*/ 	.word	0x00000000
        /*0070*/ 	.short	0x0000
        /*0072*/ 	.short	0x0000
        /*0074*/ 	.byte	0x00, 0xf0, 0x11, 0x00


	//----- nvinfo : EIATTR_SPARSE_MMA_MASK
	.align		4
.L_1505:
        /*0078*/ 	.byte	0x03, 0x50
        /*007a*/ 	.short	0x0000


	//----- nvinfo : EIATTR_MAXREG_COUNT
	.align		4
        /*007c*/ 	.byte	0x03, 0x1b
        /*007e*/ 	.short	0x00ff


	//----- nvinfo : EIATTR_MERCURY_ISA_VERSION
	.align		4
        /*0080*/ 	.byte	0x03, 0x5f
        /*0082*/ 	.short	0x0101


	//----- nvinfo : EIATTR_VRC_CTA_INIT_COUNT
	.align		4
        /*0084*/ 	.byte	0x02, 0x4a
	.zero		1
	.zero		1


	//----- nvinfo : EIATTR_EXIT_INSTR_OFFSETS
	.align		4
        /*0088*/ 	.byte	0x04, 0x1c
        /*008a*/ 	.short	(.L_1507 - .L_1506)


	//   ....[0]....
.L_1506:
        /*008c*/ 	.word	0x00003940


	//   ....[1]....
        /*0090*/ 	.word	0x00003990


	//----- nvinfo : EIATTR_MAX_THREADS
	.align		4
.L_1507:
        /*0094*/ 	.byte	0x04, 0x05
        /*0096*/ 	.short	(.L_1509 - .L_1508)
.L_1508:
        /*0098*/ 	.word	0x00000080
        /*009c*/ 	.word	0x00000001
        /*00a0*/ 	.word	0x00000001


	//----- nvinfo : EIATTR_CRS_STACK_SIZE
	.align		4
.L_1509:
        /*00a4*/ 	.byte	0x04, 0x1e
        /*00a6*/ 	.short	(.L_1511 - .L_1510)
.L_1510:
        /*00a8*/ 	.word	0x00000000


	//----- nvinfo : EIATTR_CBANK_PARAM_SIZE
	.align		4
.L_1511:
        /*00ac*/ 	.byte	0x03, 0x19
        /*00ae*/ 	.short	0x001c


	//----- nvinfo : EIATTR_PARAM_CBANK
	.align		4
        /*00b0*/ 	.byte	0x04, 0x0a
        /*00b2*/ 	.short	(.L_1513 - .L_1512)
	.align		4
.L_1512:
        /*00b4*/ 	.word	index@(.nv.constant0._ZN2at6native27unrolled_elementwise_kernelIZZZNS0_33launch_log_sigmoid_forward_kernelERNS_18TensorIteratorBaseEENKUlvE_clEvENKUlvE_clEvEUldE_St5arrayIPcLm2EELi4E23TrivialOffsetCalculatorILi1EjESB_NS0_6memory15LoadWithoutCastENSC_16StoreWithoutCastEEEviT_T0_T2_T3_T4_T5_)
        /*00b8*/ 	.short	0x0380
        /*00ba*/ 	.short	0x001c


	//----- nvinfo : EIATTR_SW_WAR
	.align		4
.L_1513:
        /*00bc*/ 	.byte	0x04, 0x36
        /*00be*/ 	.short	(.L_1515 - .L_1514)
.L_1514:
        /*00c0*/ 	.word	0x00000008
.L_1515:


//--------------------- .nv.info._ZN2at6native29vectorized_elementwise_kernelILi2EZZZNS0_33launch_log_sigmoid_forward_kernelERNS_18TensorIteratorBaseEENKUlvE_clEvENKUlvE_clEvEUldE_St5arrayIPcLm2EEEEviT0_T1_ --------------------------
	.section	.nv.info._ZN2at6native29vectorized_elementwise_kernelILi2EZZZNS0_33launch_log_sigmoid_forward_kernelERNS_18TensorIteratorBaseEENKUlvE_clEvENKUlvE_clEvEUldE_St5arrayIPcLm2EEEEviT0_T1_,"",@"SHT_CUDA_INFO"
	.sectionflags	@""
	.align	4


	//----- nvinfo : EIATTR_CUDA_API_VERSION
	.align		4
        /*0000*/ 	.byte	0x04, 0x37
        /*0002*/ 	.short	(.L_1517 - .L_1516)
.L_1516:
        /*0004*/ 	.word	0x00000082


	//----- nvinfo : EIATTR_KPARAM_INFO
	.align		4
.L_1517:
        /*0008*/ 	.byte	0x04, 0x17
        /*000a*/ 	.short	(.L_1519 - .L_1518)
.L_1518:
        /*000c*/ 	.word	0x00000000
        /*0010*/ 	.short	0x0002
        /*0012*/ 	.short	0x0008
        /*0014*/ 	.byte	0x00, 0xf0, 0x41, 0x00


	//----- nvinfo : EIATTR_KPARAM_INFO
	.align		4
.L_1519:
        /*0018*/ 	.byte	0x04, 0x17
        /*001a*/ 	.short	(.L_1521 - .L_1520)
.L_1520:
        /*001c*/ 	.word	0x00000000
        /*0020*/ 	.short	0x0001
        /*0022*/ 	.short	0x0004
        /*0024*/ 	.byte	0x00, 0xf0, 0x05, 0x00


	//----- nvinfo : EIATTR_KPARAM_INFO
	.align		4
.L_1521:
        /*0028*/ 	.byte	0x04, 0x17
        /*002a*/ 	.short	(.L_1523 - .L_1522)
.L_1522:
        /*002c*/ 	.word	0x00000000
        /*0030*/ 	.short	0x0000
        /*0032*/ 	.short	0x0000
        /*0034*/ 	.byte	0x00, 0xf0, 0x11, 0x00


	//----- nvinfo : EIATTR_SPARSE_MMA_MASK
	.align		4
.L_1523:
        /*0038*/ 	.byte	0x03, 0x50
        /*003a*/ 	.short	0x0000


	//----- nvinfo : EIATTR_MAXREG_COUNT
	.align		4
        /*003c*/ 	.byte	0x03, 0x1b
        /*003e*/ 	.short	0x00ff


	//----- nvinfo : EIATTR_MERCURY_ISA_VERSION
	.align		4
        /*0040*/ 	.byte	0x03, 0x5f
        /*0042*/ 	.short	0x0101


	//----- nvinfo : EIATTR_VRC_CTA_INIT_COUNT
	.align		4
        /*0044*/ 	.byte	0x02, 0x4a
	.zero		1
	.zero		1


	//----- nvinfo : EIATTR_EXIT_INSTR_OFFSETS
	.align		4
        /*0048*/ 	.byte	0x04, 0x1c
        /*004a*/ 	.short	(.L_1525 - .L_1524)


	//   ....[0]....
.L_1524:
        /*004c*/ 	.word	0x000071e0


	//   ....[1]....
        /*0050*/ 	.word	0x00007230


	//   ....[2]....
        /*0054*/ 	.word	0x0000db70


	//----- nvinfo : EIATTR_MAX_THREADS
	.align		4
.L_1525:
        /*0058*/ 	.byte	0x04, 0x05
        /*005a*/ 	.short	(.L_1527 - .L_1526)
.L_1526:
        /*005c*/ 	.word	0x00000080
        /*0060*/ 	.word	0x00000001
        /*0064*/ 	.word	0x00000001


	//----- nvinfo : EIATTR_CRS_STACK_SIZE
	.align		4
.L_1527:
        /*0068*/ 	.byte	0x04, 0x1e
        /*006a*/ 	.short	(.L_1529 - .L_1528)
.L_1528:
        /*006c*/ 	.word	0x00000000


	//----- nvinfo : EIATTR_CBANK_PARAM_SIZE
	.align		4
.L_1529:
        /*0070*/ 	.byte	0x03, 0x19
        /*0072*/ 	.short	0x0018


	//----- nvinfo : EIATTR_PARAM_CBANK
	.align		4
        /*0074*/ 	.byte	0x04, 0x0a
        /*0076*/ 	.short	(.L_1531 - .L_1530)
	.align		4
.L_1530:
        /*0078*/ 	.word	index@(.nv.constant0._ZN2at6native29vectorized_elementwise_kernelILi2EZZZNS0_33launch_log_sigmoid_forward_kernelERNS_18TensorIteratorBaseEENKUlvE_clEvENKUlvE_clEvEUldE_St5arrayIPcLm2EEEEviT0_T1_)
        /*007c*/ 	.short	0x0380
        /*007e*/ 	.short	0x0018


	//----- nvinfo : EIATTR_SW_WAR
	.align		4
.L_1531:
        /*0080*/ 	.byte	0x04, 0x36
        /*0082*/ 	.short	(.L_1533 - .L_1532)
.L_1532:
        /*0084*/ 	.word	0x00000008
.L_1533:


//--------------------- .nv.info._ZN2at6native29vectorized_elementwise_kernelILi4EZZZNS0_33launch_log_sigmoid_forward_kernelERNS_18TensorIteratorBaseEENKUlvE_clEvENKUlvE_clEvEUldE_St5arrayIPcLm2EEEEviT0_T1_ --------------------------
	.section	.nv.info._ZN2at6native29vectorized_elementwise_kernelILi4EZZZNS0_33launch_log_sigmoid_forward_kernelERNS_18TensorIteratorBaseEENKUlvE_clEvENKUlvE_clEvEUldE_St5arrayIPcLm2EEEEviT0_T1_,"",@"SHT_CUDA_INFO"
	.sectionflags	@""
	.align	4


	//----- nvinfo : EIATTR_CUDA_API_VERSION
	.align		4
        /*0000*/ 	.byte	0x04, 0x37
        /*0002*/ 	.short	(.L_1535 - .L_1534)
.L_1534:
        /*0004*/ 	.word	0x00000082


	//----- nvinfo : EIATTR_KPARAM_INFO
	.align		4
.L_1535:
        /*0008*/ 	.byte	0x04, 0x17
        /*000a*/ 	.short	(.L_1537 - .L_1536)
.L_1536:
        /*000c*/ 	.word	0x00000000
        /*0010*/ 	.short	0x0002
        /*0012*/ 	.short	0x0008
        /*0014*/ 	.byte	0x00, 0xf0, 0x41, 0x00


	//----- nvinfo : EIATTR_KPARAM_INFO
	.align		4
.L_1537:
        /*0018*/ 	.byte	0x04, 0x17
        /*001a*/ 	.short	(.L_1539 - .L_1538)
.L_1538:
        /*001c*/ 	.word	0x00000000
        /*0020*/ 	.short	0x0001
        /*0022*/ 	.short	0x0004
        /*0024*/ 	.byte	0x00, 0xf0, 0x05, 0x00


	//----- nvinfo : EIATTR_KPARAM_INFO
	.align		4
.L_1539:
        /*0028*/ 	.byte	0x04, 0x17
        /*002a*/ 	.short	(.L_1541 - .L_1540)
.L_1540:
        /*002c*/ 	.word	0x00000000
        /*0030*/ 	.short	0x0000
        /*0032*/ 	.short	0x0000
        /*0034*/ 	.byte	0x00, 0xf0, 0x11, 0x00


	//----- nvinfo : EIATTR_SPARSE_MMA_MASK
	.align		4
.L_1541:
        /*0038*/ 	.byte	0x03, 0x50
        /*003a*/ 	.short	0x0000


	//----- nvinfo : EIATTR_MAXREG_COUNT
	.align		4
        /*003c*/ 	.byte	0x03, 0x1b
        /*003e*/ 	.short	0x00ff


	//----- nvinfo : EIATTR_MERCURY_ISA_VERSION
	.align		4
        /*0040*/ 	.byte	0x03, 0x5f
        /*0042*/ 	.short	0x0101


	//----- nvinfo : EIATTR_VRC_CTA_INIT_COUNT
	.align		4
        /*0044*/ 	.byte	0x02, 0x4a
	.zero		1
	.zero		1


	//----- nvinfo : EIATTR_EXIT_INSTR_OFFSETS
	.align		4
        /*0048*/ 	.byte	0x04, 0x1c
        /*004a*/ 	.short	(.L_1543 - .L_1542)


	//   ....[0]....
.L_1542:
        /*004c*/ 	.word	0x000071e0


	//   ....[1]....
        /*0050*/ 	.word	0x00007230


	//   ....[2]....
        /*0054*/ 	.word	0x0000db40


	//----- nvinfo : EIATTR_MAX_THREADS
	.align		4
.L_1543:
        /*0058*/ 	.byte	0x04, 0x05
        /*005a*/ 	.short	(.L_1545 - .L_1544)
.L_1544:
        /*005c*/ 	.word	0x00000080
        /*0060*/ 	.word	0x00000001
        /*0064*/ 	.word	0x00000001


	//----- nvinfo : EIATTR_CRS_STACK_SIZE
	.align		4
.L_1545:
        /*0068*/ 	.byte	0x04, 0x1e
        /*006a*/ 	.short	(.L_1547 - .L_1546)
.L_1546:
        /*006c*/ 	.word	0x00000000


	//----- nvinfo : EIATTR_CBANK_PARAM_SIZE
	.align		4
.L_1547:
        /*0070*/ 	.byte	0x03, 0x19
        /*0072*/ 	.short	0x0018


	//----- nvinfo : EIATTR_PARAM_CBANK
	.align		4
        /*0074*/ 	.byte	0x04, 0x0a
        /*0076*/ 	.short	(.L_1549 - .L_1548)
	.align		4
.L_1548:
        /*0078*/ 	.word	index@(.nv.constant0._ZN2at6native29vectorized_elementwise_kernelILi4EZZZNS0_33launch_log_sigmoid_forward_kernelERNS_18TensorIteratorBaseEENKUlvE_clEvENKUlvE_clEvEUldE_St5arrayIPcLm2EEEEviT0_T1_)
        /*007c*/ 	.short	0x0380
        /*007e*/ 	.short	0x0018


	//----- nvinfo : EIATTR_SW_WAR
	.align		4
.L_1549:
        /*0080*/ 	.byte	0x04, 0x36
        /*0082*/ 	.short	(.L_1551 - .L_1550)
.L_1550:
        /*0084*/ 	.word	0x00000008
.L_1551:


//--------------------- .nv.info._ZN2at6native29vectorized_elementwise_kernelILi8EZZZNS0_33launch_log_sigmoid_forward_kernelERNS_18TensorIteratorBaseEENKUlvE_clEvENKUlvE_clEvEUldE_St5arrayIPcLm2EEEEviT0_T1_ --------------------------
	.section	.nv.info._ZN2at6native29vectorized_elementwise_kernelILi8EZZZNS0_33launch_log_sigmoid_forward_kernelERNS_18TensorIteratorBaseEENKUlvE_clEvENKUlvE_clEvEUldE_St5arrayIPcLm2EEEEviT0_T1_,"",@"SHT_CUDA_INFO"
	.sectionflags	@""
	.align	4


	//----- nvinfo : EIATTR_CUDA_API_VERSION
	.align		4
        /*0000*/ 	.byte	0x04, 0x37
        /*0002*/ 	.short	(.L_1553 - .L_1552)
.L_1552:
        /*0004*/ 	.word	0x00000082


	//----- nvinfo : EIATTR_KPARAM_INFO
	.align		4
.L_1553:
        /*0008*/ 	.byte	0x04, 0x17
        /*000a*/ 	.short	(.L_1555 - .L_1554)
.L_1554:
        /*000c*/ 	.word	0x00000000
        /*0010*/ 	.short	0x0002
        /*0012*/ 	.short	0x0008
        /*0014*/ 	.byte	0x00, 0xf0, 0x41, 0x00


	//----- nvinfo : EIATTR_KPARAM_INFO
	.align		4
.L_1555:
        /*0018*/ 	.byte	0x04, 0x17
        /*001a*/ 	.short	(.L_1557 - .L_1556)
.L_1556:
        /*001c*/ 	.word	0x00000000
        /*0020*/ 	.short	0x0001
        /*0022*/ 	.short	0x0004
        /*0024*/ 	.byte	0x00, 0xf0, 0x05, 0x00


	//----- nvinfo : EIATTR_KPARAM_INFO
	.align		4
.L_1557:
        /*0028*/ 	.byte	0x04, 0x17
        /*002a*/ 	.short	(.L_1559 - .L_1558)
.L_1558:
        /*002c*/ 	.word	0x00000000
        /*0030*/ 	.short	0x0000
        /*0032*/ 	.short	0x0000
        /*0034*/ 	.byte	0x00, 0xf0, 0x11, 0x00


	//----- nvinfo : EIATTR_SPARSE_MMA_MASK
	.align		4
.L_1559:
        /*0038*/ 	.byte	0x03, 0x50
        /*003a*/ 	.short	0x0000


	//----- nvinfo : EIATTR_MAXREG_COUNT
	.align		4
        /*003c*/ 	.byte	0x03, 0x1b
        /*003e*/ 	.short	0x00ff


	//----- nvinfo : EIATTR_MERCURY_ISA_VERSION
	.align		4
        /*0040*/ 	.byte	0x03, 0x5f
        /*0042*/ 	.short	0x0101


	//----- nvinfo : EIATTR_VRC_CTA_INIT_COUNT
	.align		4
        /*0044*/ 	.byte	0x02, 0x4a
	.zero		1
	.zero		1


	//----- nvinfo : EIATTR_EXIT_INSTR_OFFSETS
	.align		4
        /*0048*/ 	.byte	0x04, 0x1c
        /*004a*/ 	.short	(.L_1561 - .L_1560)


	//   ....[0]....
.L_1560:
        /*004c*/ 	.word	0x000071e0


	//   ....[1]....
        /*0050*/ 	.word	0x00007230


	//   ....[2]....
        /*0054*/ 	.word	0x0000db40


	//----- nvinfo : EIATTR_MAX_THREADS
	.align		4
.L_1561:
        /*0058*/ 	.byte	0x04, 0x05
        /*005a*/ 	.short	(.L_1563 - .L_1562)
.L_1562:
        /*005c*/ 	.word	0x00000080
        /*0060*/ 	.word	0x00000001
        /*0064*/ 	.word	0x00000001


	//----- nvinfo : EIATTR_CRS_STACK_SIZE
	.align		4
.L_1563:
        /*0068*/ 	.byte	0x04, 0x1e
        /*006a*/ 	.short	(.L_1565 - .L_1564)
.L_1564:
        /*006c*/ 	.word	0x00000000


	//----- nvinfo : EIATTR_CBANK_PARAM_SIZE
	.align		4
.L_1565:
        /*0070*/ 	.byte	0x03, 0x19
        /*0072*/ 	.short	0x0018


	//----- nvinfo : EIATTR_PARAM_CBANK
	.align		4
        /*0074*/ 	.byte	0x04, 0x0a
        /*0076*/ 	.short	(.L_1567 - .L_1566)
	.align		4
.L_1566:
        /*0078*/ 	.word	index@(.nv.constant0._ZN2at6native29vectorized_elementwise_kernelILi8EZZZNS0_33launch_log_sigmoid_forward_kernelERNS_18TensorIteratorBaseEENKUlvE_clEvENKUlvE_clEvEUldE_St5arrayIPcLm2EEEEviT0_T1_)
        /*007c*/ 	.short	0x0380
        /*007e*/ 	.short	0x0018


	//----- nvinfo : EIATTR_SW_WAR
	.align		4
.L_1567:
        /*0080*/ 	.byte	0x04, 0x36
        /*0082*/ 	.short	(.L_1569 - .L_1568)
.L_1568:
        /*0084*/ 	.word	0x00000008
.L_1569:


//--------------------- .nv.callgraph             --------------------------
	.section	.nv.callgraph,"",@"SHT_CUDA_CALLGRAPH"
	.align	4
	.sectionentsize	8
	.align		4
        /*0000*/ 	.word	0x00000000
	.align		4
        /*0004*/ 	.word	0xffffffff
	.align		4
        /*0008*/ 	.word	index@(_ZN2at6native18elementwise_kernelILi128ELi4EZNS0_15gpu_kernel_implIZZZNS0_62_GLOBAL__N__e6aa1b1b_29_ActivationLogSigmoidKernel_cu_9d16a0dc27log_sigmoid_backward_kernelERNS_14TensorIteratorEENKUlvE_clEvENKUlvE2_clEvEUlN3c108BFloat16ES9_E_EEvRNS_18TensorIteratorBaseERKT_EUliE_EEviT1_)
	.align		4
        /*000c*/ 	.word	index@(__assertfail)
	.align		4
        /*0010*/ 	.word	index@(_ZN2at6native27unrolled_elementwise_kernelIZZZNS0_62_GLOBAL__N__e6aa1b1b_29_ActivationLogSigmoidKernel_cu_9d16a0dc27log_sigmoid_backward_kernelERNS_14TensorIteratorEENKUlvE_clEvENKUlvE2_clEvEUlN3c108BFloat16ES8_E_St5arrayIPcLm3EELi4E23TrivialOffsetCalculatorILi2EjESD_ILi1EjENS0_6memory12LoadWithCastILi2EEENSG_13StoreWithCastILi1EEEEEviT_T0_T2_T3_T4_T5_)
	.align		4
        /*0014*/ 	.word	index@(__assertfail)
	.align		4
        /*0018*/ 	.word	index@(_ZN2at6native18elementwise_kernelILi128ELi4EZNS0_15gpu_kernel_implIZZZNS0_62_GLOBAL__N__e6aa1b1b_29_ActivationLogSigmoidKernel_cu_9d16a0dc27log_sigmoid_backward_kernelERNS_14TensorIteratorEENKUlvE_clEvENKUlvE1_clEvEUlN3c104HalfES9_E_EEvRNS_18TensorIteratorBaseERKT_EUliE_EEviT1_)
	.align		4
        /*001c*/ 	.word	index@(__assertfail)
	.align		4
        /*0020*/ 	.word	index@(_ZN2at6native27unrolled_elementwise_kernelIZZZNS0_62_GLOBAL__N__e6aa1b1b_29_ActivationLogSigmoidKernel_cu_9d16a0dc27log_sigmoid_backward_kernelERNS_14TensorIteratorEENKUlvE_clEvENKUlvE1_clEvEUlN3c104HalfES8_E_St5arrayIPcLm3EELi4E23TrivialOffsetCalculatorILi2EjESD_ILi1EjENS0_6memory12LoadWithCastILi2EEENSG_13StoreWithCastILi1EEEEEviT_T0_T2_T3_T4_T5_)
	.align		4
        /*0024*/ 	.word	index@(__assertfail)
	.align		4
        /*0028*/ 	.word	index@(_ZN2at6native18elementwise_kernelILi128ELi4EZNS0_15gpu_kernel_implIZZZNS0_62_GLOBAL__N__e6aa1b1b_29_ActivationLogSigmoidKernel_cu_9d16a0dc27log_sigmoid_backward_kernelERNS_14TensorIteratorEENKUlvE_clEvENKUlvE0_clEvEUlffE_EEvRNS_18TensorIteratorBaseERKT_EUliE_EEviT1_)
	.align		4
        /*002c*/ 	.word	index@(__assertfail)
	.align		4
        /*0030*/ 	.word	index@(_ZN2at6native27unrolled_elementwise_kernelIZZZNS0_62_GLOBAL__N__e6aa1b1b_29_ActivationLogSigmoidKernel_cu_9d16a0dc27log_sigmoid_backward_kernelERNS_14TensorIteratorEENKUlvE_clEvENKUlvE0_clEvEUlffE_St5arrayIPcLm3EELi4E23TrivialOffsetCalculatorILi2EjESB_ILi1EjENS0_6memory12LoadWithCastILi2EEENSE_13StoreWithCastILi1EEEEEviT_T0_T2_T3_T4_T5_)
	.align		4
        /*0034*/ 	.word	index@(__assertfail)
	.align		4
        /*0038*/ 	.word	index@(_ZN2at6native18elementwise_kernelILi128ELi4EZNS0_15gpu_kernel_implIZZZNS0_62_GLOBAL__N__e6aa1b1b_29_ActivationLogSigmoidKernel_cu_9d16a0dc27log_sigmoid_backward_kernelERNS_14TensorIteratorEENKUlvE_clEvENKUlvE_clEvEUlddE_EEvRNS_18TensorIteratorBaseERKT_EUliE_EEviT1_)
	.align		4
        /*003c*/ 	.word	index@(__assertfail)
	.align		4
        /*0040*/ 	.word	index@(_ZN2at6native27unrolled_elementwise_kernelIZZZNS0_62_GLOBAL__N__e6aa1b1b_29_ActivationLogSigmoidKernel_cu_9d16a0dc27log_sigmoid_backward_kernelERNS_14TensorIteratorEENKUlvE_clEvENKUlvE_clEvEUlddE_St5arrayIPcLm3EELi4E23TrivialOffsetCalculatorILi2EjESB_ILi1EjENS0_6memory12LoadWithCastILi2EEENSE_13StoreWithCastILi1EEEEEviT_T0_T2_T3_T4_T5_)
	.align		4
        /*0044*/ 	.word	index@(__assertfail)
	.align		4
        /*0048*/ 	.word	index@(_ZN2at6native18elementwise_kernelILi128ELi4EZNS0_15gpu_kernel_implIZZZNS0_33launch_log_sigmoid_forward_kernelERNS_18TensorIteratorBaseEENKUlvE_clEvENKUlvE2_clEvEUlN3c108BFloat16EE_EEvS4_RKT_EUliE_EEviT1_)
	.align		4
        /*004c*/ 	.word	index@(__assertfail)
	.align		4
        /*0050*/ 	.word	index@(_ZN2at6native27unrolled_elementwise_kernelIZZZNS0_33launch_log_sigmoid_forward_kernelERNS_18TensorIteratorBaseEENKUlvE_clEvENKUlvE2_clEvEUlN3c108BFloat16EE_St5arrayIPcLm2EELi4E23TrivialOffsetCalculatorILi1EjESD_NS0_6memory12LoadWithCastILi1EEENSE_13StoreWithCastILi1EEEEEviT_T0_T2_T3_T4_T5_)
	.align		4
        /*0054*/ 	.word	index@(__assertfail)
	.align		4
        /*0058*/ 	.word	index@(_ZN2at6native18elementwise_kernelILi128ELi4EZNS0_15gpu_kernel_implIZZZNS0_33launch_log_sigmoid_forward_kernelERNS_18TensorIteratorBaseEENKUlvE_clEvENKUlvE1_clEvEUlN3c104HalfEE_EEvS4_RKT_EUliE_EEviT1_)
	.align		4
        /*005c*/ 	.word	index@(__assertfail)
	.align		4
        /*0060*/ 	.word	index@(_ZN2at6native27unrolled_elementwise_kernelIZZZNS0_33launch_log_sigmoid_forward_kernelERNS_18TensorIteratorBaseEENKUlvE_clEvENKUlvE1_clEvEUlN3c104HalfEE_St5arrayIPcLm2EELi4E23TrivialOffsetCalculatorILi1EjESD_NS0_6memory12LoadWithCastILi1EEENSE_13StoreWithCastILi1EEEEEviT_T0_T2_T3_T4_T5_)
	.align		4
        /*0064*/ 	.word	index@(__assertfail)
	.align		4
        /*0068*/ 	.word	index@(_ZN2at6native18elementwise_kernelILi128ELi4EZNS0_15gpu_kernel_implIZZZNS0_33launch_log_sigmoid_forward_kernelERNS_18TensorIteratorBaseEENKUlvE_clEvENKUlvE0_clEvEUlfE_EEvS4_RKT_EUliE_EEviT1_)
	.align		4
        /*006c*/ 	.word	index@(__assertfail)
	.align		4
        /*0070*/ 	.word	index@(_ZN2at6native27unrolled_elementwise_kernelIZZZNS0_33launch_log_sigmoid_forward_kernelERNS_18TensorIteratorBaseEENKUlvE_clEvENKUlvE0_clEvEUlfE_St5arrayIPcLm2EELi4E23TrivialOffsetCalculatorILi1EjESB_NS0_6memory12LoadWithCastILi1EEENSC_13StoreWithCastILi1EEEEEviT_T0_T2_T3_T4_T5_)
	.align		4
        /*0074*/ 	.word	index@(__assertfail)
	.align		4
        /*0078*/ 	.word	index@(_ZN2at6native18elementwise_kernelILi128ELi4EZNS0_15gpu_kernel_implIZZZNS0_33launch_log_sigmoid_forward_kernelERNS_18TensorIteratorBaseEENKUlvE_clEvENKUlvE_clEvEUldE_EEvS4_RKT_EUliE_EEviT1_)
	.align		4
        /*007c*/ 	.word	index@(__assertfail)
	.align		4
        /*0080*/ 	.word	index@(_ZN2at6native27unrolled_elementwise_kernelIZZZNS0_33launch_log_sigmoid_forward_kernelERNS_18TensorIteratorBaseEENKUlvE_clEvENKUlvE_clEvEUldE_St5arrayIPcLm2EELi4E23TrivialOffsetCalculatorILi1EjESB_NS0_6memory12LoadWithCastILi1EEENSC_13StoreWithCastILi1EEEEEviT_T0_T2_T3_T4_T5_)
	.align		4
        /*0084*/ 	.word	index@(__assertfail)
	.align		4
        /*0088*/ 	.word	0x00000000
	.align		4
        /*008c*/ 	.word	0xfffffffe
	.align		4
        /*0090*/ 	.word	0x00000000
	.align		4
        /*0094*/ 	.word	0xfffffffd
	.align		4
        /*0098*/ 	.word	0x00000000
	.align		4
        /*009c*/ 	.word	0xfffffffc


//--------------------- .nv.constant4             --------------------------
	.section	.nv.constant4,"a",@progbits
	.align	8
	.align		8
.nv.constant4:
        /*0000*/ 	.dword	__assertfail
	.align		8
        /*0008*/ 	.dword	__unnamed_1
	.align		8
        /*0010*/ 	.dword	__unnamed_2
	.align		8
        /*0018*/ 	.dword	__unnamed_3
	.align		8
        /*0020*/ 	.dword	__unnamed_4
	.align		8
        /*0028*/ 	.dword	__unnamed_5
	.align		8
        /*0030*/ 	.dword	__unnamed_6
	.align		8
        /*0038*/ 	.dword	__unnamed_7
	.align		8
        /*0040*/ 	.dword	__unnamed_8
	.align		8
        /*0048*/ 	.dword	_ZN60_INTERNAL_e6aa1b1b_29_ActivationLogSigmoidKernel_cu_9d16a0dc4cuda3std3__462_GLOBAL__N__e6aa1b1b_29_ActivationLogSigmoidKernel_cu_9d16a0dc6ignoreE
	.align		8
        /*0050*/ 	.dword	_ZN60_INTERNAL_e6aa1b1b_29_ActivationLogSigmoidKernel_cu_9d16a0dc4cuda3std3__45__cpo5beginE
	.align		8
        /*0058*/ 	.dword	_ZN60_INTERNAL_e6aa1b1b_29_ActivationLogSigmoidKernel_cu_9d16a0dc4cuda3std3__45__cpo3endE
	.align		8
        /*0060*/ 	.dword	_ZN60_INTERNAL_e6aa1b1b_29_ActivationLogSigmoidKernel_cu_9d16a0dc4cuda3std3__45__cpo6cbeginE
	.align		8
        /*0068*/ 	.dword	_ZN60_INTERNAL_e6aa1b1b_29_ActivationLogSigmoidKernel_cu_9d16a0dc4cuda3std3__45__cpo4cendE
	.align		8
        /*0070*/ 	.dword	_ZN60_INTERNAL_e6aa1b1b_29_ActivationLogSigmoidKernel_cu_9d16a0dc4cuda3std3__45__cpo6rbeginE
	.align		8
        /*0078*/ 	.dword	_ZN60_INTERNAL_e6aa1b1b_29_ActivationLogSigmoidKernel_cu_9d16a0dc4cuda3std3__45__cpo4rendE
	.align		8
        /*0080*/ 	.dword	_ZN60_INTERNAL_e6aa1b1b_29_ActivationLogSigmoidKernel_cu_9d16a0dc4cuda3std3__45__cpo7crbeginE
	.align		8
        /*0088*/ 	.dword	_ZN60_INTERNAL_e6aa1b1b_29_ActivationLogSigmoidKernel_cu_9d16a0dc4cuda3std3__45__cpo5crendE
	.align		8
        /*0090*/ 	.dword	_ZN60_INTERNAL_e6aa1b1b_29_ActivationLogSigmoidKernel_cu_9d16a0dc4cuda3std3__419piecewise_constructE
	.align		8
        /*0098*/ 	.dword	_ZN60_INTERNAL_e6aa1b1b_29_ActivationLogSigmoidKernel_cu_9d16a0dc4cuda3std3__48in_placeE
	.align		8
        /*00a0*/ 	.dword	_ZN60_INTERNAL_e6aa1b1b_29_ActivationLogSigmoidKernel_cu_9d16a0dc4cuda3std3__420unreachable_sentinelE
	.align		8
        /*00a8*/ 	.dword	_ZN60_INTERNAL_e6aa1b1b_29_ActivationLogSigmoidKernel_cu_9d16a0dc4cuda3std6ranges3__45__cpo4swapE
	.align		8
        /*00b0*/ 	.dword	_ZN60_INTERNAL_e6aa1b1b_29_ActivationLogSigmoidKernel_cu_9d16a0dc4cuda3std6ranges3__45__cpo9iter_moveE
	.align		8
        /*00b8*/ 	.dword	_ZN60_INTERNAL_e6aa1b1b_29_ActivationLogSigmoidKernel_cu_9d16a0dc4cuda3std6ranges3__45__cpo5beginE
	.align		8
        /*00c0*/ 	.dword	_ZN60_INTERNAL_e6aa1b1b_29_ActivationLogSigmoidKernel_cu_9d16a0dc4cuda3std6ranges3__45__cpo3endE
	.align		8
        /*00c8*/ 	.dword	_ZN60_INTERNAL_e6aa1b1b_29_ActivationLogSigmoidKernel_cu_9d16a0dc4cuda3std6ranges3__45__cpo6cbeginE
	.align		8
        /*00d0*/ 	.dword	_ZN60_INTERNAL_e6aa1b1b_29_ActivationLogSigmoidKernel_cu_9d16a0dc4cuda3std6ranges3__45__cpo4cendE
	.align		8
        /*00d8*/ 	.dword	_ZN60_INTERNAL_e6aa1b1b_29_ActivationLogSigmoidKernel_cu_9d16a0dc4cuda3std6ranges3__45__cpo7advanceE
	.align		8
        /*00e0*/ 	.dword	_ZN60_INTERNAL_e6aa1b1b_29_ActivationLogSigmoidKernel_cu_9d16a0dc4cuda3std6ranges3__45__cpo9iter_swapE
	.align		8
        /*00e8*/ 	.dword	_ZN60_INTERNAL_e6aa1b1b_29_ActivationLogSigmoidKernel_cu_9d16a0dc4cuda3std6ranges3__45__cpo4nextE
	.align		8
        /*00f0*/ 	.dword	_ZN60_INTERNAL_e6aa1b1b_29_ActivationLogSigmoidKernel_cu_9d16a0dc4cuda3std6ranges3__45__cpo4prevE
	.align		8
        /*00f8*/ 	.dword	_ZN60_INTERNAL_e6aa1b1b_29_ActivationLogSigmoidKernel_cu_9d16a0dc4cuda3std6ranges3__45__cpo4dataE
	.align		8
        /*0100*/ 	.dword	_ZN60_INTERNAL_e6aa1b1b_29_ActivationLogSigmoidKernel_cu_9d16a0dc4cuda3std6ranges3__45__cpo5cdataE
	.align		8
        /*0108*/ 	.dword	_ZN60_INTERNAL_e6aa1b1b_29_ActivationLogSigmoidKernel_cu_9d16a0dc4cuda3std6ranges3__45__cpo4sizeE
	.align		8
        /*0110*/ 	.dword	_ZN60_INTERNAL_e6aa1b1b_29_ActivationLogSigmoidKernel_cu_9d16a0dc4cuda3std6ranges3__45__cpo5ssizeE
	.align		8
        /*0118*/ 	.dword	_ZN60_INTERNAL_e6aa1b1b_29_ActivationLogSigmoidKernel_cu_9d16a0dc4cuda3std6ranges3__45__cpo8distanceE
	.align		8
        /*0120*/ 	.dword	_ZN60_INTERNAL_e6aa1b1b_29_ActivationLogSigmoidKernel_cu_9d16a0dc6thrust24THRUST_300001_SM_1000_NS6system6detail10sequential3seqE
	.align		8
        /*0128*/ 	.dword	$str$6
	.align		8
        /*0130*/ 	.dword	$str$7


//--------------------- .text._ZN2at6native18elementwise_kernelILi128ELi4EZNS0_15gpu_kernel_implIZZZNS0_62_GLOBAL__N__e6aa1b1b_29_ActivationLogSigmoidKernel_cu_9d16a0dc27log_sigmoid_backward_kernelERNS_14TensorIteratorEENKUlvE_clEvENKUlvE2_clEvEUlN3c108BFloat16ES9_E_EEvRNS_18TensorIteratorBaseERKT_EUliE_EEviT1_ --------------------------
	.section	.text._ZN2at6native18elementwise_kernelILi128ELi4EZNS0_15gpu_kernel_implIZZZNS0_62_GLOBAL__N__e6aa1b1b_29_ActivationLogSigmoidKernel_cu_9d16a0dc27log_sigmoid_backward_kernelERNS_14TensorIteratorEENKUlvE_clEvENKUlvE2_clEvEUlN3c108BFloat16ES9_E_EEvRNS_18TensorIteratorBaseERKT_EUliE_EEviT1_,"ax",@progbits
	.align	128
        .global         _ZN2at6native18elementwise_kernelILi128ELi4EZNS0_15gpu_kernel_implIZZZNS0_62_GLOBAL__N__e6aa1b1b_29_ActivationLogSigmoidKernel_cu_9d16a0dc27log_sigmoid_backward_kernelERNS_14TensorIteratorEENKUlvE_clEvENKUlvE2_clEvEUlN3c108BFloat16ES9_E_EEvRNS_18TensorIteratorBaseERKT_EUliE_EEviT1_
        .type           _ZN2at6native18elementwise_kernelILi128ELi4EZNS0_15gpu_kernel_implIZZZNS0_62_GLOBAL__N__e6aa1b1b_29_ActivationLogSigmoidKernel_cu_9d16a0dc27log_sigmoid_backward_kernelERNS_14TensorIteratorEENKUlvE_clEvENKUlvE2_clEvEUlN3c108BFloat16ES9_E_EEvRNS_18TensorIteratorBaseERKT_EUliE_EEviT1_,@function
        .size           _ZN2at6native18elementwise_kernelILi128ELi4EZNS0_15gpu_kernel_implIZZZNS0_62_GLOBAL__N__e6aa1b1b_29_ActivationLogSigmoidKernel_cu_9d16a0dc27log_sigmoid_backward_kernelERNS_14TensorIteratorEENKUlvE_clEvENKUlvE2_clEvEUlN3c108BFloat16ES9_E_EEvRNS_18TensorIteratorBaseERKT_EUliE_EEviT1_,(.L_x_7003 - _ZN2at6native18elementwise_kernelILi128ELi4EZNS0_15gpu_kernel_implIZZZNS0_62_GLOBAL__N__e6aa1b1b_29_ActivationLogSigmoidKernel_cu_9d16a0dc27log_sigmoid_backward_kernelERNS_14TensorIteratorEENKUlvE_clEvENKUlvE2_clEvEUlN3c108BFloat16ES9_E_EEvRNS_18TensorIteratorBaseERKT_EUliE_EEviT1_)
        .other          _ZN2at6native18elementwise_kernelILi128ELi4EZNS0_15gpu_kernel_implIZZZNS0_62_GLOBAL__N__e6aa1b1b_29_ActivationLogSigmoidKernel_cu_9d16a0dc27log_sigmoid_backward_kernelERNS_14TensorIteratorEENKUlvE_clEvENKUlvE2_clEvEUlN3c108BFloat16ES9_E_EEvRNS_18TensorIteratorBaseERKT_EUliE_EEviT1_,@"STO_CUDA_ENTRY STV_DEFAULT"
_ZN2at6native18elementwise_kernelILi128ELi4EZNS0_15gpu_kernel_implIZZZNS0_62_GLOBAL__N__e6aa1b1b_29_ActivationLogSigmoidKernel_cu_9d16a0dc27log_sigmoid_backward_kernelERNS_14TensorIteratorEENKUlvE_clEvENKUlvE2_clEvEUlN3c108BFloat16ES9_E_EEvRNS_18TensorIteratorBaseERKT_EUliE_EEviT1_:
.text._ZN2at6native18elementwise_kernelILi128ELi4EZNS0_15gpu_kernel_implIZZZNS0_62_GLOBAL__N__e6aa1b1b_29_ActivationLogSigmoidKernel_cu_9d16a0dc27log_sigmoid_backward_kernelERNS_14TensorIteratorEENKUlvE_clEvENKUlvE2_clEvEUlN3c108BFloat16ES9_E_EEvRNS_18TensorIteratorBaseERKT_EUliE_EEviT1_:
[----:B------:R-:W0:Y:S01]  /*0000*/  LDC R1, c[0x0][0x37c] ;  /* 0x0000df00ff017b82 */ /* 0x000e220000000800 */
[----:B------:R-:W1:Y:S07]  /*0010*/  S2R R17, SR_TID.X ;  /* 0x0000000000117919 */ /* 0x000e6e0000002100 */
[----:B------:R-:W2:Y:S01]  /*0020*/  S2UR UR4, SR_CTAID.X ;  /* 0x00000000000479c3 */ /* 0x000ea20000002500 */
[----:B------:R-:W3:Y:S01]  /*0030*/  LDCU UR40, c[0x0][0x388] ;  /* 0x00007100ff2877ac */ /* 0x000ee20008000800 */
[----:B------:R-:W-:Y:S01]  /*0040*/  BSSY.RECONVERGENT B6, `(.L_x_0) ;  /* 0x000046e000067945 */ /* 0x000fe20003800200 */
[----:B------:R-:W4:Y:S01]  /*0050*/  LDCU UR5, c[0x0][0x380] ;  /* 0x00007000ff0577ac */ /* 0x000f220008000800 */
[----:B------:R-:W0:Y:S01]  /*0060*/  LDCU.64 UR36, c[0x0][0x358] ;  /* 0x00006b00ff2477ac */ /* 0x000e220008000a00 */
[----:B------:R-:W0:Y:S01]  /*0070*/  LDCU.U8 UR39, c[0x0][0x602] ;  /* 0x0000c040ff2777ac */ /* 0x000e220008000000 */
[----:B------:R-:W0:Y:S01]  /*0080*/  LDCU.U8 UR42, c[0x0][0x603] ;  /* 0x0000c060ff2a77ac */ /* 0x000e220008000000 */
[----:B---3--:R-:W-:Y:S01]  /*0090*/  UIADD3 UR41, UPT, UPT, UR40, -0x1, URZ ;  /* 0xffffffff28297890 */ /* 0x008fe2000fffe0ff */
[----:B------:R-:W3:Y:S01]  /*00a0*/  LDCU.U8 UR43, c[0x0][0x601] ;  /* 0x0000c020ff2b77ac */ /* 0x000ee20008000000 */
[----:B--2---:R-:W-:-:S02]  /*00b0*/  USHF.L.U32 UR4, UR4, 0x9, URZ ;  /* 0x0000000904047899 */ /* 0x004fc400080006ff */
[----:B------:R-:W-:-:S04]  /*00c0*/  UISETP.LT.U32.AND UP0, UPT, UR41, 0x18, UPT ;  /* 0x000000182900788c */ /* 0x000fc8000bf01070 */
[----:B-1----:R-:W-:Y:S01]  /*00d0*/  LOP3.LUT R17, R17, UR4, RZ, 0xfc, !PT ;  /* 0x0000000411117c12 */ /* 0x002fe2000f8efcff */
[----:B------:R-:W-:-:S03]  /*00e0*/  USEL UR38, UR41, 0x18, UP0 ;  /* 0x0000001829267887 */ /* 0x000fc60008000000 */
[----:B----4-:R-:W-:Y:S01]  /*00f0*/  ISETP.GE.AND P0, PT, R17, UR5, PT ;  /* 0x0000000511007c0c */ /* 0x010fe2000bf06270 */
[----:B------:R-:W-:-:S12]  /*0100*/  UIADD3 UR38, UPT, UPT, UR38, 0x1, URZ ;  /* 0x0000000126267890 */ /* 0x000fd8000fffe0ff */
[----:B0--3--:R-:W-:Y:S05]  /*0110*/  @P0 BRA `(.L_x_1) ;  /* 0x0000004400800947 */ /* 0x009fea0003800000 */
[----:B------:R-:W-:Y:S01]  /*0120*/  UISETP.NE.AND UP0, UPT, UR40, URZ, UPT ;  /* 0x000000ff2800728c */ /* 0x000fe2000bf05270 */
[----:B------:R-:W-:Y:S02]  /*0130*/  IMAD.MOV.U32 R18, RZ, RZ, RZ ;  /* 0x000000ffff127224 */ /* 0x000fe400078e00ff */
[----:B------:R-:W-:Y:S02]  /*0140*/  IMAD.MOV.U32 R0, RZ, RZ, RZ ;  /* 0x000000ffff007224 */ /* 0x000fe400078e00ff */
[----:B------:R-:W-:-:S04]  /*0150*/  IMAD.MOV.U32 R16, RZ, RZ, RZ ;  /* 0x000000ffff107224 */ /* 0x000fc800078e00ff */
[----:B------:R-:W-:Y:S05]  /*0160*/  BRA.U !UP0, `(.L_x_2) ;  /* 0x0000001508707547 */ /* 0x000fea000b800000 */
[----:B------:R-:W0:Y:S01]  /*0170*/  LDCU.64 UR4, c[0x0][0x390] ;  /* 0x00007200ff0477ac */ /* 0x000e220008000a00 */
[----:B------:R-:W-:Y:S01]  /*0180*/  IMAD.MOV.U32 R16, RZ, RZ, RZ ;  /* 0x000000ffff107224 */ /* 0x000fe200078e00ff */
[----:B------:R-:W1:Y:S01]  /*0190*/  LDCU UR6, c[0x0][0x38c] ;  /* 0x00007180ff0677ac */ /* 0x000e620008000800 */
[----:B------:R-:W2:Y:S01]  /*01a0*/  LDCU.64 UR8, c[0x0][0x4b8] ;  /* 0x00009700ff0877ac */ /* 0x000ea20008000a00 */
[----:B------:R-:W-:Y:S01]  /*01b0*/  UISETP.NE.AND UP0, UPT, UR41, URZ, UPT ;  /* 0x000000ff2900728c */ /* 0x000fe2000bf05270 */
[----:B0-----:R-:W-:Y:S01]  /*01c0*/  IMAD.HI.U32 R2, R17, UR4, R16 ;  /* 0x0000000411027c27 */ /* 0x001fe2000f8e0010 */
[----:B------:R-:W0:Y:S04]  /*01d0*/  LDCU UR4, c[0x0][0x4c0] ;  /* 0x00009800ff0477ac */ /* 0x000e280008000800 */
[----:B------:R-:W-:-:S05]  /*01e0*/  SHF.R.U32.HI R3, RZ, UR5, R2 ;  /* 0x00000005ff037c19 */ /* 0x000fca0008011602 */
[----:B------:R-:W-:-:S04]  /*01f0*/  IMAD.MOV R18, RZ, RZ, -R3 ;  /* 0x000000ffff127224 */ /* 0x000fc800078e0a03 */
[----:B-1----:R-:W-:-:S04]  /*0200*/  IMAD R18, R18, UR6, R17 ;  /* 0x0000000612127c24 */ /* 0x002fc8000f8e0211 */
[C---:B--2---:R-:W-:Y:S02]  /*0210*/  IMAD R16, R18.reuse, UR8, RZ ;  /* 0x0000000812107c24 */ /* 0x044fe4000f8e02ff */
[C---:B------:R-:W-:Y:S02]  /*0220*/  IMAD R0, R18.reuse, UR9, RZ ;  /* 0x0000000912007c24 */ /* 0x040fe4000f8e02ff */
[----:B0-----:R-:W-:Y:S01]  /*0230*/  IMAD R18, R18, UR4, RZ ;  /* 0x0000000412127c24 */ /* 0x001fe2000f8e02ff */
[----:B------:R-:W-:Y:S06]  /*0240*/  BRA.U !UP0, `(.L_x_2) ;  /* 0x0000001508387547 */ /* 0x000fec000b800000 */
[----:B------:R-:W0:Y:S01]  /*0250*/  LDCU.64 UR6, c[0x0][0x398] ;  /* 0x00007300ff0677ac */ /* 0x000e220008000a00 */
[----:B------:R-:W-:Y:S01]  /*0260*/  HFMA2 R2, -RZ, RZ, 0, 0 ;  /* 0x00000000ff027431 */ /* 0x000fe200000001ff */
[----:B------:R-:W1:Y:S01]  /*0270*/  LDCU UR4, c[0x0][0x3a0] ;  /* 0x00007400ff0477ac */ /* 0x000e620008000800 */
[----:B------:R-:W2:Y:S01]  /*0280*/  LDCU UR5, c[0x0][0x4c4] ;  /* 0x00009880ff0577ac */ /* 0x000ea20008000800 */
[----:B------:R-:W3:Y:S01]  /*0290*/  LDCU.64 UR8, c[0x0][0x4c8] ;  /* 0x00009900ff0877ac */ /* 0x000ee20008000a00 */
[----:B------:R-:W-:Y:S01]  /*02a0*/  UISETP.NE.AND UP0, UPT, UR38, 0x2, UPT ;  /* 0x000000022600788c */ /* 0x000fe2000bf05270 */
[----:B0-----:R-:W-:-:S05]  /*02b0*/  IMAD.HI.U32 R4, R3, UR7, R2 ;  /* 0x0000000703047c27 */ /* 0x001fca000f8e0002 */
[----:B-1----:R-:W-:-:S05]  /*02c0*/  SHF.R.U32.HI R5, RZ, UR4, R4 ;  /* 0x00000004ff057c19 */ /* 0x002fca0008011604 */
[----:B------:R-:W-:-:S04]  /*02d0*/  IMAD.MOV R2, RZ, RZ, -R5 ;  /* 0x000000ffff027224 */ /* 0x000fc800078e0a05 */
[----:B------:R-:W-:-:S04]  /*02e0*/  IMAD R3, R2, UR6, R3 ;  /* 0x0000000602037c24 */ /* 0x000fc8000f8e0203 */
[C---:B--2---:R-:W-:Y:S02]  /*02f0*/  IMAD R16, R3.reuse, UR5, R16 ;  /* 0x0000000503107c24 */ /* 0x044fe4000f8e0210 */
[C---:B---3--:R-:W-:Y:S02]  /*0300*/  IMAD R0, R3.reuse, UR8, R0 ;  /* 0x0000000803007c24 */ /* 0x048fe4000f8e0200 */
[----:B------:R-:W-:Y:S01]  /*0310*/  IMAD R18, R3, UR9, R18 ;  /* 0x0000000903127c24 */ /* 0x000fe2000f8e0212 */
[----:B------:R-:W-:Y:S06]  /*0320*/  BRA.U !UP0, `(.L_x_2) ;  /* 0x0000001508007547 */ /* 0x000fec000b800000 */
[----:B------:R-:W0:Y:S01]  /*0330*/  LDCU.64 UR4, c[0x0][0x3a8] ;  /* 0x00007500ff0477ac */ /* 0x000e220008000a00 */
[----:B------:R-:W-:Y:S01]  /*0340*/  IMAD.MOV.U32 R4, RZ, RZ, RZ ;  /* 0x000000ffff047224 */ /* 0x000fe200078e00ff */
[----:B------:R-:W1:Y:S01]  /*0350*/  LDCU UR6, c[0x0][0x3a4] ;  /* 0x00007480ff0677ac */ /* 0x000e620008000800 */
[----:B------:R-:W2:Y:S01]  /*0360*/  LDCU.64 UR8, c[0x0][0x4d0] ;  /* 0x00009a00ff0877ac */ /* 0x000ea20008000a00 */
[----:B------:R-:W-:Y:S01]  /*0370*/  UISETP.NE.AND UP0, UPT, UR38, 0x3, UPT ;  /* 0x000000032600788c */ /* 0x000fe2000bf05270 */
[----:B0-----:R-:W-:Y:S01]  /*0380*/  IMAD.HI.U32 R2, R5, UR4, R4 ;  /* 0x0000000405027c27 */ /* 0x001fe2000f8e0004 */
[----:B------:R-:W0:Y:S04]  /*0390*/  LDCU UR4, c[0x0][0x4d8] ;  /* 0x00009b00ff0477ac */ /* 0x000e280008000800 */
[----:B------:R-:W-:-:S05]  /*03a0*/  SHF.R.U32.HI R3, RZ, UR5, R2 ;  /* 0x00000005ff037c19 */ /* 0x000fca0008011602 */
[----:B------:R-:W-:-:S04]  /*03b0*/  IMAD.MOV R4, RZ, RZ, -R3 ;  /* 0x000000ffff047224 */ /* 0x000fc800078e0a03 */
[----:B-1----:R-:W-:-:S04]  /*03c0*/  IMAD R5, R4, UR6, R5 ;  /* 0x0000000604057c24 */ /* 0x002fc8000f8e0205 */
[C---:B--2---:R-:W-:Y:S02]  /*03d0*/  IMAD R16, R5.reuse, UR8, R16 ;  /* 0x0000000805107c24 */ /* 0x044fe4000f8e0210 */
[C---:B------:R-:W-:Y:S02]  /*03e0*/  IMAD R0, R5.reuse, UR9, R0 ;  /* 0x0000000905007c24 */ /* 0x040fe4000f8e0200 */
[----:B0-----:R-:W-:Y:S01]  /*03f0*/  IMAD R18, R5, UR4, R18 ;  /* 0x0000000405127c24 */ /* 0x001fe2000f8e0212 */
[----:B------:R-:W-:Y:S06]  /*0400*/  BRA.U !UP0, `(.L_x_2) ;  /* 0x0000001108c87547 */ /* 0x000fec000b800000 */
[----:B------:R-:W0:Y:S01]  /*0410*/  LDCU.64 UR6, c[0x0][0x3b0] ;  /* 0x00007600ff0677ac */ /* 0x000e220008000a00 */
[----:B------:R-:W-:Y:S01]  /*0420*/  IMAD.MOV.U32 R2, RZ, RZ, RZ ;  /* 0x000000ffff027224 */ /* 0x000fe200078e00ff */
        /* <DEDUP_REMOVED lines=13> */
[----:B------:R-:W-:Y:S01]  /*0500*/  MOV R4, RZ ;  /* 0x000000ff00047202 */ /* 0x000fe20000000f00 */
[----:B------:R-:W1:Y:S01]  /*0510*/  LDCU UR6, c[0x0][0x3bc] ;  /* 0x00007780ff0677ac */ /* 0x000e620008000800 */
[----:B------:R-:W2:Y:S01]  /*0520*/  LDCU.64 UR8, c[0x0][0x4e8] ;  /* 0x00009d00ff0877ac */ /* 0x000ea20008000a00 */
[----:B------:R-:W-:Y:S02]  /*0530*/  UISETP.NE.AND UP0, UPT, UR38, 0x5, UPT ;  /* 0x000000052600788c */ /* 0x000fe4000bf05270 */
        /* <DEDUP_REMOVED lines=278> */
[----:B------:R-:W2:Y:S02]  /*16a0*/  LDCU.64 UR8, c[0x0][0x5d8] ;  /* 0x0000bb00ff0877ac */ /* 0x000ea40008000a00 */
[----:B0-----:R-:W-:Y:S01]  /*16b0*/  IMAD.HI.U32 R2, R5, UR4, R4 ;  /* 0x0000000405027c27 */ /* 0x001fe2000f8e0004 */
[----:B------:R-:W0:Y:S04]  /*16c0*/  LDCU UR4, c[0x0][0x5e0] ;  /* 0x0000bc00ff0477ac */ /* 0x000e280008000800 */
[----:B------:R-:W-:-:S05]  /*16d0*/  SHF.R.U32.HI R2, RZ, UR5, R2 ;  /* 0x00000005ff027c19 */ /* 0x000fca0008011602 */
[----:B------:R-:W-:-:S04]  /*16e0*/  IMAD.MOV R3, RZ, RZ, -R2 ;  /* 0x000000ffff037224 */ /* 0x000fc800078e0a02 */
[----:B-1----:R-:W-:-:S04]  /*16f0*/  IMAD R5, R3, UR6, R5 ;  /* 0x0000000603057c24 */ /* 0x002fc8000f8e0205 */
[C---:B--2---:R-:W-:Y:S02]  /*1700*/  IMAD R16, R5.reuse, UR8, R16 ;  /* 0x0000000805107c24 */ /* 0x044fe4000f8e0210 */
[C---:B------:R-:W-:Y:S02]  /*1710*/  IMAD R0, R5.reuse, UR9, R0 ;  /* 0x0000000905007c24 */ /* 0x040fe4000f8e0200 */
[----:B0-----:R-:W-:-:S07]  /*1720*/  IMAD R18, R5, UR4, R18 ;  /* 0x0000000405127c24 */ /* 0x001fce000f8e0212 */
.L_x_2:
[----:B------:R-:W0:Y:S01]  /*1730*/  LDCU.64 UR6, c[0x0][0x5f0] ;  /* 0x0000be00ff0677ac */ /* 0x000e220008000a00 */
[----:B------:R-:W-:-:S04]  /*1740*/  UPRMT UR4, UR39, 0x9910, URZ ;  /* 0x0000991027047896 */ /* 0x000fc800080000ff */
[----:B------:R-:W-:Y:S01]  /*1750*/  UISETP.GT.AND UP0, UPT, UR4, 0x9, UPT ;  /* 0x000000090400788c */ /* 0x000fe2000bf04270 */
[----:B0-----:R-:W-:-:S04]  /*1760*/  IADD3 R2, P0, PT, R0, UR6, RZ ;  /* 0x0000000600027c10 */ /* 0x001fc8000ff1e0ff */
[----:B------:R-:W-:-:S04]  /*1770*/  IADD3.X R3, PT, PT, RZ, UR7, RZ, P0, !PT ;  /* 0x00000007ff037c10 */ /* 0x000fc800087fe4ff */
[----:B------:R-:W-:Y:S05]  /*1780*/  BRA.U UP0, `(.L_x_3) ;  /* 0x0000000500307547 */ /* 0x000fea000b800000 */
[----:B------:R-:W-:-:S09]  /*1790*/  UISETP.GT.AND UP0, UPT, UR4, 0x4, UPT ;  /* 0x000000040400788c */ /* 0x000fd2000bf04270 */
[----:B------:R-:W-:Y:S05]  /*17a0*/  BRA.U UP0, `(.L_x_4) ;  /* 0x0000000100947547 */ /* 0x000fea000b800000 */
[----:B------:R-:W-:-:S09]  /*17b0*/  UISETP.GT.AND UP0, UPT, UR4, 0x1, UPT ;  /* 0x000000010400788c */ /* 0x000fd2000bf04270 */
[----:B------:R-:W-:Y:S05]  /*17c0*/  BRA.U UP0, `(.L_x_5) ;  /* 0x0000000100387547 */ /* 0x000fea000b800000 */
[----:B------:R-:W-:-:S09]  /*17d0*/  UISETP.NE.AND UP0, UPT, UR39, URZ, UPT ;  /* 0x000000ff2700728c */ /* 0x000fd2000bf05270 */
[----:B------:R-:W-:Y:S05]  /*17e0*/  BRA.U !UP0, `(.L_x_6) ;  /* 0x00000001081c7547 */ /* 0x000fea000b800000 */
[----:B------:R-:W-:-:S09]  /*17f0*/  UISETP.NE.AND UP0, UPT, UR4, 0x1, UPT ;  /* 0x000000010400788c */ /* 0x000fd2000bf05270 */
[----:B------:R-:W-:Y:S05]  /*1800*/  BRA.U UP0, `(.L_x_7) ;  /* 0x0000000d004c7547 */ /* 0x000fea000b800000 */
[----:B------:R-:W2:Y:S02]  /*1810*/  LDG.E.S8 R2, desc[UR36][R2.64] ;  /* 0x0000002402027981 */ /* 0x000ea4000c1e1300 */
[----:B--2---:R-:W0:Y:S02]  /*1820*/  I2F.S16 R0, R2 ;  /* 0x0000000200007306 */ /* 0x004e240000101400 */
[----:B0-----:R-:W-:-:S04]  /*1830*/  F2FP.BF16.F32.PACK_AB R0, RZ, R0 ;  /* 0x00000000ff00723e */ /* 0x001fc800000010ff */
[----:B------:R-:W-:Y:S01]  /*1840*/  PRMT R19, R0, 0x7610, R19 ;  /* 0x0000761000137816 */ /* 0x000fe20000000013 */
[----:B------:R-:W-:Y:S06]  /*1850*/  BRA `(.L_x_8) ;  /* 0x0000000c00d47947 */ /* 0x000fec0003800000 */
.L_x_6:
[----:B------:R-:W2:Y:S02]  /*1860*/  LDG.E.U8 R2, desc[UR36][R2.64] ;  /* 0x0000002402027981 */ /* 0x000ea4000c1e1100 */
[----:B--2---:R-:W-:-:S04]  /*1870*/  I2FP.F32.U32 R0, R2 ;  /* 0x0000000200007245 */ /* 0x004fc80000201000 */
[----:B------:R-:W-:-:S04]  /*1880*/  F2FP.BF16.F32.PACK_AB R0, RZ, R0 ;  /* 0x00000000ff00723e */ /* 0x000fc800000010ff */
[----:B------:R-:W-:Y:S01]  /*1890*/  PRMT R19, R0, 0x7610, R19 ;  /* 0x0000761000137816 */ /* 0x000fe20000000013 */
[----:B------:R-:W-:Y:S06]  /*18a0*/  BRA `(.L_x_8) ;  /* 0x0000000c00c07947 */ /* 0x000fec0003800000 */
.L_x_5:
[----:B------:R-:W-:-:S09]  /*18b0*/  UISETP.NE.AND UP0, UPT, UR4, 0x2, UPT ;  /* 0x000000020400788c */ /* 0x000fd2000bf05270 */
[----:B------:R-:W-:Y:S05]  /*18c0*/  BRA.U !UP0, `(.L_x_9) ;  /* 0x0000000108387547 */ /* 0x000fea000b800000 */
[----:B------:R-:W-:-:S09]  /*18d0*/  UISETP.NE.AND UP0, UPT, UR4, 0x3, UPT ;  /* 0x000000030400788c */ /* 0x000fd2000bf05270 */
[----:B------:R-:W-:Y:S05]  /*18e0*/  BRA.U !UP0, `(.L_x_10) ;  /* 0x00000001081c7547 */ /* 0x000fea000b800000 */
[----:B------:R-:W-:-:S09]  /*18f0*/  UISETP.NE.AND UP0, UPT, UR4, 0x4, UPT ;  /* 0x000000040400788c */ /* 0x000fd2000bf05270 */
[----:B------:R-:W-:Y:S05]  /*1900*/  BRA.U UP0, `(.L_x_7) ;  /* 0x0000000d000c7547 */ /* 0x000fea000b800000 */
[----:B------:R-:W2:Y:S02]  /*1910*/  LDG.E.64 R2, desc[UR36][R2.64] ;  /* 0x0000002402027981 */ /* 0x000ea4000c1e1b00 */
[----:B--2---:R-:W0:Y:S02]  /*1920*/  I2F.S64 R0, R2 ;  /* 0x0000000200007312 */ /* 0x004e240000301400 */
[----:B0-----:R-:W-:-:S04]  /*1930*/  F2FP.BF16.F32.PACK_AB R0, RZ, R0 ;  /* 0x00000000ff00723e */ /* 0x001fc800000010ff */
[----:B------:R-:W-:Y:S01]  /*1940*/  PRMT R19, R0, 0x7610, R19 ;  /* 0x0000761000137816 */ /* 0x000fe20000000013 */
[----:B------:R-:W-:Y:S06]  /*1950*/  BRA `(.L_x_8) ;  /* 0x0000000c00947947 */ /* 0x000fec0003800000 */
.L_x_10:
[----:B------:R-:W2:Y:S02]  /*1960*/  LDG.E R2, desc[UR36][R2.64] ;  /* 0x0000002402027981 */ /* 0x000ea4000c1e1900 */
[----:B--2---:R-:W-:-:S04]  /*1970*/  I2FP.F32.S32 R0, R2 ;  /* 0x0000000200007245 */ /* 0x004fc80000201400 */
[----:B------:R-:W-:-:S04]  /*1980*/  F2FP.BF16.F32.PACK_AB R0, RZ, R0 ;  /* 0x00000000ff00723e */ /* 0x000fc800000010ff */
[----:B------:R-:W-:Y:S01]  /*1990*/  PRMT R19, R0, 0x7610, R19 ;  /* 0x0000761000137816 */ /* 0x000fe20000000013 */
[----:B------:R-:W-:Y:S06]  /*19a0*/  BRA `(.L_x_8) ;  /* 0x0000000c00807947 */ /* 0x000fec0003800000 */
.L_x_9:
[----:B------:R-:W2:Y:S02]  /*19b0*/  LDG.E.U16 R2, desc[UR36][R2.64] ;  /* 0x0000002402027981 */ /* 0x000ea4000c1e1500 */
[----:B--2---:R-:W0:Y:S02]  /*19c0*/  I2F.S16 R0, R2 ;  /* 0x0000000200007306 */ /* 0x004e240000101400 */
[----:B0-----:R-:W-:-:S04]  /*19d0*/  F2FP.BF16.F32.PACK_AB R0, RZ, R0 ;  /* 0x00000000ff00723e */ /* 0x001fc800000010ff */
[----:B------:R-:W-:Y:S01]  /*19e0*/  PRMT R19, R0, 0x7610, R19 ;  /* 0x0000761000137816 */ /* 0x000fe20000000013 */
[----:B------:R-:W-:Y:S06]  /*19f0*/  BRA `(.L_x_8) ;  /* 0x0000000c006c7947 */ /* 0x000fec0003800000 */
.L_x_4:
[----:B------:R-:W-:-:S09]  /*1a00*/  UISETP.GT.AND UP0, UPT, UR4, 0x6, UPT ;  /* 0x000000060400788c */ /* 0x000fd2000bf04270 */
[----:B------:R-:W-:Y:S05]  /*1a10*/  BRA.U UP0, `(.L_x_11) ;  /* 0x0000000100307547 */ /* 0x000fea000b800000 */
[----:B------:R-:W-:-:S09]  /*1a20*/  UISETP.NE.AND UP0, UPT, UR4, 0x5, UPT ;  /* 0x000000050400788c */ /* 0x000fd2000bf05270 */
[----:B------:R-:W-:Y:S05]  /*1a30*/  BRA.U !UP0, `(.L_x_12) ;  /* 0x0000000108147547 */ /* 0x000fea000b800000 */
[----:B------:R-:W-:-:S09]  /*1a40*/  UISETP.NE.AND UP0, UPT, UR4, 0x6, UPT ;  /* 0x000000060400788c */ /* 0x000fd2000bf05270 */
[----:B------:R-:W-:Y:S05]  /*1a50*/  BRA.U UP0, `(.L_x_7) ;  /* 0x0000000900b87547 */ /* 0x000fea000b800000 */
[----:B------:R-:W2:Y:S02]  /*1a60*/  LDG.E R2, desc[UR36][R2.64] ;  /* 0x0000002402027981 */ /* 0x000ea4000c1e1900 */
[----:B--2---:R-:W-:Y:S01]  /*1a70*/  F2FP.BF16.F32.PACK_AB R19, RZ, R2 ;  /* 0x00000002ff13723e */ /* 0x004fe200000010ff */
[----:B------:R-:W-:Y:S06]  /*1a80*/  BRA `(.L_x_8) ;  /* 0x0000000c00487947 */ /* 0x000fec0003800000 */
.L_x_12:
[----:B------:R-:W2:Y:S02]  /*1a90*/  LDG.E.U16 R0, desc[UR36][R2.64] ;  /* 0x0000002402007981 */ /* 0x000ea4000c1e1500 */
[----:B--2---:R-:W-:-:S05]  /*1aa0*/  HADD2.F32 R0, -RZ, R0.H0_H0 ;  /* 0x20000000ff007230 */ /* 0x004fca0000004100 */
[----:B------:R-:W-:-:S04]  /*1ab0*/  F2FP.BF16.F32.PACK_AB R0, RZ, R0 ;  /* 0x00000000ff00723e */ /* 0x000fc800000010ff */
[----:B------:R-:W-:Y:S01]  /*1ac0*/  PRMT R19, R0, 0x7610, R19 ;  /* 0x0000761000137816 */ /* 0x000fe20000000013 */
[----:B------:R-:W-:Y:S06]  /*1ad0*/  BRA `(.L_x_8) ;  /* 0x0000000c00347947 */ /* 0x000fec0003800000 */
.L_x_11:
[----:B------:R-:W-:-:S09]  /*1ae0*/  UISETP.NE.AND UP0, UPT, UR4, 0x7, UPT ;  /* 0x000000070400788c */ /* 0x000fd2000bf05270 */
[----:B------:R-:W-:Y:S05]  /*1af0*/  BRA.U !UP0, `(.L_x_13) ;  /* 0x0000000108307547 */ /* 0x000fea000b800000 */
[----:B------:R-:W-:-:S09]  /*1b00*/  UISETP.NE.AND UP0, UPT, UR4, 0x8, UPT ;  /* 0x000000080400788c */ /* 0x000fd2000bf05270 */
[----:B------:R-:W-:Y:S05]  /*1b10*/  BRA.U !UP0, `(.L_x_14) ;  /* 0x0000000108147547 */ /* 0x000fea000b800000 */
[----:B------:R-:W-:-:S09]  /*1b20*/  UISETP.NE.AND UP0, UPT, UR4, 0x9, UPT ;  /* 0x000000090400788c */ /* 0x000fd2000bf05270 */
[----:B------:R-:W-:Y:S05]  /*1b30*/  BRA.U UP0, `(.L_x_7) ;  /* 0x0000000900807547 */ /* 0x000fea000b800000 */
[----:B------:R-:W2:Y:S02]  /*1b40*/  LDG.E R2, desc[UR36][R2.64] ;  /* 0x0000002402027981 */ /* 0x000ea4000c1e1900 */
[----:B--2---:R-:W-:Y:S01]  /*1b50*/  F2FP.BF16.F32.PACK_AB R19, RZ, R2 ;  /* 0x00000002ff13723e */ /* 0x004fe200000010ff */
[----:B------:R-:W-:Y:S06]  /*1b60*/  BRA `(.L_x_8) ;  /* 0x0000000c00107947 */ /* 0x000fec0003800000 */
.L_x_14:
[----:B------:R-:W2:Y:S02]  /*1b70*/  LDG.E.U16 R2, desc[UR36][R2.64] ;  /* 0x0000002402027981 */ /* 0x000ea4000c1e1500 */
[----:B--2---:R-:W-:-:S05]  /*1b80*/  HADD2.F32 R0, -RZ, R2.H0_H0 ;  /* 0x20000002ff007230 */ /* 0x004fca0000004100 */
[----:B------:R-:W-:-:S04]  /*1b90*/  F2FP.BF16.F32.PACK_AB R0, RZ, R0 ;  /* 0x00000000ff00723e */ /* 0x000fc800000010ff */
[----:B------:R-:W-:Y:S01]  /*1ba0*/  PRMT R19, R0, 0x7610, R19 ;  /* 0x0000761000137816 */ /* 0x000fe20000000013 */
[----:B------:R-:W-:Y:S06]  /*1bb0*/  BRA `(.L_x_8) ;  /* 0x0000000800fc7947 */ /* 0x000fec0003800000 */
.L_x_13:
[----:B------:R-:W2:Y:S01]  /*1bc0*/  LDG.E.64 R2, desc[UR36][R2.64] ;  /* 0x0000002402027981 */ /* 0x000ea2000c1e1b00 */
[----:B------:R-:W-:Y:S01]  /*1bd0*/  UMOV UR4, 0xf0000000 ;  /* 0xf000000000047882 */ /* 0x000fe20000000000 */
[----:B------:R-:W-:Y:S01]  /*1be0*/  UMOV UR5, 0x380fffff ;  /* 0x380fffff00057882 */ /* 0x000fe20000000000 */
[----:B--2---:R-:W0:Y:S01]  /*1bf0*/  F2F.F32.F64 R0, R2 ;  /* 0x0000000200007310 */ /* 0x004e220000301000 */
[----:B------:R-:W-:-:S14]  /*1c00*/  DSETP.GEU.AND P0, PT, |R2|, UR4, PT ;  /* 0x0000000402007e2a */ /* 0x000fdc000bf0e200 */
[----:B0-----:R-:W-:-:S05]  /*1c10*/  @!P0 FMUL R0, R0, 1.175494350822287508e-38 ;  /* 0x0080000000008820 */ /* 0x001fca0000400000 */
[----:B------:R-:W-:-:S04]  /*1c20*/  F2FP.BF16.F32.PACK_AB R0, RZ, R0 ;  /* 0x00000000ff00723e */ /* 0x000fc800000010ff */
[----:B------:R-:W-:Y:S01]  /*1c30*/  PRMT R19, R0, 0x7610, R19 ;  /* 0x0000761000137816 */ /* 0x000fe20000000013 */
[----:B------:R-:W-:Y:S06]  /*1c40*/  BRA `(.L_x_8) ;  /* 0x0000000800d87947 */ /* 0x000fec0003800000 */
.L_x_3:
[----:B------:R-:W-:-:S09]  /*1c50*/  UISETP.GT.AND UP0, UPT, UR4, 0x18, UPT ;  /* 0x000000180400788c */ /* 0x000fd2000bf04270 */
[----:B------:R-:W-:Y:S05]  /*1c60*/  BRA.U UP0, `(.L_x_15) ;  /* 0x0000000500007547 */ /* 0x000fea000b800000 */
[----:B------:R-:W-:-:S09]  /*1c70*/  UISETP.GT.AND UP0, UPT, UR4, 0xe, UPT ;  /* 0x0000000e0400788c */ /* 0x000fd2000bf04270 */
[----:B------:R-:W-:Y:S05]  /*1c80*/  BRA.U UP0, `(.L_x_16) ;  /* 0x00000001004c7547 */ /* 0x000fea000b800000 */
[----:B------:R-:W-:-:S09]  /*1c90*/  UISETP.NE.AND UP0, UPT, UR4, 0xa, UPT ;  /* 0x0000000a0400788c */ /* 0x000fd2000bf05270 */
[----:B------:R-:W-:Y:S05]  /*1ca0*/  BRA.U !UP0, `(.L_x_17) ;  /* 0x0000000108207547 */ /* 0x000fea000b800000 */
[----:B------:R-:W-:-:S09]  /*1cb0*/  UISETP.NE.AND UP0, UPT, UR4, 0xb, UPT ;  /* 0x0000000b0400788c */ /* 0x000fd2000bf05270 */
[----:B------:R-:W-:Y:S05]  /*1cc0*/  BRA.U UP0, `(.L_x_7) ;  /* 0x00000009001c7547 */ /* 0x000fea000b800000 */
[----:B------:R-:W2:Y:S02]  /*1cd0*/  LDG.E.U8 R2, desc[UR36][R2.64] ;  /* 0x0000002402027981 */ /* 0x000ea4000c1e1100 */
[----:B--2---:R-:W-:-:S04]  /*1ce0*/  ISETP.NE.AND P0, PT, R2, RZ, PT ;  /* 0x000000ff0200720c */ /* 0x004fc80003f05270 */
[----:B------:R-:W-:-:S04]  /*1cf0*/  FSEL R0, RZ, 1, !P0 ;  /* 0x3f800000ff007808 */ /* 0x000fc80004000000 */
[----:B------:R-:W-:-:S04]  /*1d00*/  F2FP.BF16.F32.PACK_AB R0, RZ, R0 ;  /* 0x00000000ff00723e */ /* 0x000fc800000010ff */
[----:B------:R-:W-:Y:S01]  /*1d10*/  PRMT R19, R0, 0x7610, R19 ;  /* 0x0000761000137816 */ /* 0x000fe20000000013 */
[----:B------:R-:W-:Y:S06]  /*1d20*/  BRA `(.L_x_8) ;  /* 0x0000000800a07947 */ /* 0x000fec0003800000 */
.L_x_17:
        /* <DEDUP_REMOVED lines=9> */
.L_x_16:
[----:B------:R-:W-:-:S09]  /*1dc0*/  UISETP.NE.AND UP0, UPT, UR4, 0xf, UPT ;  /* 0x0000000f0400788c */ /* 0x000fd2000bf05270 */
[----:B------:R-:W-:Y:S05]  /*1dd0*/  BRA.U !UP0, `(.L_x_18) ;  /* 0x00000001089c7547 */ /* 0x000fea000b800000 */
[----:B------:R-:W-:-:S09]  /*1de0*/  UISETP.NE.AND UP0, UPT, UR4, 0x17, UPT ;  /* 0x000000170400788c */ /* 0x000fd2000bf05270 */
[----:B------:R-:W-:Y:S05]  /*1df0*/  BRA.U !UP0, `(.L_x_19) ;  /* 0x00000001085c7547 */ /* 0x000fea000b800000 */
[----:B------:R-:W-:-:S09]  /*1e00*/  UISETP.NE.AND UP0, UPT, UR4, 0x18, UPT ;  /* 0x000000180400788c */ /* 0x000fd2000bf05270 */
[----:B------:R-:W-:Y:S05]  /*1e10*/  BRA.U UP0, `(.L_x_7) ;  /* 0x0000000500c87547 */ /* 0x000fea000b800000 */
[----:B------:R-:W2:Y:S01]  /*1e20*/  LDG.E.U8 R0, desc[UR36][R2.64] ;  /* 0x0000002402007981 */ /* 0x000ea2000c1e1100 */
[----:B------:R-:W-:Y:S02]  /*1e30*/  IMAD.MOV.U32 R6, RZ, RZ, 0x1f ;  /* 0x0000001fff067424 */ /* 0x000fe400078e00ff */
[----:B--2---:R-:W-:-:S05]  /*1e40*/  IMAD.SHL.U32 R0, R0, 0x1000000, RZ ;  /* 0x0100000000007824 */ /* 0x004fca00078e00ff */
[C---:B------:R-:W-:Y:S02]  /*1e50*/  LOP3.LUT R4, R0.reuse, 0x7f000000, RZ, 0xc0, !PT ;  /* 0x7f00000000047812 */ /* 0x040fe400078ec0ff */
[----:B------:R-:W-:Y:S02]  /*1e60*/  LOP3.LUT P0, RZ, R0, 0x7f000000, RZ, 0xc0, !PT ;  /* 0x7f00000000ff7812 */ /* 0x000fe4000780c0ff */
[----:B------:R-:W0:Y:S02]  /*1e70*/  FLO.U32 R5, R4 ;  /* 0x0000000400057300 */ /* 0x000e2400000e0000 */
[----:B0-----:R-:W-:-:S05]  /*1e80*/  IMAD.MOV R5, RZ, RZ, -R5 ;  /* 0x000000ffff057224 */ /* 0x001fca00078e0a05 */
[----:B------:R-:W-:-:S05]  /*1e90*/  VIADDMNMX.U32 R5, R5, R6, 0x4, !PT ;  /* 0x0000000405057446 */ /* 0x000fca0007800006 */
[----:B------:R-:W-:-:S04]  /*1ea0*/  VIADD R5, R5, 0xfffffffc ;  /* 0xfffffffc05057836 */ /* 0x000fc80000000000 */
[----:B------:R-:W-:Y:S01]  /*1eb0*/  IMAD.SHL.U32 R7, R5, 0x800000, RZ ;  /* 0x0080000005077824 */ /* 0x000fe200078e00ff */
[C---:B------:R-:W-:Y:S02]  /*1ec0*/  SHF.L.U32 R6, R4.reuse, R5, RZ ;  /* 0x0000000504067219 */ /* 0x040fe400000006ff */
[----:B------:R-:W-:Y:S02]  /*1ed0*/  IADD3 R5, PT, PT, R4, 0x1000000, RZ ;  /* 0x0100000004057810 */ /* 0x000fe40007ffe0ff */
[----:B------:R-:W-:Y:S02]  /*1ee0*/  LEA.HI R6, R6, -R7, RZ, 0x1c ;  /* 0x8000000706067211 */ /* 0x000fe400078fe0ff */
[----:B------:R-:W-:-:S03]  /*1ef0*/  SHF.R.S32.HI R5, RZ, 0x8, R5 ;  /* 0x00000008ff057819 */ /* 0x000fc60000011405 */
[----:B------:R-:W-:-:S05]  /*1f00*/  VIADD R6, R6, 0x3c000000 ;  /* 0x3c00000006067836 */ /* 0x000fca0000000000 */
[----:B------:R-:W-:-:S04]  /*1f10*/  LOP3.LUT R5, R6, 0x7f800000, R5, 0xf8, !PT ;  /* 0x7f80000006057812 */ /* 0x000fc800078ef805 */
[----:B------:R-:W-:-:S04]  /*1f20*/  SEL R5, R5, RZ, P0 ;  /* 0x000000ff05057207 */ /* 0x000fc80000000000 */
[----:B------:R-:W-:-:S04]  /*1f30*/  LOP3.LUT R5, R5, 0x80000000, R0, 0xf8, !PT ;  /* 0x8000000005057812 */ /* 0x000fc800078ef800 */
[----:B------:R-:W-:-:S04]  /*1f40*/  F2FP.BF16.F32.PACK_AB R5, RZ, R5 ;  /* 0x00000005ff05723e */ /* 0x000fc800000010ff */
[----:B------:R-:W-:Y:S01]  /*1f50*/  PRMT R19, R5, 0x7610, R19 ;  /* 0x0000761005137816 */ /* 0x000fe20000000013 */
[----:B------:R-:W-:Y:S06]  /*1f60*/  BRA `(.L_x_8) ;  /* 0x0000000800107947 */ /* 0x000fec0003800000 */
.L_x_19:
[----:B------:R-:W2:Y:S02]  /*1f70*/  LDG.E.U8 R2, desc[UR36][R2.64] ;  /* 0x0000002402027981 */ /* 0x000ea4000c1e1100 */
[C---:B--2---:R-:W-:Y:S02]  /*1f80*/  IMAD.SHL.U32 R4, R2.reuse, 0x2000000, RZ ;  /* 0x0200000002047824 */ /* 0x044fe400078e00ff */
[----:B------:R-:W-:-:S03]  /*1f90*/  IMAD.SHL.U32 R5, R2, 0x100, RZ ;  /* 0x0000010002057824 */ /* 0x000fc600078e00ff */
[----:B------:R-:W-:-:S13]  /*1fa0*/  ISETP.GT.U32.AND P0, PT, R4, 0x7ffffff, PT ;  /* 0x07ffffff0400780c */ /* 0x000fda0003f04070 */
[C---:B------:R-:W-:Y:S02]  /*1fb0*/  @!P0 LOP3.LUT R0, R5.reuse, 0x7f00, RZ, 0xc0, !PT ;  /* 0x00007f0005008812 */ /* 0x040fe400078ec0ff */
[----:B------:R-:W-:Y:S02]  /*1fc0*/  @P0 LEA.HI R4, R4, 0x70000000, RZ, 0x1c ;  /* 0x7000000004040811 */ /* 0x000fe400078fe0ff */
[----:B------:R-:W-:Y:S02]  /*1fd0*/  @!P0 LOP3.LUT R0, R0, 0x3f000000, RZ, 0xfc, !PT ;  /* 0x3f00000000008812 */ /* 0x000fe400078efcff */
[----:B------:R-:W-:-:S03]  /*1fe0*/  PRMT R5, R5, 0x9910, RZ ;  /* 0x0000991005057816 */ /* 0x000fc600000000ff */
[----:B------:R-:W-:Y:S01]  /*1ff0*/  @!P0 FADD.FTZ R0, R0, -0.5 ;  /* 0xbf00000000008421 */ /* 0x000fe20000010000 */
[----:B------:R-:W-:-:S05]  /*2000*/  @P0 FMUL.FTZ R0, R4, 1.9259299443872358531e-34 ;  /* 0x0780000004000820 */ /* 0x000fca0000410000 */
[----:B------:R-:W-:-:S04]  /*2010*/  LOP3.LUT R0, R0, 0x80000000, R5, 0xf8, !PT ;  /* 0x8000000000007812 */ /* 0x000fc800078ef805 */
[----:B------:R-:W-:-:S04]  /*2020*/  F2FP.BF16.F32.PACK_AB R0, RZ, R0 ;  /* 0x00000000ff00723e */ /* 0x000fc800000010ff */
[----:B------:R-:W-:Y:S01]  /*2030*/  PRMT R19, R0, 0x7610, R19 ;  /* 0x0000761000137816 */ /* 0x000fe20000000013 */
[----:B------:R-:W-:Y:S06]  /*2040*/  BRA `(.L_x_8) ;  /* 0x0000000400d87947 */ /* 0x000fec0003800000 */
.L_x_18:
[----:B------:R0:W5:Y:S01]  /*2050*/  LDG.E.U16 R19, desc[UR36][R2.64] ;  /* 0x0000002402137981 */ /* 0x000162000c1e1500 */
[----:B------:R-:W-:Y:S05]  /*2060*/  BRA `(.L_x_8) ;  /* 0x0000000400d07947 */ /* 0x000fea0003800000 */
.L_x_15:
[----:B------:R-:W-:-:S09]  /*2070*/  UISETP.GT.AND UP0, UPT, UR4, 0x1b, UPT ;  /* 0x0000001b0400788c */ /* 0x000fd2000bf04270 */
[----:B------:R-:W-:Y:S05]  /*2080*/  BRA.U UP0, `(.L_x_20) ;  /* 0x0000000500147547 */ /* 0x000fea000b800000 */
[----:B------:R-:W-:-:S09]  /*2090*/  UISETP.NE.AND UP0, UPT, UR4, 0x19, UPT ;  /* 0x000000190400788c */ /* 0x000fd2000bf05270 */
[----:B------:R-:W-:Y:S05]  /*20a0*/  BRA.U !UP0, `(.L_x_21) ;  /* 0x0000000108987547 */ /* 0x000fea000b800000 */
[----:B------:R-:W-:-:S09]  /*20b0*/  UISETP.NE.AND UP0, UPT, UR4, 0x1a, UPT ;  /* 0x0000001a0400788c */ /* 0x000fd2000bf05270 */
[----:B------:R-:W-:Y:S05]  /*20c0*/  BRA.U !UP0, `(.L_x_22) ;  /* 0x00000001081c7547 */ /* 0x000fea000b800000 */
[----:B------:R-:W-:-:S09]  /*20d0*/  UISETP.NE.AND UP0, UPT, UR4, 0x1b, UPT ;  /* 0x0000001b0400788c */ /* 0x000fd2000bf05270 */
[----:B------:R-:W-:Y:S05]  /*20e0*/  BRA.U UP0, `(.L_x_7) ;  /* 0x0000000500147547 */ /* 0x000fea000b800000 */
[----:B------:R-:W2:Y:S02]  /*20f0*/  LDG.E.U16 R0, desc[UR36][R2.64] ;  /* 0x0000002402007981 */ /* 0x000ea4000c1e1500 */
[----:B--2---:R-:W-:-:S04]  /*2100*/  I2FP.F32.U32 R0, R0 ;  /* 0x0000000000007245 */ /* 0x004fc80000201000 */
[----:B------:R-:W-:-:S04]  /*2110*/  F2FP.BF16.F32.PACK_AB R0, RZ, R0 ;  /* 0x00000000ff00723e */ /* 0x000fc800000010ff */
[----:B------:R-:W-:Y:S01]  /*2120*/  PRMT R19, R0, 0x7610, R19 ;  /* 0x0000761000137816 */ /* 0x000fe20000000013 */
[----:B------:R-:W-:Y:S06]  /*2130*/  BRA `(.L_x_8) ;  /* 0x00000004009c7947 */ /* 0x000fec0003800000 */
.L_x_22:
[----:B------:R-:W2:Y:S01]  /*2140*/  LDG.E.U8 R3, desc[UR36][R2.64] ;  /* 0x0000002402037981 */ /* 0x000ea2000c1e1100 */
[----:B------:R-:W-:Y:S01]  /*2150*/  BSSY.RECONVERGENT B0, `(.L_x_23) ;  /* 0x0000018000007945 */ /* 0x000fe20003800200 */
[----:B------:R-:W-:Y:S01]  /*2160*/  IMAD.MOV.U32 R0, RZ, RZ, RZ ;  /* 0x000000ffff007224 */ /* 0x000fe200078e00ff */
[----:B--2---:R-:W-:-:S13]  /*2170*/  ISETP.NE.AND P0, PT, R3, RZ, PT ;  /* 0x000000ff0300720c */ /* 0x004fda0003f05270 */
[----:B------:R-:W-:Y:S05]  /*2180*/  @!P0 BRA `(.L_x_24) ;  /* 0x0000000000508947 */ /* 0x000fea0003800000 */
[----:B------:R-:W-:-:S13]  /*2190*/  ISETP.NE.AND P0, PT, R3, 0x80, PT ;  /* 0x000000800300780c */ /* 0x000fda0003f05270 */
[----:B------:R-:W-:Y:S01]  /*21a0*/  @!P0 IMAD.MOV.U32 R0, RZ, RZ, 0x7f800001 ;  /* 0x7f800001ff008424 */ /* 0x000fe200078e00ff */
[----:B------:R-:W-:Y:S06]  /*21b0*/  @!P0 BRA `(.L_x_24) ;  /* 0x0000000000448947 */ /* 0x000fec0003800000 */
[--C-:B------:R-:W-:Y:S01]  /*21c0*/  SHF.R.U32.HI R0, RZ, 0x3, R3.reuse ;  /* 0x00000003ff007819 */ /* 0x100fe20000011603 */
[----:B------:R-:W-:Y:S03]  /*21d0*/  BSSY.RECONVERGENT B1, `(.L_x_25) ;  /* 0x000000c000017945 */ /* 0x000fe60003800200 */
[----:B------:R-:W-:Y:S02]  /*21e0*/  LOP3.LUT P0, R2, R0, 0xf, RZ, 0xc0, !PT ;  /* 0x0000000f00027812 */ /* 0x000fe4000780c0ff */
[----:B------:R-:W-:-:S04]  /*21f0*/  SHF.R.U32.HI R0, RZ, 0x7, R3 ;  /* 0x00000007ff007819 */ /* 0x000fc80000011603 */
[----:B------:R-:W-:Y:S02]  /*2200*/  SHF.L.U32 R7, R0, 0x1f, RZ ;  /* 0x0000001f00077819 */ /* 0x000fe400000006ff */
[----:B------:R-:W-:-:S05]  /*2210*/  LOP3.LUT R0, R3, 0x7, RZ, 0xc0, !PT ;  /* 0x0000000703007812 */ /* 0x000fca00078ec0ff */
[----:B------:R-:W-:Y:S05]  /*2220*/  @P0 BRA `(.L_x_26) ;  /* 0x0000000000180947 */ /* 0x000fea0003800000 */
[----:B------:R-:W0:Y:S02]  /*2230*/  FLO.U32 R3, R0 ;  /* 0x0000000000037300 */ /* 0x000e2400000e0000 */
[----:B0-----:R-:W-:-:S04]  /*2240*/  IADD3 R3, PT, PT, -R3, 0x1f, RZ ;  /* 0x0000001f03037810 */ /* 0x001fc80007ffe1ff */
[----:B------:R-:W-:Y:S01]  /*2250*/  IADD3 R2, PT, PT, R2, 0x1d, -R3 ;  /* 0x0000001d02027810 */ /* 0x000fe20007ffe803 */
[----:B------:R-:W-:-:S05]  /*2260*/  VIADD R5, R3, 0xffffffe4 ;  /* 0xffffffe403057836 */ /* 0x000fca0000000000 */
[----:B------:R-:W-:-:S04]  /*2270*/  SHF.L.U32 R5, R0, R5, RZ ;  /* 0x0000000500057219 */ /* 0x000fc800000006ff */
[----:B------:R-:W-:-:S07]  /*2280*/  LOP3.LUT R0, R5, 0x7, RZ, 0xc0, !PT ;  /* 0x0000000705007812 */ /* 0x000fce00078ec0ff */
.L_x_26:
[----:B------:R-:W-:Y:S05]  /*2290*/  BSYNC.RECONVERGENT B1 ;  /* 0x0000000000017941 */ /* 0x000fea0003800200 */
.L_x_25:
[----:B------:R-:W-:Y:S01]  /*22a0*/  IMAD.SHL.U32 R0, R0, 0x100000, RZ ;  /* 0x0010000000007824 */ /* 0x000fe200078e00ff */
[----:B------:R-:W-:-:S04]  /*22b0*/  LEA R2, R2, 0x3b800000, 0x17 ;  /* 0x3b80000002027811 */ /* 0x000fc800078eb8ff */
[----:B------:R-:W-:-:S07]  /*22c0*/  LOP3.LUT R0, R2, R0, R7, 0xfe, !PT ;  /* 0x0000000002007212 */ /* 0x000fce00078efe07 */
.L_x_24:
[----:B------:R-:W-:Y:S05]  /*22d0*/  BSYNC.RECONVERGENT B0 ;  /* 0x0000000000007941 */ /* 0x000fea0003800200 */
.L_x_23:
[----:B------:R-:W-:-:S04]  /*22e0*/  F2FP.BF16.F32.PACK_AB R0, RZ, R0 ;  /* 0x00000000ff00723e */ /* 0x000fc800000010ff */
[----:B------:R-:W-:Y:S01]  /*22f0*/  PRMT R19, R0, 0x7610, R19 ;  /* 0x0000761000137816 */ /* 0x000fe20000000013 */
[----:B------:R-:W-:Y:S06]  /*2300*/  BRA `(.L_x_8) ;  /* 0x0000000400287947 */ /* 0x000fec0003800000 */
.L_x_21:
        /* <DEDUP_REMOVED lines=11> */
[----:B------:R-:W-:-:S05]  /*23c0*/  SHF.R.U32.HI R0, RZ, 0x7, R3 ;  /* 0x00000007ff007819 */ /* 0x000fca0000011603 */
[----:B------:R-:W-:Y:S01]  /*23d0*/  IMAD.U32 R7, R0, -0x80000000, RZ ;  /* 0x8000000000077824 */ /* 0x000fe200078e00ff */
[----:B------:R-:W-:-:S05]  /*23e0*/  LOP3.LUT R0, R3, 0x3, RZ, 0xc0, !PT ;  /* 0x0000000303007812 */ /* 0x000fca00078ec0ff */
[----:B------:R-:W-:Y:S05]  /*23f0*/  @P0 BRA `(.L_x_30) ;  /* 0x0000000000180947 */ /* 0x000fea0003800000 */
[----:B------:R-:W0:Y:S02]  /*2400*/  FLO.U32 R3, R0 ;  /* 0x0000000000037300 */ /* 0x000e2400000e0000 */
[----:B0-----:R-:W-:-:S04]  /*2410*/  IADD3 R3, PT, PT, -R3, 0x1f, RZ ;  /* 0x0000001f03037810 */ /* 0x001fc80007ffe1ff */
[----:B------:R-:W-:Y:S02]  /*2420*/  IADD3 R5, PT, PT, R3, -0x1d, RZ ;  /* 0xffffffe303057810 */ /* 0x000fe40007ffe0ff */
[----:B------:R-:W-:Y:S02]  /*2430*/  IADD3 R2, PT, PT, R2, 0x1e, -R3 ;  /* 0x0000001e02027810 */ /* 0x000fe40007ffe803 */
[----:B------:R-:W-:-:S04]  /*2440*/  SHF.L.U32 R5, R0, R5, RZ ;  /* 0x0000000500057219 */ /* 0x000fc800000006ff */
[----:B------:R-:W-:-:S07]  /*2450*/  LOP3.LUT R0, R5, 0x3, RZ, 0xc0, !PT ;  /* 0x0000000305007812 */ /* 0x000fce00078ec0ff */
.L_x_30:
[----:B------:R-:W-:Y:S05]  /*2460*/  BSYNC.RECONVERGENT B1 ;  /* 0x0000000000017941 */ /* 0x000fea0003800200 */
.L_x_29:
[----:B------:R-:W-:Y:S01]  /*2470*/  IMAD.SHL.U32 R0, R0, 0x200000, RZ ;  /* 0x0020000000007824 */ /* 0x000fe200078e00ff */
[----:B------:R-:W-:-:S04]  /*2480*/  LEA R2, R2, 0x37800000, 0x17 ;  /* 0x3780000002027811 */ /* 0x000fc800078eb8ff */
[----:B------:R-:W-:-:S07]  /*2490*/  LOP3.LUT R0, R2, R0, R7, 0xfe, !PT ;  /* 0x0000000002007212 */ /* 0x000fce00078efe07 */
.L_x_28:
[----:B------:R-:W-:Y:S05]  /*24a0*/  BSYNC.RECONVERGENT B0 ;  /* 0x0000000000007941 */ /* 0x000fea0003800200 */
.L_x_27:
[----:B------:R-:W-:-:S04]  /*24b0*/  F2FP.BF16.F32.PACK_AB R0, RZ, R0 ;  /* 0x00000000ff00723e */ /* 0x000fc800000010ff */
[----:B------:R-:W-:Y:S01]  /*24c0*/  PRMT R19, R0, 0x7610, R19 ;  /* 0x0000761000137816 */ /* 0x000fe20000000013 */
[----:B------:R-:W-:Y:S06]  /*24d0*/  BRA `(.L_x_8) ;  /* 0x0000000000b47947 */ /* 0x000fec0003800000 */
.L_x_20:
[----:B------:R-:W-:-:S09]  /*24e0*/  UISETP.NE.AND UP0, UPT, UR4, 0x1c, UPT ;  /* 0x0000001c0400788c */ /* 0x000fd2000bf05270 */
[----:B------:R-:W-:Y:S05]  /*24f0*/  BRA.U !UP0, `(.L_x_31) ;  /* 0x00000001089c7547 */ /* 0x000fea000b800000 */
[----:B------:R-:W-:-:S09]  /*2500*/  UISETP.NE.AND UP0, UPT, UR4, 0x1d, UPT ;  /* 0x0000001d0400788c */ /* 0x000fd2000bf05270 */
[----:B------:R-:W-:Y:S05]  /*2510*/  BRA.U !UP0, `(.L_x_32) ;  /* 0x0000000108807547 */ /* 0x000fea000b800000 */
[----:B------:R-:W-:-:S09]  /*2520*/  UISETP.NE.AND UP0, UPT, UR4, 0x2c, UPT ;  /* 0x0000002c0400788c */ /* 0x000fd2000bf05270 */
[----:B------:R-:W-:Y:S05]  /*2530*/  BRA.U !UP0, `(.L_x_33) ;  /* 0x0000000108487547 */ /* 0x000fea000b800000 */
.L_x_7:
[----:B------:R-:W-:Y:S01]  /*2540*/  MOV R2, 0x0 ;  /* 0x0000000000027802 */ /* 0x000fe20000000f00 */
[----:B------:R-:W0:Y:S01]  /*2550*/  LDCU.64 UR4, c[0x4][0x128] ;  /* 0x01002500ff0477ac */ /* 0x000e220008000a00 */
[----:B------:R-:W-:Y:S02]  /*2560*/  IMAD.MOV.U32 R8, RZ, RZ, 0x4e ;  /* 0x0000004eff087424 */ /* 0x000fe400078e00ff */
[----:B------:R-:W-:Y:S01]  /*2570*/  IMAD.MOV.U32 R12, RZ, RZ, 0x1 ;  /* 0x00000001ff0c7424 */ /* 0x000fe200078e00ff */
[----:B------:R-:W1:Y:S01]  /*2580*/  LDCU.64 UR6, c[0x4][0x130] ;  /* 0x01002600ff0677ac */ /* 0x000e620008000a00 */
[----:B------:R-:W2:Y:S01]  /*2590*/  LDC.64 R2, c[0x4][R2] ;  /* 0x0100000002027b82 */ /* 0x000ea20000000a00 */
[----:B------:R-:W-:Y:S01]  /*25a0*/  IMAD.MOV.U32 R13, RZ, RZ, RZ ;  /* 0x000000ffff0d7224 */ /* 0x000fe200078e00ff */
[----:B------:R-:W3:Y:S01]  /*25b0*/  LDCU.64 UR8, c[0x4][0x38] ;  /* 0x01000700ff0877ac */ /* 0x000ee20008000a00 */
[----:B0-----:R-:W-:Y:S02]  /*25c0*/  IMAD.U32 R4, RZ, RZ, UR4 ;  /* 0x00000004ff047e24 */ /* 0x001fe4000f8e00ff */
[----:B------:R-:W-:-:S02]  /*25d0*/  IMAD.U32 R5, RZ, RZ, UR5 ;  /* 0x00000005ff057e24 */ /* 0x000fc4000f8e00ff */
[----:B-1----:R-:W-:Y:S02]  /*25e0*/  IMAD.U32 R6, RZ, RZ, UR6 ;  /* 0x00000006ff067e24 */ /* 0x002fe4000f8e00ff */
[----:B------:R-:W-:Y:S01]  /*25f0*/  IMAD.U32 R7, RZ, RZ, UR7 ;  /* 0x00000007ff077e24 */ /* 0x000fe2000f8e00ff */
[----:B---3--:R-:W-:Y:S01]  /*2600*/  MOV R10, UR8 ;  /* 0x00000008000a7c02 */ /* 0x008fe20008000f00 */
[----:B------:R-:W-:-:S07]  /*2610*/  IMAD.U32 R11, RZ, RZ, UR9 ;  /* 0x00000009ff0b7e24 */ /* 0x000fce000f8e00ff */
[----:B------:R-:W-:-:S07]  /*2620*/  LEPC R20, `(.L_x_34) ;  /* 0x000000001014794e */ /* 0x000fce0000000000 */
[----:B--2---:R-:W-:Y:S05]  /*2630*/  CALL.ABS.NOINC R2 ;  /* 0x0000000002007343 */ /* 0x004fea0003c00000 */
.L_x_34:
[----:B------:R-:W-:Y:S01]  /*2640*/  PRMT R19, RZ, 0x7610, R19 ;  /* 0x00007610ff137816 */ /* 0x000fe20000000013 */
[----:B------:R-:W-:Y:S06]  /*2650*/  BRA `(.L_x_8) ;  /* 0x0000000000547947 */ /* 0x000fec0003800000 */
.L_x_33:
[----:B------:R-:W2:Y:S01]  /*2660*/  LDG.E.U8 R2, desc[UR36][R2.64] ;  /* 0x0000002402027981 */ /* 0x000ea2000c1e1100 */
[----:B------:R-:W-:Y:S01]  /*2670*/  BSSY.RECONVERGENT B0, `(.L_x_35) ;  /* 0x0000007000007945 */ /* 0x000fe20003800200 */
[----:B------:R-:W-:Y:S01]  /*2680*/  IMAD.MOV.U32 R0, RZ, RZ, 0x400000 ;  /* 0x00400000ff007424 */ /* 0x000fe200078e00ff */
[----:B--2---:R-:W-:-:S13]  /*2690*/  ISETP.NE.AND P0, PT, R2, RZ, PT ;  /* 0x000000ff0200720c */ /* 0x004fda0003f05270 */
[----:B------:R-:W-:Y:S05]  /*26a0*/  @!P0 BRA `(.L_x_36) ;  /* 0x00000000000c8947 */ /* 0x000fea0003800000 */
[----:B------:R-:W-:-:S13]  /*26b0*/  ISETP.NE.AND P0, PT, R2, 0xff, PT ;  /* 0x000000ff0200780c */ /* 0x000fda0003f05270 */
[----:B------:R-:W-:Y:S01]  /*26c0*/  @!P0 MOV R0, 0x7f800001 ;  /* 0x7f80000100008802 */ /* 0x000fe20000000f00 */
[----:B------:R-:W-:-:S07]  /*26d0*/  @P0 IMAD.SHL.U32 R0, R2, 0x800000, RZ ;  /* 0x0080000002000824 */ /* 0x000fce00078e00ff */
.L_x_36:
[----:B------:R-:W-:Y:S05]  /*26e0*/  BSYNC.RECONVERGENT B0 ;  /* 0x0000000000007941 */ /* 0x000fea0003800200 */
.L_x_35:
[----:B------:R-:W-:-:S04]  /*26f0*/  F2FP.BF16.F32.PACK_AB R0, RZ, R0 ;  /* 0x00000000ff00723e */ /* 0x000fc800000010ff */
[----:B------:R-:W-:Y:S01]  /*2700*/  PRMT R19, R0, 0x7610, R19 ;  /* 0x0000761000137816 */ /* 0x000fe20000000013 */
[----:B------:R-:W-:Y:S06]  /*2710*/  BRA `(.L_x_8) ;  /* 0x0000000000247947 */ /* 0x000fec0003800000 */
.L_x_32:
[----:B------:R-:W2:Y:S02]  /*2720*/  LDG.E.64 R2, desc[UR36][R2.64] ;  /* 0x0000002402027981 */ /* 0x000ea4000c1e1b00 */
[----:B--2---:R-:W0:Y:S02]  /*2730*/  I2F.U64 R0, R2 ;  /* 0x0000000200007312 */ /* 0x004e240000301000 */
[----:B0-----:R-:W-:-:S04]  /*2740*/  F2FP.BF16.F32.PACK_AB R0, RZ, R0 ;  /* 0x00000000ff00723e */ /* 0x001fc800000010ff */
[----:B------:R-:W-:Y:S01]  /*2750*/  PRMT R19, R0, 0x7610, R19 ;  /* 0x0000761000137816 */ /* 0x000fe20000000013 */
[----:B------:R-:W-:Y:S06]  /*2760*/  BRA `(.L_x_8) ;  /* 0x0000000000107947 */ /* 0x000fec0003800000 */
.L_x_31:
[----:B------:R-:W2:Y:S02]  /*2770*/  LDG.E R2, desc[UR36][R2.64] ;  /* 0x0000002402027981 */ /* 0x000ea4000c1e1900 */
[----:B--2---:R-:W-:-:S04]  /*2780*/  I2FP.F32.U32 R0, R2 ;  /* 0x0000000200007245 */ /* 0x004fc80000201000 */
[----:B------:R-:W-:-:S04]  /*2790*/  F2FP.BF16.F32.PACK_AB R0, RZ, R0 ;  /* 0x00000000ff00723e */ /* 0x000fc800000010ff */
[----:B------:R-:W-:-:S07]  /*27a0*/  PRMT R19, R0, 0x7610, R19 ;  /* 0x0000761000137816 */ /* 0x000fce0000000013 */
.L_x_8:
[----:B------:R-:W0:Y:S01]  /*27b0*/  LDCU.64 UR6, c[0x0][0x5f8] ;  /* 0x0000bf00ff0677ac */ /* 0x000e220008000a00 */
[----:B------:R-:W-:-:S04]  /*27c0*/  UPRMT UR4, UR42, 0x9910, URZ ;  /* 0x000099102a047896 */ /* 0x000fc800080000ff */
[----:B------:R-:W-:Y:S01]  /*27d0*/  UISETP.GT.AND UP0, UPT, UR4, 0x9, UPT ;  /* 0x000000090400788c */ /* 0x000fe2000bf04270 */
[----:B0-----:R-:W-:-:S05]  /*27e0*/  IADD3 R2, P0, PT, R18, UR6, RZ ;  /* 0x0000000612027c10 */ /* 0x001fca000ff1e0ff */
[----:B------:R-:W-:-:S03]  /*27f0*/  IMAD.X R3, RZ, RZ, UR7, P0 ;  /* 0x00000007ff037e24 */ /* 0x000fc600080e06ff */
        /* <DEDUP_REMOVED lines=11> */
[----:B0-----:R-:W-:Y:S01]  /*28b0*/  F2FP.BF16.F32.PACK_AB R0, RZ, R0 ;  /* 0x00000000ff00723e */ /* 0x001fe200000010ff */
[----:B------:R-:W-:Y:S06]  /*28c0*/  BRA `(.L_x_42) ;  /* 0x0000000c00947947 */ /* 0x000fec0003800000 */
.L_x_40:
[----:B------:R-:W2:Y:S02]  /*28d0*/  LDG.E.U8 R2, desc[UR36][R2.64] ;  /* 0x0000002402027981 */ /* 0x000ea4000c1e1100 */
[----:B--2---:R-:W-:-:S04]  /*28e0*/  I2FP.F32.U32 R0, R2 ;  /* 0x0000000200007245 */ /* 0x004fc80000201000 */
[----:B------:R-:W-:Y:S01]  /*28f0*/  F2FP.BF16.F32.PACK_AB R0, RZ, R0 ;  /* 0x00000000ff00723e */ /* 0x000fe200000010ff */
[----:B------:R-:W-:Y:S06]  /*2900*/  BRA `(.L_x_42) ;  /* 0x0000000c00847947 */ /* 0x000fec0003800000 */
.L_x_39:
        /* <DEDUP_REMOVED lines=8> */
[----:B0-----:R-:W-:Y:S01]  /*2990*/  F2FP.BF16.F32.PACK_AB R0, RZ, R0 ;  /* 0x00000000ff00723e */ /* 0x001fe200000010ff */
[----:B------:R-:W-:Y:S06]  /*29a0*/  BRA `(.L_x_42) ;  /* 0x0000000c005c7947 */ /* 0x000fec0003800000 */
.L_x_44:
[----:B------:R-:W2:Y:S02]  /*29b0*/  LDG.E R2, desc[UR36][R2.64] ;  /* 0x0000002402027981 */ /* 0x000ea4000c1e1900 */
[----:B--2---:R-:W-:-:S04]  /*29c0*/  I2FP.F32.S32 R0, R2 ;  /* 0x0000000200007245 */ /* 0x004fc80000201400 */
[----:B------:R-:W-:Y:S01]  /*29d0*/  F2FP.BF16.F32.PACK_AB R0, RZ, R0 ;  /* 0x00000000ff00723e */ /* 0x000fe200000010ff */
[----:B------:R-:W-:Y:S06]  /*29e0*/  BRA `(.L_x_42) ;  /* 0x0000000c004c7947 */ /* 0x000fec0003800000 */
.L_x_43:
[----:B------:R-:W2:Y:S02]  /*29f0*/  LDG.E.U16 R2, desc[UR36][R2.64] ;  /* 0x0000002402027981 */ /* 0x000ea4000c1e1500 */
[----:B--2---:R-:W0:Y:S02]  /*2a00*/  I2F.S16 R0, R2 ;  /* 0x0000000200007306 */ /* 0x004e240000101400 */
[----:B0-----:R-:W-:Y:S01]  /*2a10*/  F2FP.BF16.F32.PACK_AB R0, RZ, R0 ;  /* 0x00000000ff00723e */ /* 0x001fe200000010ff */
[----:B------:R-:W-:Y:S06]  /*2a20*/  BRA `(.L_x_42) ;  /* 0x0000000c003c7947 */ /* 0x000fec0003800000 */
.L_x_38:
        /* <DEDUP_REMOVED lines=9> */
.L_x_46:
[----:B------:R-:W2:Y:S02]  /*2ac0*/  LDG.E.U16 R0, desc[UR36][R2.64] ;  /* 0x0000002402007981 */ /* 0x000ea4000c1e1500 */
[----:B--2---:R-:W-:-:S05]  /*2ad0*/  HADD2.F32 R0, -RZ, R0.H0_H0 ;  /* 0x20000000ff007230 */ /* 0x004fca0000004100 */
[----:B------:R-:W-:Y:S01]  /*2ae0*/  F2FP.BF16.F32.PACK_AB R0, RZ, R0 ;  /* 0x00000000ff00723e */ /* 0x000fe200000010ff */
[----:B------:R-:W-:Y:S06]  /*2af0*/  BRA `(.L_x_42) ;  /* 0x0000000c00087947 */ /* 0x000fec0003800000 */
.L_x_45:
        /* <DEDUP_REMOVED lines=9> */
.L_x_48:
[----:B------:R-:W2:Y:S02]  /*2b90*/  LDG.E.U16 R2, desc[UR36][R2.64] ;  /* 0x0000002402027981 */ /* 0x000ea4000c1e1500 */
[----:B--2---:R-:W-:-:S05]  /*2ba0*/  HADD2.F32 R0, -RZ, R2.H0_H0 ;  /* 0x20000002ff007230 */ /* 0x004fca0000004100 */
[----:B------:R-:W-:Y:S01]  /*2bb0*/  F2FP.BF16.F32.PACK_AB R0, RZ, R0 ;  /* 0x00000000ff00723e */ /* 0x000fe200000010ff */
[----:B------:R-:W-:Y:S06]  /*2bc0*/  BRA `(.L_x_42) ;  /* 0x0000000800d47947 */ /* 0x000fec0003800000 */
.L_x_47:
[----:B------:R-:W2:Y:S01]  /*2bd0*/  LDG.E.64 R2, desc[UR36][R2.64] ;  /* 0x0000002402027981 */ /* 0x000ea2000c1e1b00 */
[----:B------:R-:W-:Y:S01]  /*2be0*/  UMOV UR4, 0xf0000000 ;  /* 0xf000000000047882 */ /* 0x000fe20000000000 */
[----:B------:R-:W-:Y:S01]  /*2bf0*/  UMOV UR5, 0x380fffff ;  /* 0x380fffff00057882 */ /* 0x000fe20000000000 */
[----:B--2---:R-:W0:Y:S01]  /*2c00*/  F2F.F32.F64 R0, R2 ;  /* 0x0000000200007310 */ /* 0x004e220000301000 */
[----:B------:R-:W-:-:S14]  /*2c10*/  DSETP.GEU.AND P0, PT, |R2|, UR4, PT ;  /* 0x0000000402007e2a */ /* 0x000fdc000bf0e200 */
[----:B0-----:R-:W-:-:S05]  /*2c20*/  @!P0 FMUL R0, R0, 1.175494350822287508e-38 ;  /* 0x0080000000008820 */ /* 0x001fca0000400000 */
[----:B------:R-:W-:Y:S01]  /*2c30*/  F2FP.BF16.F32.PACK_AB R0, RZ, R0 ;  /* 0x00000000ff00723e */ /* 0x000fe200000010ff */
[----:B------:R-:W-:Y:S06]  /*2c40*/  BRA `(.L_x_42) ;  /* 0x0000000800b47947 */ /* 0x000fec0003800000 */
.L_x_37:
        /* <DEDUP_REMOVED lines=11> */
[----:B------:R-:W-:Y:S01]  /*2d00*/  F2FP.BF16.F32.PACK_AB R0, RZ, R0 ;  /* 0x00000000ff00723e */ /* 0x000fe200000010ff */
[----:B------:R-:W-:Y:S06]  /*2d10*/  BRA `(.L_x_42) ;  /* 0x0000000800807947 */ /* 0x000fec0003800000 */
.L_x_51:
        /* <DEDUP_REMOVED lines=8> */
.L_x_50:
        /* <DEDUP_REMOVED lines=13> */
[----:B------:R-:W-:-:S04]  /*2e70*/  VIADDMNMX.U32 R5, R5, R6, 0x4, !PT ;  /* 0x0000000405057446 */ /* 0x000fc80007800006 */
[----:B------:R-:W-:-:S04]  /*2e80*/  IADD3 R5, PT, PT, R5, -0x4, RZ ;  /* 0xfffffffc05057810 */ /* 0x000fc80007ffe0ff */
[C---:B------:R-:W-:Y:S01]  /*2e90*/  SHF.L.U32 R6, R4.reuse, R5, RZ ;  /* 0x0000000504067219 */ /* 0x040fe200000006ff */
[----:B------:R-:W-:Y:S02]  /*2ea0*/  IMAD.SHL.U32 R7, R5, 0x800000, RZ ;  /* 0x0080000005077824 */ /* 0x000fe400078e00ff */
[----:B------:R-:W-:-:S03]  /*2eb0*/  VIADD R5, R4, 0x1000000 ;  /* 0x0100000004057836 */ /* 0x000fc60000000000 */
        /* <DEDUP_REMOVED lines=9> */
.L_x_53:
        /* <DEDUP_REMOVED lines=11> */
[----:B------:R-:W-:Y:S01]  /*3000*/  F2FP.BF16.F32.PACK_AB R0, RZ, R0 ;  /* 0x00000000ff00723e */ /* 0x000fe200000010ff */
[----:B------:R-:W-:Y:S06]  /*3010*/  BRA `(.L_x_42) ;  /* 0x0000000400c07947 */ /* 0x000fec0003800000 */
.L_x_52:
[----:B------:R0:W5:Y:S01]  /*3020*/  LDG.E.U16 R0, desc[UR36][R2.64] ;  /* 0x0000002402007981 */ /* 0x000162000c1e1500 */
[----:B------:R-:W-:Y:S05]  /*3030*/  BRA `(.L_x_42) ;  /* 0x0000000400b87947 */ /* 0x000fea0003800000 */
.L_x_49:
        /* <DEDUP_REMOVED lines=10> */
[----:B------:R-:W-:Y:S01]  /*30e0*/  F2FP.BF16.F32.PACK_AB R0, RZ, R0 ;  /* 0x00000000ff00723e */ /* 0x000fe200000010ff */
[----:B------:R-:W-:Y:S06]  /*30f0*/  BRA `(.L_x_42) ;  /* 0x0000000400887947 */ /* 0x000fec0003800000 */
.L_x_56:
[----:B------:R-:W2:Y:S01]  /*3100*/  LDG.E.U8 R3, desc[UR36][R2.64] ;  /* 0x0000002402037981 */ /* 0x000ea2000c1e1100 */
[----:B------:R-:W-:Y:S01]  /*3110*/  BSSY.RECONVERGENT B0, `(.L_x_57) ;  /* 0x0000018000007945 */ /* 0x000fe20003800200 */
[----:B------:R-:W-:Y:S02]  /*3120*/  MOV R0, RZ ;  /* 0x000000ff00007202 */ /* 0x000fe40000000f00 */
        /* <DEDUP_REMOVED lines=18> */
.L_x_60:
[----:B------:R-:W-:Y:S05]  /*3250*/  BSYNC.RECONVERGENT B1 ;  /* 0x0000000000017941 */ /* 0x000fea0003800200 */
.L_x_59:
[----:B------:R-:W-:Y:S01]  /*3260*/  IMAD.SHL.U32 R0, R0, 0x100000, RZ ;  /* 0x0010000000007824 */ /* 0x000fe200078e00ff */
[----:B------:R-:W-:-:S04]  /*3270*/  LEA R2, R2, 0x3b800000, 0x17 ;  /* 0x3b80000002027811 */ /* 0x000fc800078eb8ff */
[----:B------:R-:W-:-:S07]  /*3280*/  LOP3.LUT R0, R2, R0, R7, 0xfe, !PT ;  /* 0x0000000002007212 */ /* 0x000fce00078efe07 */
.L_x_58:
[----:B------:R-:W-:Y:S05]  /*3290*/  BSYNC.RECONVERGENT B0 ;  /* 0x0000000000007941 */ /* 0x000fea0003800200 */
.L_x_57:
[----:B------:R-:W-:Y:S01]  /*32a0*/  F2FP.BF16.F32.PACK_AB R0, RZ, R0 ;  /* 0x00000000ff00723e */ /* 0x000fe200000010ff */
[----:B------:R-:W-:Y:S06]  /*32b0*/  BRA `(.L_x_42) ;  /* 0x0000000400187947 */ /* 0x000fec0003800000 */
.L_x_55:
[----:B------:R-:W2:Y:S01]  /*32c0*/  LDG.E.U8 R3, desc[UR36][R2.64] ;  /* 0x0000002402037981 */ /* 0x000ea2000c1e1100 */
[----:B------:R-:W-:Y:S01]  /*32d0*/  BSSY.RECONVERGENT B0, `(.L_x_61) ;  /* 0x0000018000007945 */ /* 0x000fe20003800200 */
[----:B------:R-:W-:Y:S01]  /*32e0*/  IMAD.MOV.U32 R0, RZ, RZ, RZ ;  /* 0x000000ffff007224 */ /* 0x000fe200078e00ff */
[----:B--2---:R-:W-:-:S13]  /*32f0*/  ISETP.NE.AND P0, PT, R3, RZ, PT ;  /* 0x000000ff0300720c */ /* 0x004fda0003f05270 */
[----:B------:R-:W-:Y:S05]  /*3300*/  @!P0 BRA `(.L_x_62) ;  /* 0x0000000000508947 */ /* 0x000fea0003800000 */
[----:B------:R-:W-:-:S13]  /*3310*/  ISETP.NE.AND P0, PT, R3, 0x80, PT ;  /* 0x000000800300780c */ /* 0x000fda0003f05270 */
[----:B------:R-:W-:Y:S01]  /*3320*/  @!P0 MOV R0, 0x7f800001 ;  /* 0x7f80000100008802 */ /* 0x000fe20000000f00 */
        /* <DEDUP_REMOVED lines=14> */
.L_x_64:
[----:B------:R-:W-:Y:S05]  /*3410*/  BSYNC.RECONVERGENT B1 ;  /* 0x0000000000017941 */ /* 0x000fea0003800200 */
.L_x_63:
[----:B------:R-:W-:Y:S01]  /*3420*/  IMAD.SHL.U32 R0, R0, 0x200000, RZ ;  /* 0x0020000000007824 */ /* 0x000fe200078e00ff */
[----:B------:R-:W-:-:S04]  /*3430*/  LEA R2, R2, 0x37800000, 0x17 ;  /* 0x3780000002027811 */ /* 0x000fc800078eb8ff */
[----:B------:R-:W-:-:S07]  /*3440*/  LOP3.LUT R0, R2, R0, R7, 0xfe, !PT ;  /* 0x0000000002007212 */ /* 0x000fce00078efe07 */
.L_x_62:
[----:B------:R-:W-:Y:S05]  /*3450*/  BSYNC.RECONVERGENT B0 ;  /* 0x0000000000007941 */ /* 0x000fea0003800200 */
.L_x_61:
[----:B------:R-:W-:Y:S01]  /*3460*/  F2FP.BF16.F32.PACK_AB R0, RZ, R0 ;  /* 0x00000000ff00723e */ /* 0x000fe200000010ff */
[----:B------:R-:W-:Y:S06]  /*3470*/  BRA `(.L_x_42) ;  /* 0x0000000000a87947 */ /* 0x000fec0003800000 */
.L_x_54:
[----:B------:R-:W-:-:S09]  /*3480*/  UISETP.NE.AND UP0, UPT, UR4, 0x1c, UPT ;  /* 0x0000001c0400788c */ /* 0x000fd2000bf05270 */
[----:B------:R-:W-:Y:S05]  /*3490*/  BRA.U !UP0, `(.L_x_65) ;  /* 0x0000000108947547 */ /* 0x000fea000b800000 */
[----:B------:R-:W-:-:S09]  /*34a0*/  UISETP.NE.AND UP0, UPT, UR4, 0x1d, UPT ;  /* 0x0000001d0400788c */ /* 0x000fd2000bf05270 */
[----:B------:R-:W-:Y:S05]  /*34b0*/  BRA.U !UP0, `(.L_x_66) ;  /* 0x00000001087c7547 */ /* 0x000fea000b800000 */
[----:B------:R-:W-:-:S09]  /*34c0*/  UISETP.NE.AND UP0, UPT, UR4, 0x2c, UPT ;  /* 0x0000002c0400788c */ /* 0x000fd2000bf05270 */
[----:B------:R-:W-:Y:S05]  /*34d0*/  BRA.U !UP0, `(.L_x_67) ;  /* 0x0000000108487547 */ /* 0x000fea000b800000 */
.L_x_41:
[----:B------:R-:W-:Y:S01]  /*34e0*/  MOV R2, 0x0 ;  /* 0x0000000000027802 */ /* 0x000fe20000000f00 */
[----:B------:R-:W0:Y:S01]  /*34f0*/  LDCU.64 UR4, c[0x4][0x128] ;  /* 0x01002500ff0477ac */ /* 0x000e220008000a00 */
[----:B------:R-:W-:Y:S02]  /*3500*/  HFMA2 R13, -RZ, RZ, 0, 0 ;  /* 0x00000000ff0d7431 */ /* 0x000fe400000001ff */
[----:B------:R-:W-:Y:S01]  /*3510*/  IMAD.MOV.U32 R8, RZ, RZ, 0x4e ;  /* 0x0000004eff087424 */ /* 0x000fe200078e00ff */
[----:B------:R-:W1:Y:S01]  /*3520*/  LDCU.64 UR6, c[0x4][0x130] ;  /* 0x01002600ff0677ac */ /* 0x000e620008000a00 */
[----:B------:R-:W2:Y:S01]  /*3530*/  LDC.64 R2, c[0x4][R2] ;  /* 0x0100000002027b82 */ /* 0x000ea20000000a00 */
[----:B------:R-:W-:Y:S01]  /*3540*/  IMAD.MOV.U32 R12, RZ, RZ, 0x1 ;  /* 0x00000001ff0c7424 */ /* 0x000fe200078e00ff */
[----:B------:R-:W3:Y:S01]  /*3550*/  LDCU.64 UR8, c[0x4][0x38] ;  /* 0x01000700ff0877ac */ /* 0x000ee20008000a00 */
[----:B0-----:R-:W-:Y:S02]  /*3560*/  IMAD.U32 R4, RZ, RZ, UR4 ;  /* 0x00000004ff047e24 */ /* 0x001fe4000f8e00ff */
[----:B------:R-:W-:Y:S01]  /*3570*/  IMAD.U32 R5, RZ, RZ, UR5 ;  /* 0x00000005ff057e24 */ /* 0x000fe2000f8e00ff */
[----:B-1----:R-:W-:Y:S01]  /*3580*/  MOV R6, UR6 ;  /* 0x0000000600067c02 */ /* 0x002fe20008000f00 */
[----:B------:R-:W-:-:S02]  /*3590*/  IMAD.U32 R7, RZ, RZ, UR7 ;  /* 0x00000007ff077e24 */ /* 0x000fc4000f8e00ff */
[----:B---3--:R-:W-:Y:S02]  /*35a0*/  IMAD.U32 R10, RZ, RZ, UR8 ;  /* 0x00000008ff0a7e24 */ /* 0x008fe4000f8e00ff */
[----:B------:R-:W-:-:S07]  /*35b0*/  IMAD.U32 R11, RZ, RZ, UR9 ;  /* 0x00000009ff0b7e24 */ /* 0x000fce000f8e00ff */
[----:B------:R-:W-:-:S07]  /*35c0*/  LEPC R20, `(.L_x_68) ;  /* 0x000000001014794e */ /* 0x000fce0000000000 */
[----:B--2--5:R-:W-:Y:S05]  /*35d0*/  CALL.ABS.NOINC R2 ;  /* 0x0000000002007343 */ /* 0x024fea0003c00000 */
.L_x_68:
[----:B------:R-:W-:Y:S01]  /*35e0*/  PRMT R0, RZ, 0x7610, R0 ;  /* 0x00007610ff007816 */ /* 0x000fe20000000000 */
[----:B------:R-:W-:Y:S06]  /*35f0*/  BRA `(.L_x_42) ;  /* 0x0000000000487947 */ /* 0x000fec0003800000 */
.L_x_67:
[----:B------:R-:W2:Y:S01]  /*3600*/  LDG.E.U8 R2, desc[UR36][R2.64] ;  /* 0x0000002402027981 */ /* 0x000ea2000c1e1100 */
[----:B------:R-:W-:Y:S01]  /*3610*/  BSSY.RECONVERGENT B0, `(.L_x_69) ;  /* 0x0000007000007945 */ /* 0x000fe20003800200 */
[----:B------:R-:W-:Y:S01]  /*3620*/  IMAD.MOV.U32 R0, RZ, RZ, 0x400000 ;  /* 0x00400000ff007424 */ /* 0x000fe200078e00ff */
[----:B--2---:R-:W-:-:S13]  /*3630*/  ISETP.NE.AND P0, PT, R2, RZ, PT ;  /* 0x000000ff0200720c */ /* 0x004fda0003f05270 */
[----:B------:R-:W-:Y:S05]  /*3640*/  @!P0 BRA `(.L_x_70) ;  /* 0x00000000000c8947 */ /* 0x000fea0003800000 */
[----:B------:R-:W-:-:S13]  /*3650*/  ISETP.NE.AND P0, PT, R2, 0xff, PT ;  /* 0x000000ff0200780c */ /* 0x000fda0003f05270 */
[----:B------:R-:W-:Y:S02]  /*3660*/  @!P0 IMAD.MOV.U32 R0, RZ, RZ, 0x7f800001 ;  /* 0x7f800001ff008424 */ /* 0x000fe400078e00ff */
[----:B------:R-:W-:-:S07]  /*3670*/  @P0 IMAD.SHL.U32 R0, R2, 0x800000, RZ ;  /* 0x0080000002000824 */ /* 0x000fce00078e00ff */
.L_x_70:
[----:B------:R-:W-:Y:S05]  /*3680*/  BSYNC.RECONVERGENT B0 ;  /* 0x0000000000007941 */ /* 0x000fea0003800200 */
.L_x_69:
[----:B------:R-:W-:Y:S01]  /*3690*/  F2FP.BF16.F32.PACK_AB R0, RZ, R0 ;  /* 0x00000000ff00723e */ /* 0x000fe200000010ff */
[----:B------:R-:W-:Y:S06]  /*36a0*/  BRA `(.L_x_42) ;  /* 0x00000000001c7947 */ /* 0x000fec0003800000 */
.L_x_66:
[----:B------:R-:W2:Y:S02]  /*36b0*/  LDG.E.64 R2, desc[UR36][R2.64] ;  /* 0x0000002402027981 */ /* 0x000ea4000c1e1b00 */
[----:B--2---:R-:W0:Y:S02]  /*36c0*/  I2F.U64 R0, R2 ;  /* 0x0000000200007312 */ /* 0x004e240000301000 */
[----:B0-----:R-:W-:Y:S01]  /*36d0*/  F2FP.BF16.F32.PACK_AB R0, RZ, R0 ;  /* 0x00000000ff00723e */ /* 0x001fe200000010ff */
[----:B------:R-:W-:Y:S06]  /*36e0*/  BRA `(.L_x_42) ;  /* 0x00000000000c7947 */ /* 0x000fec0003800000 */
.L_x_65:
[----:B------:R-:W2:Y:S02]  /*36f0*/  LDG.E R2, desc[UR36][R2.64] ;  /* 0x0000002402027981 */ /* 0x000ea4000c1e1900 */
[----:B--2---:R-:W-:-:S04]  /*3700*/  I2FP.F32.U32 R0, R2 ;  /* 0x0000000200007245 */ /* 0x004fc80000201000 */
[----:B------:R-:W-:-:S07]  /*3710*/  F2FP.BF16.F32.PACK_AB R0, RZ, R0 ;  /* 0x00000000ff00723e */ /* 0x000fce00000010ff */
.L_x_42:
[----:B-----5:R-:W-:Y:S01]  /*3720*/  IMAD.U32 R19, R19, 0x10000, RZ ;  /* 0x0001000013137824 */ /* 0x020fe200078e00ff */
[----:B------:R-:W1:Y:S01]  /*3730*/  LDCU.64 UR6, c[0x0][0x5e8] ;  /* 0x0000bd00ff0677ac */ /* 0x000e620008000a00 */
[----:B------:R-:W-:Y:S02]  /*3740*/  IMAD.U32 R0, R0, 0x10000, RZ ;  /* 0x0001000000007824 */ /* 0x000fe400078e00ff */
[C---:B0-----:R-:W-:Y:S01]  /*3750*/  FMUL.FTZ R2, |R19|.reuse, -1.4426950216293334961 ;  /* 0xbfb8aa3b13027820 */ /* 0x041fe20000410200 */
[C---:B------:R-:W-:Y:S01]  /*3760*/  FSETP.GEU.FTZ.AND P0, PT, R19.reuse, RZ, PT ;  /* 0x000000ff1300720b */ /* 0x040fe20003f1e000 */
[----:B------:R-:W-:Y:S01]  /*3770*/  UPRMT UR4, UR43, 0x9910, URZ ;  /* 0x000099102b047896 */ /* 0x000fe200080000ff */
[----:B------:R-:W-:-:S03]  /*3780*/  FSET.BF.LT.FTZ.AND R19, R19, RZ, PT ;  /* 0x000000ff1313720a */ /* 0x000fc60003811000 */
[----:B------:R-:W0:Y:S01]  /*3790*/  MUFU.EX2 R2, R2 ;  /* 0x0000000200027308 */ /* 0x000e220000000800 */
[----:B------:R-:W-:Y:S01]  /*37a0*/  UISETP.GT.AND UP0, UPT, UR4, 0x9, UPT ;  /* 0x000000090400788c */ /* 0x000fe2000bf04270 */
[----:B0-----:R-:W-:-:S06]  /*37b0*/  FADD.FTZ R3, R2, 1 ;  /* 0x3f80000002037421 */ /* 0x001fcc0000010000 */
[----:B------:R-:W0:Y:S02]  /*37c0*/  MUFU.RCP R3, R3 ;  /* 0x0000000300037308 */ /* 0x000e240000001000 */
[----:B0-----:R-:W-:-:S04]  /*37d0*/  FMUL.FTZ R4, R2, R3 ;  /* 0x0000000302047220 */ /* 0x001fc80000410000 */
[----:B------:R-:W-:Y:S01]  /*37e0*/  @P0 FADD.FTZ R4, -R4, -RZ ;  /* 0x800000ff04040221 */ /* 0x000fe20000010100 */
[----:B-1----:R-:W-:-:S03]  /*37f0*/  IADD3 R2, P0, PT, R16, UR6, RZ ;  /* 0x0000000610027c10 */ /* 0x002fc6000ff1e0ff */
[----:B------:R-:W-:Y:S01]  /*3800*/  FADD.FTZ R19, R19, -R4 ;  /* 0x8000000413137221 */ /* 0x000fe20000010000 */
[----:B------:R-:W-:-:S03]  /*3810*/  IADD3.X R3, PT, PT, RZ, UR7, RZ, P0, !PT ;  /* 0x00000007ff037c10 */ /* 0x000fc600087fe4ff */
[----:B------:R-:W-:-:S04]  /*3820*/  FMUL.FTZ R0, R0, R19 ;  /* 0x0000001300007220 */ /* 0x000fc80000410000 */
[----:B------:R0:W1:Y:S01]  /*3830*/  F2F.BF16.F32 R5, R0 ;  /* 0x0000000000057304 */ /* 0x0000620000202000 */
        /* <DEDUP_REMOVED lines=9> */
[----:B01----:R-:W-:-:S04]  /*38d0*/  IMAD.U32 R0, R5, 0x10000, RZ ;  /* 0x0001000005007824 */ /* 0x003fc800078e00ff */
[----:B------:R-:W0:Y:S02]  /*38e0*/  F2I.FTZ.TRUNC.NTZ R5, R0 ;  /* 0x0000000000057305 */ /* 0x000e24000021f100 */
[----:B0-----:R0:W-:Y:S01]  /*38f0*/  STG.E.U8 desc[UR36][R2.64], R5 ;  /* 0x0000000502007986 */ /* 0x0011e2000c101124 */
[----:B------:R-:W-:Y:S05]  /*3900*/  BRA `(.L_x_76) ;  /* 0x0000000c00807947 */ /* 0x000fea0003800000 */
.L_x_74:
[----:B-1----:R-:W-:-:S06]  /*3910*/  IMAD.U32 R5, R5, 0x10000, RZ ;  /* 0x0001000005057824 */ /* 0x002fcc00078e00ff */
[----:B------:R-:W1:Y:S02]  /*3920*/  F2I.S64.TRUNC R4, R5 ;  /* 0x0000000500047311 */ /* 0x000e64000020d900 */
[----:B-1----:R1:W-:Y:S01]  /*3930*/  STG.E.U8 desc[UR36][R2.64], R4 ;  /* 0x0000000402007986 */ /* 0x0023e2000c101124 */
[----:B------:R-:W-:Y:S05]  /*3940*/  BRA `(.L_x_76) ;  /* 0x0000000c00707947 */ /* 0x000fea0003800000 */
.L_x_73:
[----:B------:R-:W-:-:S09]  /*3950*/  UISETP.NE.AND UP0, UPT, UR4, 0x2, UPT ;  /* 0x000000020400788c */ /* 0x000fd2000bf05270 */
[----:B------:R-:W-:Y:S05]  /*3960*/  BRA.U !UP0, `(.L_x_77) ;  /* 0x0000000108307547 */ /* 0x000fea000b800000 */
[----:B------:R-:W-:-:S09]  /*3970*/  UISETP.NE.AND UP0, UPT, UR4, 0x3, UPT ;  /* 0x000000030400788c */ /* 0x000fd2000bf05270 */
[----:B------:R-:W-:Y:S05]  /*3980*/  BRA.U !UP0, `(.L_x_78) ;  /* 0x0000000108187547 */ /* 0x000fea000b800000 */
[----:B------:R-:W-:-:S09]  /*3990*/  UISETP.NE.AND UP0, UPT, UR4, 0x4, UPT ;  /* 0x000000040400788c */ /* 0x000fd2000bf05270 */
[----:B------:R-:W-:Y:S05]  /*39a0*/  BRA.U UP0, `(.L_x_75) ;  /* 0x0000000900b87547 */ /* 0x000fea000b800000 */
[----:B-1----:R-:W-:-:S06]  /*39b0*/  IMAD.U32 R5, R5, 0x10000, RZ ;  /* 0x0001000005057824 */ /* 0x002fcc00078e00ff */
[----:B------:R-:W1:Y:S02]  /*39c0*/  F2I.S64.TRUNC R4, R5 ;  /* 0x0000000500047311 */ /* 0x000e64000020d900 */
[----:B-1----:R4:W-:Y:S01]  /*39d0*/  STG.E.64 desc[UR36][R2.64], R4 ;  /* 0x0000000402007986 */ /* 0x0029e2000c101b24 */
[----:B------:R-:W-:Y:S05]  /*39e0*/  BRA `(.L_x_76) ;  /* 0x0000000c00487947 */ /* 0x000fea0003800000 */
.L_x_78:
[----:B-1----:R-:W-:-:S06]  /*39f0*/  IMAD.U32 R5, R5, 0x10000, RZ ;  /* 0x0001000005057824 */ /* 0x002fcc00078e00ff */
[----:B------:R-:W1:Y:S02]  /*3a00*/  F2I.FTZ.TRUNC.NTZ R5, R5 ;  /* 0x0000000500057305 */ /* 0x000e64000021f100 */
[----:B-1----:R3:W-:Y:S01]  /*3a10*/  STG.E desc[UR36][R2.64], R5 ;  /* 0x0000000502007986 */ /* 0x0027e2000c101924 */
[----:B------:R-:W-:Y:S05]  /*3a20*/  BRA `(.L_x_76) ;  /* 0x0000000c00387947 */ /* 0x000fea0003800000 */
.L_x_77:
[----:B-1----:R-:W-:-:S06]  /*3a30*/  IMAD.U32 R5, R5, 0x10000, RZ ;  /* 0x0001000005057824 */ /* 0x002fcc00078e00ff */
[----:B------:R-:W1:Y:S02]  /*3a40*/  F2I.FTZ.TRUNC.NTZ R5, R5 ;  /* 0x0000000500057305 */ /* 0x000e64000021f100 */
[----:B-1----:R2:W-:Y:S01]  /*3a50*/  STG.E.U16 desc[UR36][R2.64], R5 ;  /* 0x0000000502007986 */ /* 0x0025e2000c101524 */
[----:B------:R-:W-:Y:S05]  /*3a60*/  BRA `(.L_x_76) ;  /* 0x0000000c00287947 */ /* 0x000fea0003800000 */
.L_x_72:
[----:B------:R-:W-:-:S09]  /*3a70*/  UISETP.GT.AND UP0, UPT, UR4, 0x6, UPT ;  /* 0x000000060400788c */ /* 0x000fd2000bf04270 */
[----:B------:R-:W-:Y:S05]  /*3a80*/  BRA.U UP0, `(.L_x_79) ;  /* 0x00000001002c7547 */ /* 0x000fea000b800000 */
[----:B------:R-:W-:-:S09]  /*3a90*/  UISETP.NE.AND UP0, UPT, UR4, 0x5, UPT ;  /* 0x000000050400788c */ /* 0x000fd2000bf05270 */
[----:B------:R-:W-:Y:S05]  /*3aa0*/  BRA.U !UP0, `(.L_x_80) ;  /* 0x0000000108147547 */ /* 0x000fea000b800000 */
[----:B------:R-:W-:-:S09]  /*3ab0*/  UISETP.NE.AND UP0, UPT, UR4, 0x6, UPT ;  /* 0x000000060400788c */ /* 0x000fd2000bf05270 */
[----:B------:R-:W-:Y:S05]  /*3ac0*/  BRA.U UP0, `(.L_x_75) ;  /* 0x0000000900707547 */ /* 0x000fea000b800000 */
[----:B-1----:R-:W-:-:S05]  /*3ad0*/  SHF.L.U32 R5, R5, 0x10, RZ ;  /* 0x0000001005057819 */ /* 0x002fca00000006ff */
[----:B------:R1:W-:Y:S01]  /*3ae0*/  STG.E desc[UR36][R2.64], R5 ;  /* 0x0000000502007986 */ /* 0x0003e2000c101924 */
[----:B------:R-:W-:Y:S05]  /*3af0*/  BRA `(.L_x_76) ;  /* 0x0000000c00047947 */ /* 0x000fea0003800000 */
.L_x_80:
[----:B01----:R-:W-:-:S05]  /*3b00*/  IMAD.U32 R0, R5, 0x10000, RZ ;  /* 0x0001000005007824 */ /* 0x003fca00078e00ff */
[----:B------:R-:W-:-:S05]  /*3b10*/  F2FP.F16.F32.PACK_AB R0, RZ, R0 ;  /* 0x00000000ff00723e */ /* 0x000fca00000000ff */
[----:B------:R0:W-:Y:S01]  /*3b20*/  STG.E.U16 desc[UR36][R2.64], R0 ;  /* 0x0000000002007986 */ /* 0x0001e2000c101524 */
[----:B------:R-:W-:Y:S05]  /*3b30*/  BRA `(.L_x_76) ;  /* 0x0000000800f47947 */ /* 0x000fea0003800000 */
.L_x_79:
[----:B------:R-:W-:-:S09]  /*3b40*/  UISETP.NE.AND UP0, UPT, UR4, 0x7, UPT ;  /* 0x000000070400788c */ /* 0x000fd2000bf05270 */
[----:B------:R-:W-:Y:S05]  /*3b50*/  BRA.U !UP0, `(.L_x_81) ;  /* 0x0000000108347547 */ /* 0x000fea000b800000 */
[----:B------:R-:W-:-:S09]  /*3b60*/  UISETP.NE.AND UP0, UPT, UR4, 0x8, UPT ;  /* 0x000000080400788c */ /* 0x000fd2000bf05270 */
[----:B------:R-:W-:Y:S05]  /*3b70*/  BRA.U !UP0, `(.L_x_82) ;  /* 0x0000000108187547 */ /* 0x000fea000b800000 */
[----:B------:R-:W-:-:S09]  /*3b80*/  UISETP.NE.AND UP0, UPT, UR4, 0x9, UPT ;  /* 0x000000090400788c */ /* 0x000fd2000bf05270 */
[----:B------:R-:W-:Y:S05]  /*3b90*/  BRA.U UP0, `(.L_x_75) ;  /* 0x00000009003c7547 */ /* 0x000fea000b800000 */
[----:B-1----:R-:W-:Y:S02]  /*3ba0*/  IMAD.U32 R4, R5, 0x10000, RZ ;  /* 0x0001000005047824 */ /* 0x002fe400078e00ff */
[----:B------:R-:W-:-:S05]  /*3bb0*/  IMAD.MOV.U32 R5, RZ, RZ, RZ ;  /* 0x000000ffff057224 */ /* 0x000fca00078e00ff */
[----:B------:R1:W-:Y:S01]  /*3bc0*/  STG.E.64 desc[UR36][R2.64], R4 ;  /* 0x0000000402007986 */ /* 0x0003e2000c101b24 */
[----:B------:R-:W-:Y:S05]  /*3bd0*/  BRA `(.L_x_76) ;  /* 0x0000000800cc7947 */ /* 0x000fea0003800000 */
.L_x_82:
[----:B-1----:R-:W-:-:S05]  /*3be0*/  IMAD.U32 R5, R5, 0x10000, RZ ;  /* 0x0001000005057824 */ /* 0x002fca00078e00ff */
[----:B------:R-:W-:-:S04]  /*3bf0*/  F2FP.F16.F32.PACK_AB R5, RZ, R5 ;  /* 0x00000005ff05723e */ /* 0x000fc800000000ff */
[----:B------:R-:W-:-:S05]  /*3c00*/  PRMT R5, R5, 0x5410, RZ ;  /* 0x0000541005057816 */ /* 0x000fca00000000ff */
[----:B------:R1:W-:Y:S01]  /*3c10*/  STG.E desc[UR36][R2.64], R5 ;  /* 0x0000000502007986 */ /* 0x0003e2000c101924 */
[----:B------:R-:W-:Y:S05]  /*3c20*/  BRA `(.L_x_76) ;  /* 0x0000000800b87947 */ /* 0x000fea0003800000 */
.L_x_81:
[----:B-1----:R-:W-:-:S04]  /*3c30*/  IMAD.U32 R4, R5, 0x10000, RZ ;  /* 0x0001000005047824 */ /* 0x002fc800078e00ff */
[----:B------:R-:W-:-:S06]  /*3c40*/  FMUL.FTZ R4, R4, 1 ;  /* 0x3f80000004047820 */ /* 0x000fcc0000410000 */
[----:B------:R-:W1:Y:S02]  /*3c50*/  F2F.F64.F32 R4, R4 ;  /* 0x0000000400047310 */ /* 0x000e640000201800 */
[----:B-1----:R1:W-:Y:S01]  /*3c60*/  STG.E.64 desc[UR36][R2.64], R4 ;  /* 0x0000000402007986 */ /* 0x0023e2000c101b24 */
[----:B------:R-:W-:Y:S05]  /*3c70*/  BRA `(.L_x_76) ;  /* 0x0000000800a47947 */ /* 0x000fea0003800000 */
.L_x_71:
        /* <DEDUP_REMOVED lines=8> */
[----:B-1----:R-:W-:-:S04]  /*3d00*/  SHF.L.U32 R5, R5, 0x10, RZ ;  /* 0x0000001005057819 */ /* 0x002fc800000006ff */
[----:B------:R-:W-:-:S04]  /*3d10*/  FSETP.NEU.FTZ.AND P0, PT, R5, RZ, PT ;  /* 0x000000ff0500720b */ /* 0x000fc80003f1d000 */
[----:B------:R-:W-:-:S05]  /*3d20*/  SEL R5, RZ, 0x1, !P0 ;  /* 0x00000001ff057807 */ /* 0x000fca0004000000 */
[----:B------:R1:W-:Y:S01]  /*3d30*/  STG.E.U8 desc[UR36][R2.64], R5 ;  /* 0x0000000502007986 */ /* 0x0003e2000c101124 */
[----:B------:R-:W-:Y:S05]  /*3d40*/  BRA `(.L_x_76) ;  /* 0x0000000800707947 */ /* 0x000fea0003800000 */
.L_x_85:
[----:B-1----:R-:W-:Y:S01]  /*3d50*/  IMAD.U32 R5, R5, 0x10000, RZ ;  /* 0x0001000005057824 */ /* 0x002fe200078e00ff */
[----:B------:R-:W-:-:S03]  /*3d60*/  CS2R R6, SRZ ;  /* 0x0000000000067805 */ /* 0x000fc6000001ff00 */
[----:B------:R-:W-:-:S06]  /*3d70*/  FMUL.FTZ R5, R5, 1 ;  /* 0x3f80000005057820 */ /* 0x000fcc0000410000 */
[----:B------:R-:W1:Y:S02]  /*3d80*/  F2F.F64.F32 R4, R5 ;  /* 0x0000000500047310 */ /* 0x000e640000201800 */
[----:B-1----:R1:W-:Y:S01]  /*3d90*/  STG.E.128 desc[UR36][R2.64], R4 ;  /* 0x0000000402007986 */ /* 0x0023e2000c101d24 */
[----:B------:R-:W-:Y:S05]  /*3da0*/  BRA `(.L_x_76) ;  /* 0x0000000800587947 */ /* 0x000fea0003800000 */
.L_x_84:
[----:B------:R-:W-:-:S09]  /*3db0*/  UISETP.NE.AND UP0, UPT, UR4, 0xf, UPT ;  /* 0x0000000f0400788c */ /* 0x000fd2000bf05270 */
[----:B------:R-:W-:Y:S05]  /*3dc0*/  BRA.U !UP0, `(.L_x_86) ;  /* 0x0000000108a07547 */ /* 0x000fea000b800000 */
[----:B------:R-:W-:-:S09]  /*3dd0*/  UISETP.NE.AND UP0, UPT, UR4, 0x17, UPT ;  /* 0x000000170400788c */ /* 0x000fd2000bf05270 */
[----:B------:R-:W-:Y:S05]  /*3de0*/  BRA.U !UP0, `(.L_x_87) ;  /* 0x00000001084c7547 */ /* 0x000fea000b800000 */
[----:B------:R-:W-:-:S09]  /*3df0*/  UISETP.NE.AND UP0, UPT, UR4, 0x18, UPT ;  /* 0x000000180400788c */ /* 0x000fd2000bf05270 */
[----:B------:R-:W-:Y:S05]  /*3e00*/  BRA.U UP0, `(.L_x_75) ;  /* 0x0000000500a07547 */ /* 0x000fea000b800000 */
[----:B-1----:R-:W-:Y:S01]  /*3e10*/  IMAD.U32 R7, R5, 0x10000, RZ ;  /* 0x0001000005077824 */ /* 0x002fe200078e00ff */
[----:B------:R-:W-:Y:S01]  /*3e20*/  BSSY.RECONVERGENT B0, `(.L_x_88) ;  /* 0x000000c000007945 */ /* 0x000fe20003800200 */
[----:B0-----:R-:W-:-:S03]  /*3e30*/  IMAD.MOV.U32 R0, RZ, RZ, 0x7f ;  /* 0x0000007fff007424 */ /* 0x001fc600078e00ff */
[----:B------:R-:W-:Y:S02]  /*3e40*/  LOP3.LUT R6, R7, 0x7fffffff, RZ, 0xc0, !PT ;  /* 0x7fffffff07067812 */ /* 0x000fe400078ec0ff */
[----:B------:R-:W-:Y:S02]  /*3e50*/  SHF.R.U32.HI R5, RZ, 0x18, R7 ;  /* 0x00000018ff057819 */ /* 0x000fe40000011607 */
[----:B------:R-:W-:-:S13]  /*3e60*/  ISETP.GT.U32.AND P0, PT, R6, 0x43efffff, PT ;  /* 0x43efffff0600780c */ /* 0x000fda0003f04070 */
[----:B------:R-:W-:Y:S05]  /*3e70*/  @P0 BRA `(.L_x_89) ;  /* 0x0000000000180947 */ /* 0x000fea0003800000 */
[----:B------:R-:W-:-:S13]  /*3e80*/  ISETP.GT.U32.AND P0, PT, R6, 0x3c7fffff, PT ;  /* 0x3c7fffff0600780c */ /* 0x000fda0003f04070 */
[----:B------:R-:W-:-:S04]  /*3e90*/  @P0 SHF.R.U32.HI R0, RZ, 0x14, R7 ;  /* 0x00000014ff000819 */ /* 0x000fc80000011607 */
[----:B------:R-:W-:Y:S01]  /*3ea0*/  @P0 LOP3.LUT R4, R0, 0x1, RZ, 0xc0, !PT ;  /* 0x0000000100040812 */ /* 0x000fe200078ec0ff */
[----:B------:R-:W-:-:S03]  /*3eb0*/  @!P0 FADD.FTZ R0, R6, 16384 ;  /* 0x4680000006008421 */ /* 0x000fc60000010000 */
[----:B------:R-:W-:-:S04]  /*3ec0*/  @P0 IADD3 R4, PT, PT, R7, 0x407ffff, R4 ;  /* 0x0407ffff07040810 */ /* 0x000fc80007ffe004 */
[----:B------:R-:W-:-:S07]  /*3ed0*/  @P0 SHF.R.U32.HI R0, RZ, 0x14, R4 ;  /* 0x00000014ff000819 */ /* 0x000fce0000011604 */
.L_x_89:
[----:B------:R-:W-:Y:S05]  /*3ee0*/  BSYNC.RECONVERGENT B0 ;  /* 0x0000000000007941 */ /* 0x000fea0003800200 */
.L_x_88:
[----:B------:R-:W-:-:S05]  /*3ef0*/  LOP3.LUT R5, R0, 0x80, R5, 0xf8, !PT ;  /* 0x0000008000057812 */ /* 0x000fca00078ef805 */
[----:B------:R0:W-:Y:S01]  /*3f00*/  STG.E.U8 desc[UR36][R2.64], R5 ;  /* 0x0000000502007986 */ /* 0x0001e2000c101124 */
[----:B------:R-:W-:Y:S05]  /*3f10*/  BRA `(.L_x_76) ;  /* 0x0000000400fc7947 */ /* 0x000fea0003800000 */
.L_x_87:
[----:B-1----:R-:W-:Y:S01]  /*3f20*/  IMAD.U32 R7, R5, 0x10000, RZ ;  /* 0x0001000005077824 */ /* 0x002fe200078e00ff */
[----:B------:R-:W-:Y:S04]  /*3f30*/  BSSY.RECONVERGENT B0, `(.L_x_90) ;  /* 0x000000e000007945 */ /* 0x000fe80003800200 */
[----:B------:R-:W-:Y:S02]  /*3f40*/  LOP3.LUT R6, R7, 0x7fffffff, RZ, 0xc0, !PT ;  /* 0x7fffffff07067812 */ /* 0x000fe400078ec0ff */
[----:B------:R-:W-:Y:S02]  /*3f50*/  SHF.R.U32.HI R5, RZ, 0x18, R7 ;  /* 0x00000018ff057819 */ /* 0x000fe40000011607 */
[----:B------:R-:W-:-:S13]  /*3f60*/  ISETP.GE.U32.AND P1, PT, R6, 0x47800000, PT ;  /* 0x478000000600780c */ /* 0x000fda0003f26070 */
[----:B0-----:R-:W-:Y:S01]  /*3f70*/  @P1 IMAD.MOV.U32 R0, RZ, RZ, 0x7f ;  /* 0x0000007fff001424 */ /* 0x001fe200078e00ff */
[----:B------:R-:W-:-:S04]  /*3f80*/  @P1 ISETP.GT.U32.AND P0, PT, R6, 0x7f800000, PT ;  /* 0x7f8000000600180c */ /* 0x000fc80003f04070 */
[----:B------:R-:W-:Y:S01]  /*3f90*/  @P1 SEL R0, R0, 0x7c, P0 ;  /* 0x0000007c00001807 */ /* 0x000fe20000000000 */
[----:B------:R-:W-:Y:S08]  /*3fa0*/  @P1 BRA `(.L_x_91) ;  /* 0x0000000000181947 */ /* 0x000ff00003800000 */
[----:B------:R-:W-:-:S13]  /*3fb0*/  ISETP.GT.U32.AND P0, PT, R6, 0x387fffff, PT ;  /* 0x387fffff0600780c */ /* 0x000fda0003f04070 */
[----:B------:R-:W-:-:S04]  /*3fc0*/  @P0 SHF.R.U32.HI R0, RZ, 0x15, R7 ;  /* 0x00000015ff000819 */ /* 0x000fc80000011607 */
[----:B------:R-:W-:Y:S01]  /*3fd0*/  @P0 LOP3.LUT R4, R0, 0x1, RZ, 0xc0, !PT ;  /* 0x0000000100040812 */ /* 0x000fe200078ec0ff */
[----:B------:R-:W-:-:S03]  /*3fe0*/  @!P0 FADD.FTZ R0, R6, 128 ;  /* 0x4300000006008421 */ /* 0x000fc60000010000 */
[----:B------:R-:W-:-:S04]  /*3ff0*/  @P0 IADD3 R4, PT, PT, R7, 0x80fffff, R4 ;  /* 0x080fffff07040810 */ /* 0x000fc80007ffe004 */
[----:B------:R-:W-:-:S07]  /*4000*/  @P0 SHF.R.U32.HI R0, RZ, 0x15, R4 ;  /* 0x00000015ff000819 */ /* 0x000fce0000011604 */
.L_x_91:
[----:B------:R-:W-:Y:S05]  /*4010*/  BSYNC.RECONVERGENT B0 ;  /* 0x0000000000007941 */ /* 0x000fea0003800200 */
.L_x_90:
[----:B------:R-:W-:-:S05]  /*4020*/  LOP3.LUT R5, R0, 0x80, R5, 0xf8, !PT ;  /* 0x0000008000057812 */ /* 0x000fca00078ef805 */
[----:B------:R0:W-:Y:S01]  /*4030*/  STG.E.U8 desc[UR36][R2.64], R5 ;  /* 0x0000000502007986 */ /* 0x0001e2000c101124 */
[----:B------:R-:W-:Y:S05]  /*4040*/  BRA `(.L_x_76) ;  /* 0x0000000400b07947 */ /* 0x000fea0003800000 */
.L_x_86:
[----:B-1----:R1:W-:Y:S01]  /*4050*/  STG.E.U16 desc[UR36][R2.64], R5 ;  /* 0x0000000502007986 */ /* 0x0023e2000c101524 */
[----:B------:R-:W-:Y:S05]  /*4060*/  BRA `(.L_x_76) ;  /* 0x0000000400a87947 */ /* 0x000fea0003800000 */
.L_x_83:
        /* <DEDUP_REMOVED lines=8> */
[----:B-1----:R-:W-:-:S06]  /*40f0*/  SHF.L.U32 R5, R5, 0x10, RZ ;  /* 0x0000001005057819 */ /* 0x002fcc00000006ff */
[----:B------:R-:W1:Y:S02]  /*4100*/  F2I.FTZ.U32.TRUNC.NTZ R5, R5 ;  /* 0x0000000500057305 */ /* 0x000e64000021f000 */
[----:B-1----:R1:W-:Y:S01]  /*4110*/  STG.E.U16 desc[UR36][R2.64], R5 ;  /* 0x0000000502007986 */ /* 0x0023e2000c101524 */
[----:B------:R-:W-:Y:S05]  /*4120*/  BRA `(.L_x_76) ;  /* 0x0000000400787947 */ /* 0x000fea0003800000 */
.L_x_94:
[----:B-1----:R-:W-:Y:S01]  /*4130*/  IMAD.U32 R5, R5, 0x10000, RZ ;  /* 0x0001000005057824 */ /* 0x002fe200078e00ff */
[----:B------:R-:W-:Y:S01]  /*4140*/  BSSY.RECONVERGENT B0, `(.L_x_95) ;  /* 0x0000014000007945 */ /* 0x000fe20003800200 */
[----:B0-----:R-:W-:-:S03]  /*4150*/  IMAD.MOV.U32 R0, RZ, RZ, 0x80 ;  /* 0x00000080ff007424 */ /* 0x001fc600078e00ff */
[----:B------:R-:W-:-:S04]  /*4160*/  LOP3.LUT R4, R5, 0x7fffffff, RZ, 0xc0, !PT ;  /* 0x7fffffff05047812 */ /* 0x000fc800078ec0ff */
[----:B------:R-:W-:-:S13]  /*4170*/  ISETP.GT.U32.AND P0, PT, R4, 0x437fffff, PT ;  /* 0x437fffff0400780c */ /* 0x000fda0003f04070 */
[----:B------:R-:W-:Y:S05]  /*4180*/  @P0 BRA `(.L_x_96) ;  /* 0x00000000003c0947 */ /* 0x000fea0003800000 */
[----:B------:R-:W-:-:S13]  /*4190*/  ISETP.GT.U32.AND P0, PT, R4, 0x3bffffff, PT ;  /* 0x3bffffff0400780c */ /* 0x000fda0003f04070 */
[----:B------:R-:W-:Y:S05]  /*41a0*/  @P0 BRA `(.L_x_97) ;  /* 0x0000000000140947 */ /* 0x000fea0003800000 */
[----:B------:R-:W-:-:S05]  /*41b0*/  FADD.FTZ R0, R4, 8192 ;  /* 0x4600000004007421 */ /* 0x000fca0000010000 */
[----:B------:R-:W-:Y:S02]  /*41c0*/  LOP3.LUT P0, R4, R0, 0xff, RZ, 0xc0, !PT ;  /* 0x000000ff00047812 */ /* 0x000fe4000780c0ff */
[----:B------:R-:W-:-:S11]  /*41d0*/  PRMT R0, RZ, 0x7610, R0 ;  /* 0x00007610ff007816 */ /* 0x000fd60000000000 */
[----:B------:R-:W-:Y:S05]  /*41e0*/  @!P0 BRA `(.L_x_96) ;  /* 0x0000000000248947 */ /* 0x000fea0003800000 */
[----:B------:R-:W-:Y:S05]  /*41f0*/  BRA `(.L_x_98) ;  /* 0x0000000000147947 */ /* 0x000fea0003800000 */
.L_x_97:
[----:B------:R-:W-:-:S04]  /*4200*/  SHF.R.U32.HI R0, RZ, 0x14, R5 ;  /* 0x00000014ff007819 */ /* 0x000fc80000011605 */
[----:B------:R-:W-:-:S04]  /*4210*/  LOP3.LUT R0, R0, 0x1, RZ, 0xc0, !PT ;  /* 0x0000000100007812 */ /* 0x000fc800078ec0ff */
[----:B------:R-:W-:-:S04]  /*4220*/  IADD3 R0, PT, PT, R5, 0x487ffff, R0 ;  /* 0x0487ffff05007810 */ /* 0x000fc80007ffe000 */
[----:B------:R-:W-:-:S04]  /*4230*/  SHF.R.U32.HI R0, RZ, 0x14, R0 ;  /* 0x00000014ff007819 */ /* 0x000fc80000011600 */
[----:B------:R-:W-:-:S07]  /*4240*/  LOP3.LUT R4, R0, 0xff, RZ, 0xc0, !PT ;  /* 0x000000ff00047812 */ /* 0x000fce00078ec0ff */
.L_x_98:
[----:B------:R-:W-:-:S04]  /*4250*/  SHF.R.U32.HI R5, RZ, 0x18, R5 ;  /* 0x00000018ff057819 */ /* 0x000fc80000011605 */
[----:B------:R-:W-:-:S04]  /*4260*/  LOP3.LUT R4, R4, 0x80, R5, 0xf8, !PT ;  /* 0x0000008004047812 */ /* 0x000fc800078ef805 */
[----:B------:R-:W-:-:S07]  /*4270*/  PRMT R0, R4, 0x7610, R0 ;  /* 0x0000761004007816 */ /* 0x000fce0000000000 */
.L_x_96:
[----:B------:R-:W-:Y:S05]  /*4280*/  BSYNC.RECONVERGENT B0 ;  /* 0x0000000000007941 */ /* 0x000fea0003800200 */
.L_x_95:
[----:B------:R0:W-:Y:S01]  /*4290*/  STG.E.U8 desc[UR36][R2.64], R0 ;  /* 0x0000000002007986 */ /* 0x0001e2000c101124 */
[----:B------:R-:W-:Y:S05]  /*42a0*/  BRA `(.L_x_76) ;  /* 0x0000000400187947 */ /* 0x000fea0003800000 */
.L_x_93:
        /* <DEDUP_REMOVED lines=13> */
.L_x_101:
[----:B------:R-:W-:-:S04]  /*4380*/  SHF.R.U32.HI R0, RZ, 0x15, R5 ;  /* 0x00000015ff007819 */ /* 0x000fc80000011605 */
[----:B------:R-:W-:-:S04]  /*4390*/  LOP3.LUT R0, R0, 0x1, RZ, 0xc0, !PT ;  /* 0x0000000100007812 */ /* 0x000fc800078ec0ff */
[----:B------:R-:W-:-:S04]  /*43a0*/  IADD3 R0, PT, PT, R5, 0x88fffff, R0 ;  /* 0x088fffff05007810 */ /* 0x000fc80007ffe000 */
[----:B------:R-:W-:-:S04]  /*43b0*/  SHF.R.U32.HI R0, RZ, 0x15, R0 ;  /* 0x00000015ff007819 */ /* 0x000fc80000011600 */
[----:B------:R-:W-:-:S07]  /*43c0*/  LOP3.LUT R4, R0, 0xff, RZ, 0xc0, !PT ;  /* 0x000000ff00047812 */ /* 0x000fce00078ec0ff */
.L_x_102:
[----:B------:R-:W-:-:S04]  /*43d0*/  SHF.R.U32.HI R5, RZ, 0x18, R5 ;  /* 0x00000018ff057819 */ /* 0x000fc80000011605 */
[----:B------:R-:W-:-:S04]  /*43e0*/  LOP3.LUT R4, R4, 0x80, R5, 0xf8, !PT ;  /* 0x0000008004047812 */ /* 0x000fc800078ef805 */
[----:B------:R-:W-:-:S07]  /*43f0*/  PRMT R0, R4, 0x7610, R0 ;  /* 0x0000761004007816 */ /* 0x000fce0000000000 */
.L_x_100:
[----:B------:R-:W-:Y:S05]  /*4400*/  BSYNC.RECONVERGENT B0 ;  /* 0x0000000000007941 */ /* 0x000fea0003800200 */
.L_x_99:
[----:B------:R0:W-:Y:S01]  /*4410*/  STG.E.U8 desc[UR36][R2.64], R0 ;  /* 0x0000000002007986 */ /* 0x0001e2000c101124 */
[----:B------:R-:W-:Y:S05]  /*4420*/  BRA `(.L_x_76) ;  /* 0x0000000000b87947 */ /* 0x000fea0003800000 */
.L_x_92:
[----:B------:R-:W-:-:S09]  /*4430*/  UISETP.NE.AND UP0, UPT, UR4, 0x1c, UPT ;  /* 0x0000001c0400788c */ /* 0x000fd2000bf05270 */
[----:B------:R-:W-:Y:S05]  /*4440*/  BRA.U !UP0, `(.L_x_103) ;  /* 0x0000000108a47547 */ /* 0x000fea000b800000 */
[----:B------:R-:W-:-:S09]  /*4450*/  UISETP.NE.AND UP0, UPT, UR4, 0x1d, UPT ;  /* 0x0000001d0400788c */ /* 0x000fd2000bf05270 */
[----:B------:R-:W-:Y:S05]  /*4460*/  BRA.U !UP0, `(.L_x_104) ;  /* 0x00000001088c7547 */ /* 0x000fea000b800000 */
[----:B------:R-:W-:-:S09]  /*4470*/  UISETP.NE.AND UP0, UPT, UR4, 0x2c, UPT ;  /* 0x0000002c0400788c */ /* 0x000fd2000bf05270 */
[----:B------:R-:W-:Y:S05]  /*4480*/  BRA.U !UP0, `(.L_x_105) ;  /* 0x0000000108447547 */ /* 0x000fea000b800000 */
.L_x_75:
[----:B0-----:R-:W-:Y:S01]  /*4490*/  MOV R0, 0x0 ;  /* 0x0000000000007802 */ /* 0x001fe20000000f00 */
[----:B------:R-:W0:Y:S01]  /*44a0*/  LDCU.64 UR6, c[0x4][0x128] ;  /* 0x01002500ff0677ac */ /* 0x000e220008000a00 */
[----:B------:R-:W-:Y:S02]  /*44b0*/  HFMA2 R12, -RZ, RZ, 0, 5.9604644775390625e-08 ;  /* 0x00000001ff0c7431 */ /* 0x000fe400000001ff */
[----:B------:R-:W-:Y:S01]  /*44c0*/  IMAD.MOV.U32 R8, RZ, RZ, 0x65 ;  /* 0x00000065ff087424 */ /* 0x000fe200078e00ff */
[----:B------:R2:W3:Y:S01]  /*44d0*/  LDC.64 R2, c[0x4][R0] ;  /* 0x0100000000027b82 */ /* 0x0004e20000000a00 */
[----:B------:R-:W4:Y:S01]  /*44e0*/  LDCU.64 UR8, c[0x4][0x130] ;  /* 0x01002600ff0877ac */ /* 0x000f220008000a00 */
[----:B------:R-:W-:Y:S01]  /*44f0*/  IMAD.MOV.U32 R13, RZ, RZ, RZ ;  /* 0x000000ffff0d7224 */ /* 0x000fe200078e00ff */
[----:B------:R-:W5:Y:S01]  /*4500*/  LDCU.64 UR4, c[0x4][0x40] ;  /* 0x01000800ff0477ac */ /* 0x000f620008000a00 */
[----:B0-----:R-:W-:Y:S01]  /*4510*/  IMAD.U32 R4, RZ, RZ, UR6 ;  /* 0x00000006ff047e24 */ /* 0x001fe2000f8e00ff */
[----:B-1----:R-:W-:Y:S01]  /*4520*/  MOV R5, UR7 ;  /* 0x0000000700057c02 */ /* 0x002fe20008000f00 */
[----:B----4-:R-:W-:-:S02]  /*4530*/  IMAD.U32 R6, RZ, RZ, UR8 ;  /* 0x00000008ff067e24 */ /* 0x010fc4000f8e00ff */
[----:B------:R-:W-:Y:S02]  /*4540*/  IMAD.U32 R7, RZ, RZ, UR9 ;  /* 0x00000009ff077e24 */ /* 0x000fe4000f8e00ff */
[----:B-----5:R-:W-:Y:S02]  /*4550*/  IMAD.U32 R10, RZ, RZ, UR4 ;  /* 0x00000004ff0a7e24 */ /* 0x020fe4000f8e00ff */
[----:B--2---:R-:W-:-:S07]  /*4560*/  IMAD.U32 R11, RZ, RZ, UR5 ;  /* 0x00000005ff0b7e24 */ /* 0x004fce000f8e00ff */
[----:B------:R-:W-:-:S07]  /*4570*/  LEPC R20, `(.L_x_106) ;  /* 0x000000001014794e */ /* 0x000fce0000000000 */
[----:B---3--:R-:W-:Y:S05]  /*4580*/  CALL.ABS.NOINC R2 ;  /* 0x0000000002007343 */ /* 0x008fea0003c00000 */
.L_x_106:
[----:B------:R-:W-:Y:S05]  /*4590*/  BRA `(.L_x_76) ;  /* 0x00000000005c7947 */ /* 0x000fea0003800000 */
.L_x_105:
[----:B-1----:R-:W-:-:S05]  /*45a0*/  IMAD.U32 R5, R5, 0x10000, RZ ;  /* 0x0001000005057824 */ /* 0x002fca00078e00ff */
[----:B------:R-:W-:-:S04]  /*45b0*/  SHF.R.U32.HI R6, RZ, 0x17, R5 ;  /* 0x00000017ff067819 */ /* 0x000fc80000011605 */
[----:B------:R-:W-:-:S04]  /*45c0*/  LOP3.LUT R4, R6, 0xff, RZ, 0xc0, !PT ;  /* 0x000000ff06047812 */ /* 0x000fc800078ec0ff */
[----:B------:R-:W-:-:S13]  /*45d0*/  ISETP.NE.AND P1, PT, R4, 0xff, PT ;  /* 0x000000ff0400780c */ /* 0x000fda0003f25270 */
[--C-:B0-----:R-:W-:Y:S02]  /*45e0*/  @P1 SHF.R.U32.HI R0, RZ, 0x16, R5.reuse ;  /* 0x00000016ff001819 */ /* 0x101fe40000011605 */
[----:B------:R-:W-:Y:S01]  /*45f0*/  @P1 LOP3.LUT P0, RZ, R4, 0x3fffff, R5, 0xf8, !PT ;  /* 0x003fffff04ff1812 */ /* 0x000fe2000780f805 */
[----:B------:R-:W-:Y:S01]  /*4600*/  IMAD.MOV.U32 R5, RZ, RZ, 0xff ;  /* 0x000000ffff057424 */ /* 0x000fe200078e00ff */
[----:B------:R-:W-:-:S04]  /*4610*/  @P1 LOP3.LUT R0, R0, 0x1, RZ, 0xc0, !PT ;  /* 0x0000000100001812 */ /* 0x000fc800078ec0ff */
[----:B------:R-:W-:Y:S01]  /*4620*/  @P1 ISETP.EQ.U32.AND P2, PT, R0, 0x1, P0 ;  /* 0x000000010000180c */ /* 0x000fe20000742070 */
[----:B------:R-:W-:Y:S01]  /*4630*/  @P1 VIADD R0, R6, 0x1 ;  /* 0x0000000106001836 */ /* 0x000fe20000000000 */
[----:B------:R-:W-:Y:S02]  /*4640*/  PLOP3.LUT P0, PT, PT, PT, PT, 0x80, 0x8 ;  /* 0x000000000008781c */ /* 0x000fe40003f0f070 */
[----:B------:R-:W-:-:S13]  /*4650*/  @P1 PLOP3.LUT P0, PT, P2, PT, PT, 0x80, 0x8 ;  /* 0x000000000008181c */ /* 0x000fda000170f070 */
[----:B------:R-:W-:-:S05]  /*4660*/  @!P0 IMAD.MOV R0, RZ, RZ, R6 ;  /* 0x000000ffff008224 */ /* 0x000fca00078e0206 */
[----:B------:R-:W-:-:S05]  /*4670*/  @P1 MOV R5, R0 ;  /* 0x0000000000051202 */ /* 0x000fca0000000f00 */
[----:B------:R0:W-:Y:S01]  /*4680*/  STG.E.U8 desc[UR36][R2.64], R5 ;  /* 0x0000000502007986 */ /* 0x0001e2000c101124 */
[----:B------:R-:W-:Y:S05]  /*4690*/  BRA `(.L_x_76) ;  /* 0x00000000001c7947 */ /* 0x000fea0003800000 */
.L_x_104:
[----:B-1----:R-:W-:-:S06]  /*46a0*/  IMAD.U32 R5, R5, 0x10000, RZ ;  /* 0x0001000005057824 */ /* 0x002fcc00078e00ff */
[----:B------:R-:W1:Y:S02]  /*46b0*/  F2I.U64.TRUNC R4, R5 ;  /* 0x0000000500047311 */ /* 0x000e64000020d800 */
[----:B-1----:R1:W-:Y:S01]  /*46c0*/  STG.E.64 desc[UR36][R2.64], R4 ;  /* 0x0000000402007986 */ /* 0x0023e2000c101b24 */
[----:B------:R-:W-:Y:S05]  /*46d0*/  BRA `(.L_x_76) ;  /* 0x00000000000c7947 */ /* 0x000fea0003800000 */
.L_x_103:
[----:B-1----:R-:W-:-:S06]  /*46e0*/  IMAD.U32 R5, R5, 0x10000, RZ ;  /* 0x0001000005057824 */ /* 0x002fcc00078e00ff */
[----:B------:R-:W1:Y:S02]  /*46f0*/  F2I.FTZ.U32.TRUNC.NTZ R5, R5 ;  /* 0x0000000500057305 */ /* 0x000e64000021f000 */
[----:B-1----:R1:W-:Y:S02]  /*4700*/  STG.E desc[UR36][R2.64], R5 ;  /* 0x0000000502007986 */ /* 0x0023e4000c101924 */
.L_x_76:
[----:B------:R-:W-:-:S07]  /*4710*/  VIADD R17, R17, 0x80 ;  /* 0x0000008011117836 */ /* 0x000fce0000000000 */
.L_x_1:
[----:B------:R-:W-:Y:S05]  /*4720*/  BSYNC.RECONVERGENT B6 ;  /* 0x0000000000067941 */ /* 0x000fea0003800200 */
.L_x_0:
[----:B------:R-:W5:Y:S01]  /*4730*/  LDCU UR4, c[0x0][0x380] ;  /* 0x00007000ff0477ac */ /* 0x000f620008000800 */
[----:B------:R-:W-:Y:S01]  /*4740*/  BSSY.RECONVERGENT B6, `(.L_x_107) ;  /* 0x0000463000067945 */ /* 0x000fe20003800200 */
[----:B-----5:R-:W-:-:S13]  /*4750*/  ISETP.GE.AND P0, PT, R17, UR4, PT ;  /* 0x0000000411007c0c */ /* 0x020fda000bf06270 */
[----:B------:R-:W-:Y:S05]  /*4760*/  @P0 BRA `(.L_x_108) ;  /* 0x0000004400800947 */ /* 0x000fea0003800000 */
[----:B------:R-:W5:Y:S01]  /*4770*/  LDCU UR4, c[0x0][0x388] ;  /* 0x00007100ff0477ac */ /* 0x000f620008000800 */
[----:B------:R-:W-:Y:S02]  /*4780*/  HFMA2 R16, -RZ, RZ, 0, 0 ;  /* 0x00000000ff107431 */ /* 0x000fe400000001ff */
[----:B------:R-:W-:Y:S02]  /*4790*/  IMAD.MOV.U32 R18, RZ, RZ, RZ ;  /* 0x000000ffff127224 */ /* 0x000fe400078e00ff */
[----:B0-----:R-:W-:Y:S01]  /*47a0*/  IMAD.MOV.U32 R0, RZ, RZ, RZ ;  /* 0x000000ffff007224 */ /* 0x001fe200078e00ff */
[----:B-----5:R-:W-:-:S09]  /*47b0*/  UISETP.NE.AND UP0, UPT, UR4, URZ, UPT ;  /* 0x000000ff0400728c */ /* 0x020fd2000bf05270 */
[----:B------:R-:W-:Y:S05]  /*47c0*/  BRA.U !UP0, `(.L_x_109) ;  /* 0x0000001508707547 */ /* 0x000fea000b800000 */
[----:B------:R-:W1:Y:S01]  /*47d0*/  LDCU.64 UR4, c[0x0][0x390] ;  /* 0x00007200ff0477ac */ /* 0x000e620008000a00 */
[----:B------:R-:W-:Y:S01]  /*47e0*/  IMAD.MOV.U32 R16, RZ, RZ, RZ ;  /* 0x000000ffff107224 */ /* 0x000fe200078e00ff */
[----:B------:R-:W0:Y:S01]  /*47f0*/  LDCU UR6, c[0x0][0x38c] ;  /* 0x00007180ff0677ac */ /* 0x000e220008000800 */
[----:B------:R-:W5:Y:S01]  /*4800*/  LDCU.64 UR8, c[0x0][0x4b8] ;  /* 0x00009700ff0877ac */ /* 0x000f620008000a00 */
[----:B------:R-:W-:Y:S01]  /*4810*/  UISETP.NE.AND UP0, UPT, UR41, URZ, UPT ;  /* 0x000000ff2900728c */ /* 0x000fe2000bf05270 */
[----:B-1234-:R-:W-:Y:S01]  /*4820*/  IMAD.HI.U32 R2, R17, UR4, R16 ;  /* 0x0000000411027c27 */ /* 0x01efe2000f8e0010 */
[----:B------:R-:W1:Y:S04]  /*4830*/  LDCU UR4, c[0x0][0x4c0] ;  /* 0x00009800ff0477ac */ /* 0x000e680008000800 */
[----:B------:R-:W-:-:S05]  /*4840*/  SHF.R.U32.HI R3, RZ, UR5, R2 ;  /* 0x00000005ff037c19 */ /* 0x000fca0008011602 */
[----:B------:R-:W-:-:S04]  /*4850*/  IMAD.MOV R18, RZ, RZ, -R3 ;  /* 0x000000ffff127224 */ /* 0x000fc800078e0a03 */
[----:B0-----:R-:W-:-:S04]  /*4860*/  IMAD R18, R18, UR6, R17 ;  /* 0x0000000612127c24 */ /* 0x001fc8000f8e0211 */
[C---:B-----5:R-:W-:Y:S02]  /*4870*/  IMAD R16, R18.reuse, UR8, RZ ;  /* 0x0000000812107c24 */ /* 0x060fe4000f8e02ff */
[C---:B------:R-:W-:Y:S02]  /*4880*/  IMAD R0, R18.reuse, UR9, RZ ;  /* 0x0000000912007c24 */ /* 0x040fe4000f8e02ff */
[----:B-1----:R-:W-:Y:S01]  /*4890*/  IMAD R18, R18, UR4, RZ ;  /* 0x0000000412127c24 */ /* 0x002fe2000f8e02ff */
        /* <DEDUP_REMOVED lines=22> */
[----:B------:R-:W-:-:S04]  /*4a00*/  SHF.R.U32.HI R3, RZ, UR5, R2 ;  /* 0x00000005ff037c19 */ /* 0x000fc80008011602 */
[----:B------:R-:W-:-:S05]  /*4a10*/  IADD3 R4, PT, PT, -R3, RZ, RZ ;  /* 0x000000ff03047210 */ /* 0x000fca0007ffe1ff */
        /* <DEDUP_REMOVED lines=40> */
[----:B-1----:R-:W-:-:S04]  /*4ca0*/  SHF.R.U32.HI R5, RZ, UR4, R4 ;  /* 0x00000004ff057c19 */ /* 0x002fc80008011604 */
[----:B------:R-:W-:-:S05]  /*4cb0*/  IADD3 R2, PT, PT, -R5, RZ, RZ ;  /* 0x000000ff05027210 */ /* 0x000fca0007ffe1ff */
        /* <DEDUP_REMOVED lines=269> */
.L_x_109:
[----:B------:R-:W1:Y:S01]  /*5d90*/  LDCU.64 UR6, c[0x0][0x5f0] ;  /* 0x0000be00ff0677ac */ /* 0x000e620008000a00 */
[----:B------:R-:W-:-:S04]  /*5da0*/  UPRMT UR4, UR39, 0x9910, URZ ;  /* 0x0000991027047896 */ /* 0x000fc800080000ff */
[----:B------:R-:W-:Y:S01]  /*5db0*/  UISETP.GT.AND UP0, UPT, UR4, 0x9, UPT ;  /* 0x000000090400788c */ /* 0x000fe2000bf04270 */
[----:B-1234-:R-:W-:-:S05]  /*5dc0*/  IADD3 R2, P0, PT, R0, UR6, RZ ;  /* 0x0000000600027c10 */ /* 0x01efca000ff1e0ff */
        /* <DEDUP_REMOVED lines=15> */
.L_x_113:
[----:B------:R-:W2:Y:S02]  /*5ec0*/  LDG.E.U8 R2, desc[UR36][R2.64] ;  /* 0x0000002402027981 */ /* 0x000ea4000c1e1100 */
[----:B--2---:R-:W-:-:S04]  /*5ed0*/  I2FP.F32.U32 R0, R2 ;  /* 0x0000000200007245 */ /* 0x004fc80000201000 */
[----:B------:R-:W-:-:S04]  /*5ee0*/  F2FP.BF16.F32.PACK_AB R0, RZ, R0 ;  /* 0x00000000ff00723e */ /* 0x000fc800000010ff */
[----:B------:R-:W-:Y:S01]  /*5ef0*/  PRMT R19, R0, 0x7610, R19 ;  /* 0x0000761000137816 */ /* 0x000fe20000000013 */
[----:B------:R-:W-:Y:S06]  /*5f00*/  BRA `(.L_x_115) ;  /* 0x0000000c00c07947 */ /* 0x000fec0003800000 */
.L_x_112:
        /* <DEDUP_REMOVED lines=11> */
.L_x_117:
[----:B------:R-:W2:Y:S02]  /*5fc0*/  LDG.E R2, desc[UR36][R2.64] ;  /* 0x0000002402027981 */ /* 0x000ea4000c1e1900 */
[----:B--2---:R-:W-:-:S04]  /*5fd0*/  I2FP.F32.S32 R0, R2 ;  /* 0x0000000200007245 */ /* 0x004fc80000201400 */
[----:B------:R-:W-:-:S04]  /*5fe0*/  F2FP.BF16.F32.PACK_AB R0, RZ, R0 ;  /* 0x00000000ff00723e */ /* 0x000fc800000010ff */
[----:B------:R-:W-:Y:S01]  /*5ff0*/  PRMT R19, R0, 0x7610, R19 ;  /* 0x0000761000137816 */ /* 0x000fe20000000013 */
[----:B------:R-:W-:Y:S06]  /*6000*/  BRA `(.L_x_115) ;  /* 0x0000000c00807947 */ /* 0x000fec0003800000 */
.L_x_116:
[----:B------:R-:W2:Y:S02]  /*6010*/  LDG.E.U16 R2, desc[UR36][R2.64] ;  /* 0x0000002402027981 */ /* 0x000ea4000c1e1500 */
[----:B--2---:R-:W0:Y:S02]  /*6020*/  I2F.S16 R0, R2 ;  /* 0x0000000200007306 */ /* 0x004e240000101400 */
[----:B0-----:R-:W-:-:S04]  /*6030*/  F2FP.BF16.F32.PACK_AB R0, RZ, R0 ;  /* 0x00000000ff00723e */ /* 0x001fc800000010ff */
[----:B------:R-:W-:Y:S01]  /*6040*/  PRMT R19, R0, 0x7610, R19 ;  /* 0x0000761000137816 */ /* 0x000fe20000000013 */
[----:B------:R-:W-:Y:S06]  /*6050*/  BRA `(.L_x_115) ;  /* 0x0000000c006c7947 */ /* 0x000fec0003800000 */
.L_x_111:
        /* <DEDUP_REMOVED lines=9> */
.L_x_119:
[----:B------:R-:W2:Y:S02]  /*60f0*/  LDG.E.U16 R0, desc[UR36][R2.64] ;  /* 0x0000002402007981 */ /* 0x000ea4000c1e1500 */
[----:B--2---:R-:W-:-:S05]  /*6100*/  HADD2.F32 R0, -RZ, R0.H0_H0 ;  /* 0x20000000ff007230 */ /* 0x004fca0000004100 */
[----:B------:R-:W-:-:S04]  /*6110*/  F2FP.BF16.F32.PACK_AB R0, RZ, R0 ;  /* 0x00000000ff00723e */ /* 0x000fc800000010ff */
[----:B------:R-:W-:Y:S01]  /*6120*/  PRMT R19, R0, 0x7610, R19 ;  /* 0x0000761000137816 */ /* 0x000fe20000000013 */
[----:B------:R-:W-:Y:S06]  /*6130*/  BRA `(.L_x_115) ;  /* 0x0000000c00347947 */ /* 0x000fec0003800000 */
.L_x_118:
        /* <DEDUP_REMOVED lines=9> */
.L_x_121:
[----:B------:R-:W2:Y:S02]  /*61d0*/  LDG.E.U16 R2, desc[UR36][R2.64] ;  /* 0x0000002402027981 */ /* 0x000ea4000c1e1500 */
[----:B--2---:R-:W-:-:S05]  /*61e0*/  HADD2.F32 R0, -RZ, R2.H0_H0 ;  /* 0x20000002ff007230 */ /* 0x004fca0000004100 */
[----:B------:R-:W-:-:S04]  /*61f0*/  F2FP.BF16.F32.PACK_AB R0, RZ, R0 ;  /* 0x00000000ff00723e */ /* 0x000fc800000010ff */
[----:B------:R-:W-:Y:S01]  /*6200*/  PRMT R19, R0, 0x7610, R19 ;  /* 0x0000761000137816 */ /* 0x000fe20000000013 */
[----:B------:R-:W-:Y:S06]  /*6210*/  BRA `(.L_x_115) ;  /* 0x0000000800fc7947 */ /* 0x000fec0003800000 */
.L_x_120:
        /* <DEDUP_REMOVED lines=9> */
.L_x_110:
        /* <DEDUP_REMOVED lines=14> */
.L_x_124:
        /* <DEDUP_REMOVED lines=9> */
.L_x_123:
        /* <DEDUP_REMOVED lines=12> */
[----:B0-----:R-:W-:-:S04]  /*64e0*/  IADD3 R5, PT, PT, -R5, RZ, RZ ;  /* 0x000000ff05057210 */ /* 0x001fc80007ffe1ff */
[----:B------:R-:W-:-:S05]  /*64f0*/  VIADDMNMX.U32 R5, R5, R6, 0x4, !PT ;  /* 0x0000000405057446 */ /* 0x000fca0007800006 */
[----:B------:R-:W-:-:S04]  /*6500*/  VIADD R5, R5, 0xfffffffc ;  /* 0xfffffffc05057836 */ /* 0x000fc80000000000 */
[----:B------:R-:W-:Y:S01]  /*6510*/  IMAD.SHL.U32 R7, R5, 0x800000, RZ ;  /* 0x0080000005077824 */ /* 0x000fe200078e00ff */
[C---:B------:R-:W-:Y:S01]  /*6520*/  SHF.L.U32 R6, R4.reuse, R5, RZ ;  /* 0x0000000504067219 */ /* 0x040fe200000006ff */
        /* <DEDUP_REMOVED lines=10> */
.L_x_126:
[----:B------:R-:W2:Y:S02]  /*65d0*/  LDG.E.U8 R2, desc[UR36][R2.64] ;  /* 0x0000002402027981 */ /* 0x000ea4000c1e1100 */
[C---:B--2---:R-:W-:Y:S01]  /*65e0*/  IMAD.SHL.U32 R0, R2.reuse, 0x2000000, RZ ;  /* 0x0200000002007824 */ /* 0x044fe200078e00ff */
[----:B------:R-:W-:-:S04]  /*65f0*/  SHF.L.U32 R5, R2, 0x8, RZ ;  /* 0x0000000802057819 */ /* 0x000fc800000006ff */
[----:B------:R-:W-:-:S13]  /*6600*/  ISETP.GE.U32.AND P0, PT, R0, 0x8000000, PT ;  /* 0x080000000000780c */ /* 0x000fda0003f06070 */
[C---:B------:R-:W-:Y:S02]  /*6610*/  @!P0 LOP3.LUT R4, R5.reuse, 0x7f00, RZ, 0xc0, !PT ;  /* 0x00007f0005048812 */ /* 0x040fe400078ec0ff */
[----:B------:R-:W-:Y:S02]  /*6620*/  @P0 LEA.HI R0, R0, 0x70000000, RZ, 0x1c ;  /* 0x7000000000000811 */ /* 0x000fe400078fe0ff */
[----:B------:R-:W-:Y:S02]  /*6630*/  @!P0 LOP3.LUT R4, R4, 0x3f000000, RZ, 0xfc, !PT ;  /* 0x3f00000004048812 */ /* 0x000fe400078efcff */
[----:B------:R-:W-:Y:S01]  /*6640*/  PRMT R5, R5, 0x9910, RZ ;  /* 0x0000991005057816 */ /* 0x000fe200000000ff */
[----:B------:R-:W-:Y:S02]  /*6650*/  @P0 FMUL.FTZ R0, R0, 1.9259299443872358531e-34 ;  /* 0x0780000000000820 */ /* 0x000fe40000410000 */
[----:B------:R-:W-:-:S05]  /*6660*/  @!P0 FADD.FTZ R0, R4, -0.5 ;  /* 0xbf00000004008421 */ /* 0x000fca0000010000 */
[----:B------:R-:W-:-:S04]  /*6670*/  LOP3.LUT R0, R0, 0x80000000, R5, 0xf8, !PT ;  /* 0x8000000000007812 */ /* 0x000fc800078ef805 */
[----:B------:R-:W-:-:S04]  /*6680*/  F2FP.BF16.F32.PACK_AB R0, RZ, R0 ;  /* 0x00000000ff00723e */ /* 0x000fc800000010ff */
[----:B------:R-:W-:Y:S01]  /*6690*/  PRMT R19, R0, 0x7610, R19 ;  /* 0x0000761000137816 */ /* 0x000fe20000000013 */
[----:B------:R-:W-:Y:S06]  /*66a0*/  BRA `(.L_x_115) ;  /* 0x0000000400d87947 */ /* 0x000fec0003800000 */
.L_x_125:
[----:B------:R0:W5:Y:S01]  /*66b0*/  LDG.E.U16 R19, desc[UR36][R2.64] ;  /* 0x0000002402137981 */ /* 0x000162000c1e1500 */
[----:B------:R-:W-:Y:S05]  /*66c0*/  BRA `(.L_x_115) ;  /* 0x0000000400d07947 */ /* 0x000fea0003800000 */
.L_x_122:
        /* <DEDUP_REMOVED lines=13> */
.L_x_129:
        /* <DEDUP_REMOVED lines=21> */
.L_x_133:
[----:B------:R-:W-:Y:S05]  /*68f0*/  BSYNC.RECONVERGENT B1 ;  /* 0x0000000000017941 */ /* 0x000fea0003800200 */
.L_x_132:
[----:B------:R-:W-:Y:S01]  /*6900*/  IMAD.SHL.U32 R0, R0, 0x100000, RZ ;  /* 0x0010000000007824 */ /* 0x000fe200078e00ff */
[----:B------:R-:W-:-:S04]  /*6910*/  LEA R2, R2, 0x3b800000, 0x17 ;  /* 0x3b80000002027811 */ /* 0x000fc800078eb8ff */
[----:B------:R-:W-:-:S07]  /*6920*/  LOP3.LUT R0, R2, R0, R7, 0xfe, !PT ;  /* 0x0000000002007212 */ /* 0x000fce00078efe07 */
.L_x_131:
[----:B------:R-:W-:Y:S05]  /*6930*/  BSYNC.RECONVERGENT B0 ;  /* 0x0000000000007941 */ /* 0x000fea0003800200 */
.L_x_130:
[----:B------:R-:W-:-:S04]  /*6940*/  F2FP.BF16.F32.PACK_AB R0, RZ, R0 ;  /* 0x00000000ff00723e */ /* 0x000fc800000010ff */
[----:B------:R-:W-:Y:S01]  /*6950*/  PRMT R19, R0, 0x7610, R19 ;  /* 0x0000761000137816 */ /* 0x000fe20000000013 */
[----:B------:R-:W-:Y:S06]  /*6960*/  BRA `(.L_x_115) ;  /* 0x0000000400287947 */ /* 0x000fec0003800000 */
.L_x_128:
        /* <DEDUP_REMOVED lines=21> */
.L_x_137:
[----:B------:R-:W-:Y:S05]  /*6ac0*/  BSYNC.RECONVERGENT B1 ;  /* 0x0000000000017941 */ /* 0x000fea0003800200 */
.L_x_136:
[----:B------:R-:W-:Y:S01]  /*6ad0*/  IMAD.SHL.U32 R0, R0, 0x200000, RZ ;  /* 0x0020000000007824 */ /* 0x000fe200078e00ff */
[----:B------:R-:W-:-:S04]  /*6ae0*/  LEA R2, R2, 0x37800000, 0x17 ;  /* 0x3780000002027811 */ /* 0x000fc800078eb8ff */
[----:B------:R-:W-:-:S07]  /*6af0*/  LOP3.LUT R0, R2, R0, R7, 0xfe, !PT ;  /* 0x0000000002007212 */ /* 0x000fce00078efe07 */
.L_x_135:
[----:B------:R-:W-:Y:S05]  /*6b00*/  BSYNC.RECONVERGENT B0 ;  /* 0x0000000000007941 */ /* 0x000fea0003800200 */
.L_x_134:
[----:B------:R-:W-:-:S04]  /*6b10*/  F2FP.BF16.F32.PACK_AB R0, RZ, R0 ;  /* 0x00000000ff00723e */ /* 0x000fc800000010ff */
[----:B------:R-:W-:Y:S01]  /*6b20*/  PRMT R19, R0, 0x7610, R19 ;  /* 0x0000761000137816 */ /* 0x000fe20000000013 */
[----:B------:R-:W-:Y:S06]  /*6b30*/  BRA `(.L_x_115) ;  /* 0x0000000000b47947 */ /* 0x000fec0003800000 */
.L_x_127:
[----:B------:R-:W-:-:S09]  /*6b40*/  UISETP.NE.AND UP0, UPT, UR4, 0x1c, UPT ;  /* 0x0000001c0400788c */ /* 0x000fd2000bf05270 */
[----:B------:R-:W-:Y:S05]  /*6b50*/  BRA.U !UP0, `(.L_x_138) ;  /* 0x00000001089c7547 */ /* 0x000fea000b800000 */
[----:B------:R-:W-:-:S09]  /*6b60*/  UISETP.NE.AND UP0, UPT, UR4, 0x1d, UPT ;  /* 0x0000001d0400788c */ /* 0x000fd2000bf05270 */
[----:B------:R-:W-:Y:S05]  /*6b70*/  BRA.U !UP0, `(.L_x_139) ;  /* 0x0000000108807547 */ /* 0x000fea000b800000 */
[----:B------:R-:W-:-:S09]  /*6b80*/  UISETP.NE.AND UP0, UPT, UR4, 0x2c, UPT ;  /* 0x0000002c0400788c */ /* 0x000fd2000bf05270 */
[----:B------:R-:W-:Y:S05]  /*6b90*/  BRA.U UP0, `(.L_x_114) ;  /* 0x0000000100307547 */ /* 0x000fea000b800000 */
        /* <DEDUP_REMOVED lines=8> */
.L_x_141:
[----:B------:R-:W-:Y:S05]  /*6c20*/  BSYNC.RECONVERGENT B0 ;  /* 0x0000000000007941 */ /* 0x000fea0003800200 */
.L_x_140:
[----:B------:R-:W-:-:S04]  /*6c30*/  F2FP.BF16.F32.PACK_AB R0, RZ, R0 ;  /* 0x00000000ff00723e */ /* 0x000fc800000010ff */
[----:B------:R-:W-:Y:S01]  /*6c40*/  PRMT R19, R0, 0x7610, R19 ;  /* 0x0000761000137816 */ /* 0x000fe20000000013 */
[----:B------:R-:W-:Y:S06]  /*6c50*/  BRA `(.L_x_115) ;  /* 0x00000000006c7947 */ /* 0x000fec0003800000 */
.L_x_114:
        /* <DEDUP_REMOVED lines=16> */
.L_x_142:
[----:B------:R-:W-:Y:S01]  /*6d60*/  PRMT R19, RZ, 0x7610, R19 ;  /* 0x00007610ff137816 */ /* 0x000fe20000000013 */
[----:B------:R-:W-:Y:S06]  /*6d70*/  BRA `(.L_x_115) ;  /* 0x0000000000247947 */ /* 0x000fec0003800000 */
.L_x_139:
[----:B------:R-:W2:Y:S02]  /*6d80*/  LDG.E.64 R2, desc[UR36][R2.64] ;  /* 0x0000002402027981 */ /* 0x000ea4000c1e1b00 */
[----:B--2---:R-:W0:Y:S02]  /*6d90*/  I2F.U64 R0, R2 ;  /* 0x0000000200007312 */ /* 0x004e240000301000 */
[----:B0-----:R-:W-:-:S04]  /*6da0*/  F2FP.BF16.F32.PACK_AB R0, RZ, R0 ;  /* 0x00000000ff00723e */ /* 0x001fc800000010ff */
[----:B------:R-:W-:Y:S01]  /*6db0*/  PRMT R19, R0, 0x7610, R19 ;  /* 0x0000761000137816 */ /* 0x000fe20000000013 */
[----:B------:R-:W-:Y:S06]  /*6dc0*/  BRA `(.L_x_115) ;  /* 0x0000000000107947 */ /* 0x000fec0003800000 */
.L_x_138:
[----:B------:R-:W2:Y:S02]  /*6dd0*/  LDG.E R2, desc[UR36][R2.64] ;  /* 0x0000002402027981 */ /* 0x000ea4000c1e1900 */
[----:B--2---:R-:W-:-:S04]  /*6de0*/  I2FP.F32.U32 R0, R2 ;  /* 0x0000000200007245 */ /* 0x004fc80000201000 */
[----:B------:R-:W-:-:S04]  /*6df0*/  F2FP.BF16.F32.PACK_AB R0, RZ, R0 ;  /* 0x00000000ff00723e */ /* 0x000fc800000010ff */
[----:B------:R-:W-:-:S07]  /*6e00*/  PRMT R19, R0, 0x7610, R19 ;  /* 0x0000761000137816 */ /* 0x000fce0000000013 */
.L_x_115:
        /* <DEDUP_REMOVED lines=18> */
.L_x_146:
[----:B------:R-:W2:Y:S02]  /*6f30*/  LDG.E.U8 R2, desc[UR36][R2.64] ;  /* 0x0000002402027981 */ /* 0x000ea4000c1e1100 */
[----:B--2---:R-:W-:-:S04]  /*6f40*/  I2FP.F32.U32 R0, R2 ;  /* 0x0000000200007245 */ /* 0x004fc80000201000 */
[----:B------:R-:W-:Y:S01]  /*6f50*/  F2FP.BF16.F32.PACK_AB R0, RZ, R0 ;  /* 0x00000000ff00723e */ /* 0x000fe200000010ff */
[----:B------:R-:W-:Y:S06]  /*6f60*/  BRA `(.L_x_148) ;  /* 0x0000000c00847947 */ /* 0x000fec0003800000 */
.L_x_145:
        /* <DEDUP_REMOVED lines=10> */
.L_x_150:
[----:B------:R-:W2:Y:S02]  /*7010*/  LDG.E R2, desc[UR36][R2.64] ;  /* 0x0000002402027981 */ /* 0x000ea4000c1e1900 */
[----:B--2---:R-:W-:-:S04]  /*7020*/  I2FP.F32.S32 R0, R2 ;  /* 0x0000000200007245 */ /* 0x004fc80000201400 */
[----:B------:R-:W-:Y:S01]  /*7030*/  F2FP.BF16.F32.PACK_AB R0, RZ, R0 ;  /* 0x00000000ff00723e */ /* 0x000fe200000010ff */
[----:B------:R-:W-:Y:S06]  /*7040*/  BRA `(.L_x_148) ;  /* 0x0000000c004c7947 */ /* 0x000fec0003800000 */
.L_x_149:
[----:B------:R-:W2:Y:S02]  /*7050*/  LDG.E.U16 R2, desc[UR36][R2.64] ;  /* 0x0000002402027981 */ /* 0x000ea4000c1e1500 */
[----:B--2---:R-:W0:Y:S02]  /*7060*/  I2F.S16 R0, R2 ;  /* 0x0000000200007306 */ /* 0x004e240000101400 */
[----:B0-----:R-:W-:Y:S01]  /*7070*/  F2FP.BF16.F32.PACK_AB R0, RZ, R0 ;  /* 0x00000000ff00723e */ /* 0x001fe200000010ff */
[----:B------:R-:W-:Y:S06]  /*7080*/  BRA `(.L_x_148) ;  /* 0x0000000c003c7947 */ /* 0x000fec0003800000 */
.L_x_144:
        /* <DEDUP_REMOVED lines=9> */
.L_x_152:
[----:B------:R-:W2:Y:S02]  /*7120*/  LDG.E.U16 R0, desc[UR36][R2.64] ;  /* 0x0000002402007981 */ /* 0x000ea4000c1e1500 */
[----:B--2---:R-:W-:-:S05]  /*7130*/  HADD2.F32 R0, -RZ, R0.H0_H0 ;  /* 0x20000000ff007230 */ /* 0x004fca0000004100 */
[----:B------:R-:W-:Y:S01]  /*7140*/  F2FP.BF16.F32.PACK_AB R0, RZ, R0 ;  /* 0x00000000ff00723e */ /* 0x000fe200000010ff */
[----:B------:R-:W-:Y:S06]  /*7150*/  BRA `(.L_x_148) ;  /* 0x0000000c00087947 */ /* 0x000fec0003800000 */
.L_x_151:
        /* <DEDUP_REMOVED lines=9> */
.L_x_154:
[----:B------:R-:W2:Y:S02]  /*71f0*/  LDG.E.U16 R2, desc[UR36][R2.64] ;  /* 0x0000002402027981 */ /* 0x000ea4000c1e1500 */
[----:B--2---:R-:W-:-:S05]  /*7200*/  HADD2.F32 R0, -RZ, R2.H0_H0 ;  /* 0x20000002ff007230 */ /* 0x004fca0000004100 */
[----:B------:R-:W-:Y:S01]  /*7210*/  F2FP.BF16.F32.PACK_AB R0, RZ, R0 ;  /* 0x00000000ff00723e */ /* 0x000fe200000010ff */
[----:B------:R-:W-:Y:S06]  /*7220*/  BRA `(.L_x_148) ;  /* 0x0000000800d47947 */ /* 0x000fec0003800000 */
.L_x_153:
        /* <DEDUP_REMOVED lines=8> */
.L_x_143:
        /* <DEDUP_REMOVED lines=13> */
.L_x_157:
        /* <DEDUP_REMOVED lines=8> */
.L_x_156:
[----:B------:R-:W-:-:S09]  /*7400*/  UISETP.NE.AND UP0, UPT, UR4, 0xf, UPT ;  /* 0x0000000f0400788c */ /* 0x000fd2000bf05270 */
[----:B------:R-:W-:Y:S05]  /*7410*/  BRA.U !UP0, `(.L_x_158) ;  /* 0x0000000108987547 */ /* 0x000fea000b800000 */
[----:B------:R-:W-:-:S09]  /*7420*/  UISETP.NE.AND UP0, UPT, UR4, 0x17, UPT ;  /* 0x000000170400788c */ /* 0x000fd2000bf05270 */
[----:B------:R-:W-:Y:S05]  /*7430*/  BRA.U !UP0, `(.L_x_159) ;  /* 0x00000001085c7547 */ /* 0x000fea000b800000 */
[----:B------:R-:W-:-:S09]  /*7440*/  UISETP.NE.AND UP0, UPT, UR4, 0x18, UPT ;  /* 0x000000180400788c */ /* 0x000fd2000bf05270 */
[----:B------:R-:W-:Y:S05]  /*7450*/  BRA.U UP0, `(.L_x_147) ;  /* 0x0000000500e47547 */ /* 0x000fea000b800000 */
[----:B------:R-:W2:Y:S01]  /*7460*/  LDG.E.U8 R0, desc[UR36][R2.64] ;  /* 0x0000002402007981 */ /* 0x000ea2000c1e1100 */
[----:B------:R-:W-:Y:S01]  /*7470*/  IMAD.MOV.U32 R6, RZ, RZ, 0x1f ;  /* 0x0000001fff067424 */ /* 0x000fe200078e00ff */
[----:B--2---:R-:W-:-:S04]  /*7480*/  SHF.L.U32 R0, R0, 0x18, RZ ;  /* 0x0000001800007819 */ /* 0x004fc800000006ff */
[C---:B------:R-:W-:Y:S02]  /*7490*/  LOP3.LUT R4, R0.reuse, 0x7f000000, RZ, 0xc0, !PT ;  /* 0x7f00000000047812 */ /* 0x040fe400078ec0ff */
[----:B------:R-:W-:Y:S02]  /*74a0*/  LOP3.LUT P0, RZ, R0, 0x7f000000, RZ, 0xc0, !PT ;  /* 0x7f00000000ff7812 */ /* 0x000fe4000780c0ff */
[----:B------:R-:W0:Y:S02]  /*74b0*/  FLO.U32 R5, R4 ;  /* 0x0000000400057300 */ /* 0x000e2400000e0000 */
[----:B0-----:R-:W-:-:S05]  /*74c0*/  IMAD.MOV R5, RZ, RZ, -R5 ;  /* 0x000000ffff057224 */ /* 0x001fca00078e0a05 */
[----:B------:R-:W-:-:S05]  /*74d0*/  VIADDMNMX.U32 R5, R5, R6, 0x4, !PT ;  /* 0x0000000405057446 */ /* 0x000fca0007800006 */
[----:B------:R-:W-:-:S04]  /*74e0*/  VIADD R5, R5, 0xfffffffc ;  /* 0xfffffffc05057836 */ /* 0x000fc80000000000 */
[----:B------:R-:W-:Y:S01]  /*74f0*/  IMAD.SHL.U32 R7, R5, 0x800000, RZ ;  /* 0x0080000005077824 */ /* 0x000fe200078e00ff */
[C---:B------:R-:W-:Y:S01]  /*7500*/  SHF.L.U32 R6, R4.reuse, R5, RZ ;  /* 0x0000000504067219 */ /* 0x040fe200000006ff */
[----:B------:R-:W-:-:S03]  /*7510*/  VIADD R5, R4, 0x1000000 ;  /* 0x0100000004057836 */ /* 0x000fc60000000000 */
[----:B------:R-:W-:Y:S02]  /*7520*/  LEA.HI R6, R6, -R7, RZ, 0x1c ;  /* 0x8000000706067211 */ /* 0x000fe400078fe0ff */
[----:B------:R-:W-:Y:S02]  /*7530*/  SHF.R.S32.HI R5, RZ, 0x8, R5 ;  /* 0x00000008ff057819 */ /* 0x000fe40000011405 */
[----:B------:R-:W-:-:S04]  /*7540*/  IADD3 R6, PT, PT, R6, 0x3c000000, RZ ;  /* 0x3c00000006067810 */ /* 0x000fc80007ffe0ff */
[----:B------:R-:W-:-:S04]  /*7550*/  LOP3.LUT R5, R6, 0x7f800000, R5, 0xf8, !PT ;  /* 0x7f80000006057812 */ /* 0x000fc800078ef805 */
[----:B------:R-:W-:-:S04]  /*7560*/  SEL R5, R5, RZ, P0 ;  /* 0x000000ff05057207 */ /* 0x000fc80000000000 */
[----:B------:R-:W-:-:S04]  /*7570*/  LOP3.LUT R5, R5, 0x80000000, R0, 0xf8, !PT ;  /* 0x8000000005057812 */ /* 0x000fc800078ef800 */
[----:B------:R-:W-:-:S04]  /*7580*/  F2FP.BF16.F32.PACK_AB R5, RZ, R5 ;  /* 0x00000005ff05723e */ /* 0x000fc800000010ff */
[----:B------:R-:W-:Y:S01]  /*7590*/  PRMT R0, R5, 0x7610, R0 ;  /* 0x0000761005007816 */ /* 0x000fe20000000000 */
[----:B------:R-:W-:Y:S06]  /*75a0*/  BRA `(.L_x_148) ;  /* 0x0000000400f47947 */ /* 0x000fec0003800000 */
.L_x_159:
[----:B------:R-:W2:Y:S02]  /*75b0*/  LDG.E.U8 R2, desc[UR36][R2.64] ;  /* 0x0000002402027981 */ /* 0x000ea4000c1e1100 */
[C---:B--2---:R-:W-:Y:S02]  /*75c0*/  IMAD.SHL.U32 R0, R2.reuse, 0x2000000, RZ ;  /* 0x0200000002007824 */ /* 0x044fe400078e00ff */
[----:B------:R-:W-:-:S03]  /*75d0*/  IMAD.SHL.U32 R5, R2, 0x100, RZ ;  /* 0x0000010002057824 */ /* 0x000fc600078e00ff */
        /* <DEDUP_REMOVED lines=8> */
[----:B------:R-:W-:Y:S01]  /*7660*/  F2FP.BF16.F32.PACK_AB R0, RZ, R0 ;  /* 0x00000000ff00723e */ /* 0x000fe200000010ff */
[----:B------:R-:W-:Y:S06]  /*7670*/  BRA `(.L_x_148) ;  /* 0x0000000400c07947 */ /* 0x000fec0003800000 */
.L_x_158:
[----:B------:R0:W5:Y:S01]  /*7680*/  LDG.E.U16 R0, desc[UR36][R2.64] ;  /* 0x0000002402007981 */ /* 0x000162000c1e1500 */
[----:B------:R-:W-:Y:S05]  /*7690*/  BRA `(.L_x_148) ;  /* 0x0000000400b87947 */ /* 0x000fea0003800000 */
.L_x_155:
        /* <DEDUP_REMOVED lines=12> */
.L_x_162:
        /* <DEDUP_REMOVED lines=21> */
.L_x_166:
[----:B------:R-:W-:Y:S05]  /*78b0*/  BSYNC.RECONVERGENT B1 ;  /* 0x0000000000017941 */ /* 0x000fea0003800200 */
.L_x_165:
[----:B------:R-:W-:Y:S01]  /*78c0*/  IMAD.SHL.U32 R0, R0, 0x100000, RZ ;  /* 0x0010000000007824 */ /* 0x000fe200078e00ff */
[----:B------:R-:W-:-:S04]  /*78d0*/  LEA R2, R2, 0x3b800000, 0x17 ;  /* 0x3b80000002027811 */ /* 0x000fc800078eb8ff */
[----:B------:R-:W-:-:S07]  /*78e0*/  LOP3.LUT R0, R2, R0, R7, 0xfe, !PT ;  /* 0x0000000002007212 */ /* 0x000fce00078efe07 */
.L_x_164:
[----:B------:R-:W-:Y:S05]  /*78f0*/  BSYNC.RECONVERGENT B0 ;  /* 0x0000000000007941 */ /* 0x000fea0003800200 */
.L_x_163:
[----:B------:R-:W-:Y:S01]  /*7900*/  F2FP.BF16.F32.PACK_AB R0, RZ, R0 ;  /* 0x00000000ff00723e */ /* 0x000fe200000010ff */
[----:B------:R-:W-:Y:S06]  /*7910*/  BRA `(.L_x_148) ;  /* 0x0000000400187947 */ /* 0x000fec0003800000 */
.L_x_161:
        /* <DEDUP_REMOVED lines=21> */
.L_x_170:
[----:B------:R-:W-:Y:S05]  /*7a70*/  BSYNC.RECONVERGENT B1 ;  /* 0x0000000000017941 */ /* 0x000fea0003800200 */
.L_x_169:
[----:B------:R-:W-:Y:S02]  /*7a80*/  SHF.L.U32 R0, R0, 0x15, RZ ;  /* 0x0000001500007819 */ /* 0x000fe400000006ff */
[----:B------:R-:W-:-:S04]  /*7a90*/  LEA R2, R2, 0x37800000, 0x17 ;  /* 0x3780000002027811 */ /* 0x000fc800078eb8ff */
[----:B------:R-:W-:-:S07]  /*7aa0*/  LOP3.LUT R0, R2, R0, R7, 0xfe, !PT ;  /* 0x0000000002007212 */ /* 0x000fce00078efe07 */
.L_x_168:
[----:B------:R-:W-:Y:S05]  /*7ab0*/  BSYNC.RECONVERGENT B0 ;  /* 0x0000000000007941 */ /* 0x000fea0003800200 */
.L_x_167:
[----:B------:R-:W-:Y:S01]  /*7ac0*/  F2FP.BF16.F32.PACK_AB R0, RZ, R0 ;  /* 0x00000000ff00723e */ /* 0x000fe200000010ff */
[----:B------:R-:W-:Y:S06]  /*7ad0*/  BRA `(.L_x_148) ;  /* 0x0000000000a87947 */ /* 0x000fec0003800000 */
.L_x_160:
        /* <DEDUP_REMOVED lines=14> */
.L_x_174:
[----:B------:R-:W-:Y:S05]  /*7bc0*/  BSYNC.RECONVERGENT B0 ;  /* 0x0000000000007941 */ /* 0x000fea0003800200 */
.L_x_173:
[----:B------:R-:W-:Y:S01]  /*7bd0*/  F2FP.BF16.F32.PACK_AB R0, RZ, R0 ;  /* 0x00000000ff00723e */ /* 0x000fe200000010ff */
[----:B------:R-:W-:Y:S06]  /*7be0*/  BRA `(.L_x_148) ;  /* 0x0000000000647947 */ /* 0x000fec0003800000 */
.L_x_147:
        /* <DEDUP_REMOVED lines=16> */
.L_x_175:
[----:B------:R-:W-:Y:S01]  /*7cf0*/  PRMT R0, RZ, 0x7610, R0 ;  /* 0x00007610ff007816 */ /* 0x000fe20000000000 */
[----:B------:R-:W-:Y:S06]  /*7d00*/  BRA `(.L_x_148) ;  /* 0x00000000001c7947 */ /* 0x000fec0003800000 */
.L_x_172:
[----:B------:R-:W2:Y:S02]  /*7d10*/  LDG.E.64 R2, desc[UR36][R2.64] ;  /* 0x0000002402027981 */ /* 0x000ea4000c1e1b00 */
[----:B--2---:R-:W0:Y:S02]  /*7d20*/  I2F.U64 R0, R2 ;  /* 0x0000000200007312 */ /* 0x004e240000301000 */
[----:B0-----:R-:W-:Y:S01]  /*7d30*/  F2FP.BF16.F32.PACK_AB R0, RZ, R0 ;  /* 0x00000000ff00723e */ /* 0x001fe200000010ff */
[----:B------:R-:W-:Y:S06]  /*7d40*/  BRA `(.L_x_148) ;  /* 0x00000000000c7947 */ /* 0x000fec0003800000 */
.L_x_171:
[----:B------:R-:W2:Y:S02]  /*7d50*/  LDG.E R2, desc[UR36][R2.64] ;  /* 0x0000002402027981 */ /* 0x000ea4000c1e1900 */
[----:B--2---:R-:W-:-:S04]  /*7d60*/  I2FP.F32.U32 R0, R2 ;  /* 0x0000000200007245 */ /* 0x004fc80000201000 */
[----:B------:R-:W-:-:S07]  /*7d70*/  F2FP.BF16.F32.PACK_AB R0, RZ, R0 ;  /* 0x00000000ff00723e */ /* 0x000fce00000010ff */
.L_x_148:
        /* <DEDUP_REMOVED lines=14> */
[----:B------:R-:W-:Y:S02]  /*7e60*/  FADD.FTZ R19, R19, -R4 ;  /* 0x8000000413137221 */ /* 0x000fe40000010000 */
[----:B------:R-:W-:Y:S02]  /*7e70*/  IMAD.X R3, RZ, RZ, UR7, P0 ;  /* 0x00000007ff037e24 */ /* 0x000fe400080e06ff */
        /* <DEDUP_REMOVED lines=15> */
.L_x_179:
[----:B-1----:R-:W-:-:S06]  /*7f70*/  IMAD.U32 R5, R5, 0x10000, RZ ;  /* 0x0001000005057824 */ /* 0x002fcc00078e00ff */
[----:B------:R-:W1:Y:S02]  /*7f80*/  F2I.S64.TRUNC R4, R5 ;  /* 0x0000000500047311 */ /* 0x000e64000020d900 */
[----:B-1----:R1:W-:Y:S01]  /*7f90*/  STG.E.U8 desc[UR36][R2.64], R4 ;  /* 0x0000000402007986 */ /* 0x0023e2000c101124 */
[----:B------:R-:W-:Y:S05]  /*7fa0*/  BRA `(.L_x_181) ;  /* 0x0000000c006c7947 */ /* 0x000fea0003800000 */
.L_x_178:
[----:B------:R-:W-:-:S09]  /*7fb0*/  UISETP.NE.AND UP0, UPT, UR4, 0x2, UPT ;  /* 0x000000020400788c */ /* 0x000fd2000bf05270 */
[----:B------:R-:W-:Y:S05]  /*7fc0*/  BRA.U !UP0, `(.L_x_182) ;  /* 0x0000000108307547 */ /* 0x000fea000b800000 */
[----:B------:R-:W-:-:S09]  /*7fd0*/  UISETP.NE.AND UP0, UPT, UR4, 0x3, UPT ;  /* 0x000000030400788c */ /* 0x000fd2000bf05270 */
[----:B------:R-:W-:Y:S05]  /*7fe0*/  BRA.U !UP0, `(.L_x_183) ;  /* 0x0000000108187547 */ /* 0x000fea000b800000 */
[----:B------:R-:W-:-:S09]  /*7ff0*/  UISETP.NE.AND UP0, UPT, UR4, 0x4, UPT ;  /* 0x000000040400788c */ /* 0x000fd2000bf05270 */
[----:B------:R-:W-:Y:S05]  /*8000*/  BRA.U UP0, `(.L_x_180) ;  /* 0x0000000900787547 */ /* 0x000fea000b800000 */
[----:B-1----:R-:W-:-:S06]  /*8010*/  SHF.L.U32 R5, R5, 0x10, RZ ;  /* 0x0000001005057819 */ /* 0x002fcc00000006ff */
[----:B------:R-:W1:Y:S02]  /*8020*/  F2I.S64.TRUNC R4, R5 ;  /* 0x0000000500047311 */ /* 0x000e64000020d900 */
[----:B-1----:R1:W-:Y:S01]  /*8030*/  STG.E.64 desc[UR36][R2.64], R4 ;  /* 0x0000000402007986 */ /* 0x0023e2000c101b24 */
[----:B------:R-:W-:Y:S05]  /*8040*/  BRA `(.L_x_181) ;  /* 0x0000000c00447947 */ /* 0x000fea0003800000 */
.L_x_183:
[----:B-1----:R-:W-:-:S06]  /*8050*/  IMAD.U32 R5, R5, 0x10000, RZ ;  /* 0x0001000005057824 */ /* 0x002fcc00078e00ff */
[----:B------:R-:W1:Y:S02]  /*8060*/  F2I.FTZ.TRUNC.NTZ R5, R5 ;  /* 0x0000000500057305 */ /* 0x000e64000021f100 */
[----:B-1----:R1:W-:Y:S01]  /*8070*/  STG.E desc[UR36][R2.64], R5 ;  /* 0x0000000502007986 */ /* 0x0023e2000c101924 */
[----:B------:R-:W-:Y:S05]  /*8080*/  BRA `(.L_x_181) ;  /* 0x0000000c00347947 */ /* 0x000fea0003800000 */
.L_x_182:
[----:B-1----:R-:W-:-:S06]  /*8090*/  IMAD.U32 R5, R5, 0x10000, RZ ;  /* 0x0001000005057824 */ /* 0x002fcc00078e00ff */
[----:B------:R-:W1:Y:S02]  /*80a0*/  F2I.FTZ.TRUNC.NTZ R5, R5 ;  /* 0x0000000500057305 */ /* 0x000e64000021f100 */
[----:B-1----:R1:W-:Y:S01]  /*80b0*/  STG.E.U16 desc[UR36][R2.64], R5 ;  /* 0x0000000502007986 */ /* 0x0023e2000c101524 */
[----:B------:R-:W-:Y:S05]  /*80c0*/  BRA `(.L_x_181) ;  /* 0x0000000c00247947 */ /* 0x000fea0003800000 */
.L_x_177:
[----:B------:R-:W-:-:S09]  /*80d0*/  UISETP.GT.AND UP0, UPT, UR4, 0x6, UPT ;  /* 0x000000060400788c */ /* 0x000fd2000bf04270 */
[----:B------:R-:W-:Y:S05]  /*80e0*/  BRA.U UP0, `(.L_x_184) ;  /* 0x00000001002c7547 */ /* 0x000fea000b800000 */
[----:B------:R-:W-:-:S09]  /*80f0*/  UISETP.NE.AND UP0, UPT, UR4, 0x5, UPT ;  /* 0x000000050400788c */ /* 0x000fd2000bf05270 */
[----:B------:R-:W-:Y:S05]  /*8100*/  BRA.U !UP0, `(.L_x_185) ;  /* 0x0000000108147547 */ /* 0x000fea000b800000 */
[----:B------:R-:W-:-:S09]  /*8110*/  UISETP.NE.AND UP0, UPT, UR4, 0x6, UPT ;  /* 0x000000060400788c */ /* 0x000fd2000bf05270 */
[----:B------:R-:W-:Y:S05]  /*8120*/  BRA.U UP0, `(.L_x_180) ;  /* 0x0000000900307547 */ /* 0x000fea000b800000 */
[----:B-1----:R-:W-:-:S05]  /*8130*/  IMAD.U32 R5, R5, 0x10000, RZ ;  /* 0x0001000005057824 */ /* 0x002fca00078e00ff */
[----:B------:R1:W-:Y:S01]  /*8140*/  STG.E desc[UR36][R2.64], R5 ;  /* 0x0000000502007986 */ /* 0x0003e2000c101924 */
[----:B------:R-:W-:Y:S05]  /*8150*/  BRA `(.L_x_181) ;  /* 0x0000000c00007947 */ /* 0x000fea0003800000 */
.L_x_185:
[----:B01----:R-:W-:-:S05]  /*8160*/  IMAD.U32 R0, R5, 0x10000, RZ ;  /* 0x0001000005007824 */ /* 0x003fca00078e00ff */
[----:B------:R-:W-:-:S05]  /*8170*/  F2FP.F16.F32.PACK_AB R0, RZ, R0 ;  /* 0x00000000ff00723e */ /* 0x000fca00000000ff */
[----:B------:R0:W-:Y:S01]  /*8180*/  STG.E.U16 desc[UR36][R2.64], R0 ;  /* 0x0000000002007986 */ /* 0x0001e2000c101524 */
[----:B------:R-:W-:Y:S05]  /*8190*/  BRA `(.L_x_181) ;  /* 0x0000000800f07947 */ /* 0x000fea0003800000 */
.L_x_184:
[----:B------:R-:W-:-:S09]  /*81a0*/  UISETP.NE.AND UP0, UPT, UR4, 0x7, UPT ;  /* 0x000000070400788c */ /* 0x000fd2000bf05270 */
[----:B------:R-:W-:Y:S05]  /*81b0*/  BRA.U !UP0, `(.L_x_186) ;  /* 0x0000000108347547 */ /* 0x000fea000b800000 */
[----:B------:R-:W-:-:S09]  /*81c0*/  UISETP.NE.AND UP0, UPT, UR4, 0x8, UPT ;  /* 0x000000080400788c */ /* 0x000fd2000bf05270 */
[----:B------:R-:W-:Y:S05]  /*81d0*/  BRA.U !UP0, `(.L_x_187) ;  /* 0x0000000108187547 */ /* 0x000fea000b800000 */
[----:B------:R-:W-:-:S09]  /*81e0*/  UISETP.NE.AND UP0, UPT, UR4, 0x9, UPT ;  /* 0x000000090400788c */ /* 0x000fd2000bf05270 */
[----:B------:R-:W-:Y:S05]  /*81f0*/  BRA.U UP0, `(.L_x_180) ;  /* 0x0000000500fc7547 */ /* 0x000fea000b800000 */
[----:B-1----:R-:W-:Y:S01]  /*8200*/  IMAD.U32 R4, R5, 0x10000, RZ ;  /* 0x0001000005047824 */ /* 0x002fe200078e00ff */
[----:B------:R-:W-:-:S05]  /*8210*/  MOV R5, RZ ;  /* 0x000000ff00057202 */ /* 0x000fca0000000f00 */
[----:B------:R1:W-:Y:S01]  /*8220*/  STG.E.64 desc[UR36][R2.64], R4 ;  /* 0x0000000402007986 */ /* 0x0003e2000c101b24 */
[----:B------:R-:W-:Y:S05]  /*8230*/  BRA `(.L_x_181) ;  /* 0x0000000800c87947 */ /* 0x000fea0003800000 */
.L_x_187:
[----:B-1----:R-:W-:-:S05]  /*8240*/  IMAD.U32 R5, R5, 0x10000, RZ ;  /* 0x0001000005057824 */ /* 0x002fca00078e00ff */
[----:B------:R-:W-:-:S04]  /*8250*/  F2FP.F16.F32.PACK_AB R5, RZ, R5 ;  /* 0x00000005ff05723e */ /* 0x000fc800000000ff */
[----:B------:R-:W-:-:S05]  /*8260*/  PRMT R5, R5, 0x5410, RZ ;  /* 0x0000541005057816 */ /* 0x000fca00000000ff */
[----:B------:R1:W-:Y:S01]  /*8270*/  STG.E desc[UR36][R2.64], R5 ;  /* 0x0000000502007986 */ /* 0x0003e2000c101924 */
[----:B------:R-:W-:Y:S05]  /*8280*/  BRA `(.L_x_181) ;  /* 0x0000000800b47947 */ /* 0x000fea0003800000 */
.L_x_186:
[----:B-1----:R-:W-:-:S04]  /*8290*/  IMAD.U32 R4, R5, 0x10000, RZ ;  /* 0x0001000005047824 */ /* 0x002fc800078e00ff */
[----:B------:R-:W-:-:S06]  /*82a0*/  FMUL.FTZ R4, R4, 1 ;  /* 0x3f80000004047820 */ /* 0x000fcc0000410000 */
[----:B------:R-:W1:Y:S02]  /*82b0*/  F2F.F64.F32 R4, R4 ;  /* 0x0000000400047310 */ /* 0x000e640000201800 */
[----:B-1----:R1:W-:Y:S01]  /*82c0*/  STG.E.64 desc[UR36][R2.64], R4 ;  /* 0x0000000402007986 */ /* 0x0023e2000c101b24 */
[----:B------:R-:W-:Y:S05]  /*82d0*/  BRA `(.L_x_181) ;  /* 0x0000000800a07947 */ /* 0x000fea0003800000 */
.L_x_176:
[----:B------:R-:W-:-:S09]  /*82e0*/  UISETP.GT.AND UP0, UPT, UR4, 0x18, UPT ;  /* 0x000000180400788c */ /* 0x000fd2000bf04270 */
[----:B------:R-:W-:Y:S05]  /*82f0*/  BRA.U !UP0, `(.L_x_188) ;  /* 0x0000000508607547 */ /* 0x000fea000b800000 */
        /* <DEDUP_REMOVED lines=8> */
[----:B-1----:R-:W-:-:S06]  /*8380*/  IMAD.U32 R5, R5, 0x10000, RZ ;  /* 0x0001000005057824 */ /* 0x002fcc00078e00ff */
[----:B------:R-:W1:Y:S02]  /*8390*/  F2I.FTZ.U32.TRUNC.NTZ R5, R5 ;  /* 0x0000000500057305 */ /* 0x000e64000021f000 */
[----:B-1----:R1:W-:Y:S01]  /*83a0*/  STG.E.U16 desc[UR36][R2.64], R5 ;  /* 0x0000000502007986 */ /* 0x0023e2000c101524 */
[----:B------:R-:W-:Y:S05]  /*83b0*/  BRA `(.L_x_181) ;  /* 0x0000000800687947 */ /* 0x000fea0003800000 */
.L_x_191:
[----:B-1----:R-:W-:Y:S01]  /*83c0*/  IMAD.U32 R5, R5, 0x10000, RZ ;  /* 0x0001000005057824 */ /* 0x002fe200078e00ff */
[----:B------:R-:W-:Y:S01]  /*83d0*/  BSSY.RECONVERGENT B0, `(.L_x_192) ;  /* 0x0000013000007945 */ /* 0x000fe20003800200 */
[----:B0-----:R-:W-:-:S03]  /*83e0*/  IMAD.MOV.U32 R0, RZ, RZ, 0x80 ;  /* 0x00000080ff007424 */ /* 0x001fc600078e00ff */
[----:B------:R-:W-:-:S04]  /*83f0*/  LOP3.LUT R4, R5, 0x7fffffff, RZ, 0xc0, !PT ;  /* 0x7fffffff05047812 */ /* 0x000fc800078ec0ff */
[----:B------:R-:W-:-:S13]  /*8400*/  ISETP.GT.U32.AND P0, PT, R4, 0x437fffff, PT ;  /* 0x437fffff0400780c */ /* 0x000fda0003f04070 */
[----:B------:R-:W-:Y:S05]  /*8410*/  @P0 BRA `(.L_x_193) ;  /* 0x0000000000380947 */ /* 0x000fea0003800000 */
[----:B------:R-:W-:-:S13]  /*8420*/  ISETP.GE.U32.AND P0, PT, R4, 0x3c000000, PT ;  /* 0x3c0000000400780c */ /* 0x000fda0003f06070 */
[----:B------:R-:W-:-:S04]  /*8430*/  @P0 SHF.R.U32.HI R0, RZ, 0x14, R5 ;  /* 0x00000014ff000819 */ /* 0x000fc80000011605 */
[----:B------:R-:W-:-:S04]  /*8440*/  @P0 LOP3.LUT R0, R0, 0x1, RZ, 0xc0, !PT ;  /* 0x0000000100000812 */ /* 0x000fc800078ec0ff */
[----:B------:R-:W-:-:S04]  /*8450*/  @P0 IADD3 R0, PT, PT, R5, 0x487ffff, R0 ;  /* 0x0487ffff05000810 */ /* 0x000fc80007ffe000 */
[----:B------:R-:W-:-:S04]  /*8460*/  @P0 SHF.R.U32.HI R0, RZ, 0x14, R0 ;  /* 0x00000014ff000819 */ /* 0x000fc80000011600 */
[----:B------:R-:W-:Y:S01]  /*8470*/  @P0 LOP3.LUT R0, R0, 0xff, RZ, 0xc0, !PT ;  /* 0x000000ff00000812 */ /* 0x000fe200078ec0ff */
[----:B------:R-:W-:Y:S06]  /*8480*/  @P0 BRA `(.L_x_194) ;  /* 0x0000000000140947 */ /* 0x000fec0003800000 */
[----:B------:R-:W-:-:S05]  /*8490*/  FADD.FTZ R0, R4, 8192 ;  /* 0x4600000004007421 */ /* 0x000fca0000010000 */
[----:B------:R-:W-:Y:S02]  /*84a0*/  LOP3.LUT P0, R4, R0, 0xff, RZ, 0xc0, !PT ;  /* 0x000000ff00047812 */ /* 0x000fe4000780c0ff */
[----:B------:R-:W-:-:S11]  /*84b0*/  PRMT R0, RZ, 0x7610, R0 ;  /* 0x00007610ff007816 */ /* 0x000fd60000000000 */
[----:B------:R-:W-:Y:S05]  /*84c0*/  @!P0 BRA `(.L_x_193) ;  /* 0x00000000000c8947 */ /* 0x000fea0003800000 */
[----:B------:R-:W-:-:S07]  /*84d0*/  MOV R0, R4 ;  /* 0x0000000400007202 */ /* 0x000fce0000000f00 */
.L_x_194:
[----:B------:R-:W-:-:S04]  /*84e0*/  SHF.R.U32.HI R5, RZ, 0x18, R5 ;  /* 0x00000018ff057819 */ /* 0x000fc80000011605 */
[----:B------:R-:W-:-:S07]  /*84f0*/  LOP3.LUT R0, R0, 0x80, R5, 0xf8, !PT ;  /* 0x0000008000007812 */ /* 0x000fce00078ef805 */
.L_x_193:
[----:B------:R-:W-:Y:S05]  /*8500*/  BSYNC.RECONVERGENT B0 ;  /* 0x0000000000007941 */ /* 0x000fea0003800200 */
.L_x_192:
[----:B------:R4:W-:Y:S01]  /*8510*/  STG.E.U8 desc[UR36][R2.64], R0 ;  /* 0x0000000002007986 */ /* 0x0009e2000c101124 */
[----:B------:R-:W-:Y:S05]  /*8520*/  BRA `(.L_x_181) ;  /* 0x00000008000c7947 */ /* 0x000fea0003800000 */
.L_x_190:
        /* <DEDUP_REMOVED lines=17> */
[----:B------:R-:W-:-:S07]  /*8640*/  IMAD.MOV.U32 R0, RZ, RZ, R4 ;  /* 0x000000ffff007224 */ /* 0x000fce00078e0004 */
.L_x_197:
[----:B------:R-:W-:-:S04]  /*8650*/  SHF.R.U32.HI R5, RZ, 0x18, R5 ;  /* 0x00000018ff057819 */ /* 0x000fc80000011605 */
[----:B------:R-:W-:-:S07]  /*8660*/  LOP3.LUT R0, R0, 0x80, R5, 0xf8, !PT ;  /* 0x0000008000007812 */ /* 0x000fce00078ef805 */
.L_x_196:
[----:B------:R-:W-:Y:S05]  /*8670*/  BSYNC.RECONVERGENT B0 ;  /* 0x0000000000007941 */ /* 0x000fea0003800200 */
.L_x_195:
[----:B------:R0:W-:Y:S01]  /*8680*/  STG.E.U8 desc[UR36][R2.64], R0 ;  /* 0x0000000002007986 */ /* 0x0001e2000c101124 */
[----:B------:R-:W-:Y:S05]  /*8690*/  BRA `(.L_x_181) ;  /* 0x0000000400b07947 */ /* 0x000fea0003800000 */
.L_x_189:
[----:B------:R-:W-:-:S09]  /*86a0*/  UISETP.NE.AND UP0, UPT, UR4, 0x1c, UPT ;  /* 0x0000001c0400788c */ /* 0x000fd2000bf05270 */
[----:B------:R-:W-:Y:S05]  /*86b0*/  BRA.U !UP0, `(.L_x_198) ;  /* 0x0000000108607547 */ /* 0x000fea000b800000 */
[----:B------:R-:W-:-:S09]  /*86c0*/  UISETP.NE.AND UP0, UPT, UR4, 0x1d, UPT ;  /* 0x0000001d0400788c */ /* 0x000fd2000bf05270 */
[----:B------:R-:W-:Y:S05]  /*86d0*/  BRA.U !UP0, `(.L_x_199) ;  /* 0x0000000108487547 */ /* 0x000fea000b800000 */
[----:B------:R-:W-:-:S09]  /*86e0*/  UISETP.NE.AND UP0, UPT, UR4, 0x2c, UPT ;  /* 0x0000002c0400788c */ /* 0x000fd2000bf05270 */
[----:B------:R-:W-:Y:S05]  /*86f0*/  BRA.U UP0, `(.L_x_180) ;  /* 0x0000000100bc7547 */ /* 0x000fea000b800000 */
        /* <DEDUP_REMOVED lines=8> */
[----:B------:R-:W-:Y:S02]  /*8780*/  @P1 ISETP.EQ.U32.AND P2, PT, R0, 0x1, P0 ;  /* 0x000000010000180c */ /* 0x000fe40000742070 */
[----:B------:R-:W-:Y:S02]  /*8790*/  PLOP3.LUT P0, PT, PT, PT, PT, 0x80, 0x8 ;  /* 0x000000000008781c */ /* 0x000fe40003f0f070 */
[----:B------:R-:W-:Y:S02]  /*87a0*/  @P1 PLOP3.LUT P0, PT, P2, PT, PT, 0x80, 0x8 ;  /* 0x000000000008181c */ /* 0x000fe4000170f070 */
[----:B------:R-:W-:-:S11]  /*87b0*/  @P1 IADD3 R0, PT, PT, R6, 0x1, RZ ;  /* 0x0000000106001810 */ /* 0x000fd60007ffe0ff */
[----:B------:R-:W-:-:S04]  /*87c0*/  @!P0 IMAD.MOV R0, RZ, RZ, R6 ;  /* 0x000000ffff008224 */ /* 0x000fc800078e0206 */
[----:B------:R-:W-:-:S05]  /*87d0*/  @P1 IMAD.MOV.U32 R5, RZ, RZ, R0 ;  /* 0x000000ffff051224 */ /* 0x000fca00078e0000 */
[----:B------:R3:W-:Y:S01]  /*87e0*/  STG.E.U8 desc[UR36][R2.64], R5 ;  /* 0x0000000502007986 */ /* 0x0007e2000c101124 */
[----:B------:R-:W-:Y:S05]  /*87f0*/  BRA `(.L_x_181) ;  /* 0x0000000400587947 */ /* 0x000fea0003800000 */
.L_x_199:
[----:B-1----:R-:W-:-:S06]  /*8800*/  IMAD.U32 R5, R5, 0x10000, RZ ;  /* 0x0001000005057824 */ /* 0x002fcc00078e00ff */
[----:B------:R-:W1:Y:S02]  /*8810*/  F2I.U64.TRUNC R4, R5 ;  /* 0x0000000500047311 */ /* 0x000e64000020d800 */
[----:B-1----:R2:W-:Y:S01]  /*8820*/  STG.E.64 desc[UR36][R2.64], R4 ;  /* 0x0000000402007986 */ /* 0x0025e2000c101b24 */
[----:B------:R-:W-:Y:S05]  /*8830*/  BRA `(.L_x_181) ;  /* 0x0000000400487947 */ /* 0x000fea0003800000 */
.L_x_198:
[----:B-1----:R-:W-:-:S06]  /*8840*/  IMAD.U32 R5, R5, 0x10000, RZ ;  /* 0x0001000005057824 */ /* 0x002fcc00078e00ff */
[----:B------:R-:W1:Y:S02]  /*8850*/  F2I.FTZ.U32.TRUNC.NTZ R5, R5 ;  /* 0x0000000500057305 */ /* 0x000e64000021f000 */
[----:B-1----:R1:W-:Y:S01]  /*8860*/  STG.E desc[UR36][R2.64], R5 ;  /* 0x0000000502007986 */ /* 0x0023e2000c101924 */
[----:B------:R-:W-:Y:S05]  /*8870*/  BRA `(.L_x_181) ;  /* 0x0000000400387947 */ /* 0x000fea0003800000 */
.L_x_188:
[----:B------:R-:W-:-:S09]  /*8880*/  UISETP.GT.AND UP0, UPT, UR4, 0xe, UPT ;  /* 0x0000000e0400788c */ /* 0x000fd2000bf04270 */
[----:B------:R-:W-:Y:S05]  /*8890*/  BRA.U UP0, `(.L_x_200) ;  /* 0x00000001003c7547 */ /* 0x000fea000b800000 */
[----:B------:R-:W-:-:S09]  /*88a0*/  UISETP.NE.AND UP0, UPT, UR4, 0xa, UPT ;  /* 0x0000000a0400788c */ /* 0x000fd2000bf05270 */
[----:B------:R-:W-:Y:S05]  /*88b0*/  BRA.U !UP0, `(.L_x_201) ;  /* 0x00000001081c7547 */ /* 0x000fea000b800000 */
[----:B------:R-:W-:-:S09]  /*88c0*/  UISETP.NE.AND UP0, UPT, UR4, 0xb, UPT ;  /* 0x0000000b0400788c */ /* 0x000fd2000bf05270 */
[----:B------:R-:W-:Y:S05]  /*88d0*/  BRA.U UP0, `(.L_x_180) ;  /* 0x0000000100447547 */ /* 0x000fea000b800000 */
[----:B-1----:R-:W-:-:S05]  /*88e0*/  IMAD.U32 R5, R5, 0x10000, RZ ;  /* 0x0001000005057824 */ /* 0x002fca00078e00ff */
[----:B------:R-:W-:-:S04]  /*88f0*/  FSETP.NEU.FTZ.AND P0, PT, R5, RZ, PT ;  /* 0x000000ff0500720b */ /* 0x000fc80003f1d000 */
[----:B------:R-:W-:-:S05]  /*8900*/  SEL R5, RZ, 0x1, !P0 ;  /* 0x00000001ff057807 */ /* 0x000fca0004000000 */
[----:B------:R1:W-:Y:S01]  /*8910*/  STG.E.U8 desc[UR36][R2.64], R5 ;  /* 0x0000000502007986 */ /* 0x0003e2000c101124 */
[----:B------:R-:W-:Y:S05]  /*8920*/  BRA `(.L_x_181) ;  /* 0x00000004000c7947 */ /* 0x000fea0003800000 */
.L_x_201:
[----:B-1----:R-:W-:Y:S02]  /*8930*/  SHF.L.U32 R5, R5, 0x10, RZ ;  /* 0x0000001005057819 */ /* 0x002fe400000006ff */
[----:B------:R-:W-:-:S03]  /*8940*/  CS2R R6, SRZ ;  /* 0x0000000000067805 */ /* 0x000fc6000001ff00 */
[----:B------:R-:W-:-:S06]  /*8950*/  FMUL.FTZ R5, R5, 1 ;  /* 0x3f80000005057820 */ /* 0x000fcc0000410000 */
[----:B------:R-:W1:Y:S02]  /*8960*/  F2F.F64.F32 R4, R5 ;  /* 0x0000000500047310 */ /* 0x000e640000201800 */
[----:B-1----:R1:W-:Y:S01]  /*8970*/  STG.E.128 desc[UR36][R2.64], R4 ;  /* 0x0000000402007986 */ /* 0x0023e2000c101d24 */
[----:B------:R-:W-:Y:S05]  /*8980*/  BRA `(.L_x_181) ;  /* 0x0000000000f47947 */ /* 0x000fea0003800000 */
.L_x_200:
[----:B------:R-:W-:-:S09]  /*8990*/  UISETP.NE.AND UP0, UPT, UR4, 0xf, UPT ;  /* 0x0000000f0400788c */ /* 0x000fd2000bf05270 */
[----:B------:R-:W-:Y:S05]  /*89a0*/  BRA.U !UP0, `(.L_x_202) ;  /* 0x0000000108e87547 */ /* 0x000fea000b800000 */
[----:B------:R-:W-:-:S09]  /*89b0*/  UISETP.NE.AND UP0, UPT, UR4, 0x17, UPT ;  /* 0x000000170400788c */ /* 0x000fd2000bf05270 */
[----:B------:R-:W-:Y:S05]  /*89c0*/  BRA.U !UP0, `(.L_x_203) ;  /* 0x0000000108907547 */ /* 0x000fea000b800000 */
[----:B------:R-:W-:-:S09]  /*89d0*/  UISETP.NE.AND UP0, UPT, UR4, 0x18, UPT ;  /* 0x000000180400788c */ /* 0x000fd2000bf05270 */
[----:B------:R-:W-:Y:S05]  /*89e0*/  BRA.U !UP0, `(.L_x_204) ;  /* 0x0000000108447547 */ /* 0x000fea000b800000 */
.L_x_180:
[----:B0-----:R-:W-:Y:S01]  /*89f0*/  MOV R0, 0x0 ;  /* 0x0000000000007802 */ /* 0x001fe20000000f00 */
[----:B------:R-:W0:Y:S01]  /*8a00*/  LDCU.64 UR4, c[0x4][0x128] ;  /* 0x01002500ff0477ac */ /* 0x000e220008000a00 */
[----:B------:R-:W-:Y:S02]  /*8a10*/  IMAD.MOV.U32 R8, RZ, RZ, 0x65 ;  /* 0x00000065ff087424 */ /* 0x000fe400078e00ff */
[----:B------:R2:W3:Y:S01]  /*8a20*/  LDC.64 R2, c[0x4][R0] ;  /* 0x0100000000027b82 */ /* 0x0004e20000000a00 */
[----:B------:R-:W4:Y:S01]  /*8a30*/  LDCU.64 UR6, c[0x4][0x130] ;  /* 0x01002600ff0677ac */ /* 0x000f220008000a00 */
[----:B------:R-:W-:Y:S02]  /*8a40*/  IMAD.MOV.U32 R12, RZ, RZ, 0x1 ;  /* 0x00000001ff0c7424 */ /* 0x000fe400078e00ff */
[----:B------:R-:W-:Y:S01]  /*8a50*/  IMAD.MOV.U32 R13, RZ, RZ, RZ ;  /* 0x000000ffff0d7224 */ /* 0x000fe200078e00ff */
[----:B------:R-:W5:Y:S01]  /*8a60*/  LDCU.64 UR8, c[0x4][0x40] ;  /* 0x01000800ff0877ac */ /* 0x000f620008000a00 */
[----:B0-----:R-:W-:-:S02]  /*8a70*/  IMAD.U32 R4, RZ, RZ, UR4 ;  /* 0x00000004ff047e24 */ /* 0x001fc4000f8e00ff */
[----:B-1----:R-:W-:Y:S02]  /*8a80*/  IMAD.U32 R5, RZ, RZ, UR5 ;  /* 0x00000005ff057e24 */ /* 0x002fe4000f8e00ff */
[----:B----4-:R-:W-:Y:S02]  /*8a90*/  IMAD.U32 R6, RZ, RZ, UR6 ;  /* 0x00000006ff067e24 */ /* 0x010fe4000f8e00ff */
[----:B------:R-:W-:Y:S02]  /*8aa0*/  IMAD.U32 R7, RZ, RZ, UR7 ;  /* 0x00000007ff077e24 */ /* 0x000fe4000f8e00ff */
[----:B-----5:R-:W-:Y:S01]  /*8ab0*/  IMAD.U32 R10, RZ, RZ, UR8 ;  /* 0x00000008ff0a7e24 */ /* 0x020fe2000f8e00ff */
[----:B--2---:R-:W-:-:S07]  /*8ac0*/  MOV R11, UR9 ;  /* 0x00000009000b7c02 */ /* 0x004fce0008000f00 */
[----:B------:R-:W-:-:S07]  /*8ad0*/  LEPC R20, `(.L_x_205) ;  /* 0x000000001014794e */ /* 0x000fce0000000000 */
[----:B---3--:R-:W-:Y:S05]  /*8ae0*/  CALL.ABS.NOINC R2 ;  /* 0x0000000002007343 */ /* 0x008fea0003c00000 */
.L_x_205:
[----:B------:R-:W-:Y:S05]  /*8af0*/  BRA `(.L_x_181) ;  /* 0x0000000000987947 */ /* 0x000fea0003800000 */
.L_x_204:
[----:B-1----:R-:W-:Y:S01]  /*8b00*/  IMAD.U32 R7, R5, 0x10000, RZ ;  /* 0x0001000005077824 */ /* 0x002fe200078e00ff */
[----:B------:R-:W-:Y:S01]  /*8b10*/  BSSY.RECONVERGENT B0, `(.L_x_206) ;  /* 0x000000c000007945 */ /* 0x000fe20003800200 */
[----:B0-----:R-:W-:-:S03]  /*8b20*/  IMAD.MOV.U32 R0, RZ, RZ, 0x7f ;  /* 0x0000007fff007424 */ /* 0x001fc600078e00ff */
[----:B------:R-:W-:Y:S02]  /*8b30*/  LOP3.LUT R4, R7, 0x7fffffff, RZ, 0xc0, !PT ;  /* 0x7fffffff07047812 */ /* 0x000fe400078ec0ff */
[----:B------:R-:W-:Y:S02]  /*8b40*/  SHF.R.U32.HI R5, RZ, 0x18, R7 ;  /* 0x00000018ff057819 */ /* 0x000fe40000011607 */
[----:B------:R-:W-:-:S13]  /*8b50*/  ISETP.GT.U32.AND P0, PT, R4, 0x43efffff, PT ;  /* 0x43efffff0400780c */ /* 0x000fda0003f04070 */
[----:B------:R-:W-:Y:S05]  /*8b60*/  @P0 BRA `(.L_x_207) ;  /* 0x0000000000180947 */ /* 0x000fea0003800000 */
[----:B------:R-:W-:-:S13]  /*8b70*/  ISETP.GE.U32.AND P0, PT, R4, 0x3c800000, PT ;  /* 0x3c8000000400780c */ /* 0x000fda0003f06070 */
[----:B------:R-:W-:-:S04]  /*8b80*/  @P0 SHF.R.U32.HI R0, RZ, 0x14, R7 ;  /* 0x00000014ff000819 */ /* 0x000fc80000011607 */
[----:B------:R-:W-:-:S04]  /*8b90*/  @P0 LOP3.LUT R0, R0, 0x1, RZ, 0xc0, !PT ;  /* 0x0000000100000812 */ /* 0x000fc800078ec0ff */
[----:B------:R-:W-:-:S04]  /*8ba0*/  @P0 IADD3 R0, PT, PT, R7, 0x407ffff, R0 ;  /* 0x0407ffff07000810 */ /* 0x000fc80007ffe000 */
[----:B------:R-:W-:Y:S01]  /*8bb0*/  @P0 SHF.R.U32.HI R0, RZ, 0x14, R0 ;  /* 0x00000014ff000819 */ /* 0x000fe20000011600 */
[----:B------:R-:W-:-:S07]  /*8bc0*/  @!P0 FADD.FTZ R0, R4, 16384 ;  /* 0x4680000004008421 */ /* 0x000fce0000010000 */
.L_x_207:
[----:B------:R-:W-:Y:S05]  /*8bd0*/  BSYNC.RECONVERGENT B0 ;  /* 0x0000000000007941 */ /* 0x000fea0003800200 */
.L_x_206:
[----:B------:R-:W-:-:S05]  /*8be0*/  LOP3.LUT R5, R0, 0x80, R5, 0xf8, !PT ;  /* 0x0000008000057812 */ /* 0x000fca00078ef805 */
[----:B------:R0:W-:Y:S01]  /*8bf0*/  STG.E.U8 desc[UR36][R2.64], R5 ;  /* 0x0000000502007986 */ /* 0x0001e2000c101124 */
[----:B------:R-:W-:Y:S05]  /*8c00*/  BRA `(.L_x_181) ;  /* 0x0000000000547947 */ /* 0x000fea0003800000 */
.L_x_203:
[----:B-1----:R-:W-:Y:S01]  /*8c10*/  SHF.L.U32 R5, R5, 0x10, RZ ;  /* 0x0000001005057819 */ /* 0x002fe200000006ff */
[----:B------:R-:W-:Y:S03]  /*8c20*/  BSSY.RECONVERGENT B0, `(.L_x_208) ;  /* 0x000000e000007945 */ /* 0x000fe60003800200 */
[----:B------:R-:W-:-:S04]  /*8c30*/  LOP3.LUT R4, R5, 0x7fffffff, RZ, 0xc0, !PT ;  /* 0x7fffffff05047812 */ /* 0x000fc800078ec0ff */
[----:B------:R-:W-:-:S13]  /*8c40*/  ISETP.GT.U32.AND P0, PT, R4, 0x477fffff, PT ;  /* 0x477fffff0400780c */ /* 0x000fda0003f04070 */
[----:B------:R-:W-:Y:S05]  /*8c50*/  @P0 BRA `(.L_x_209) ;  /* 0x00000000001c0947 */ /* 0x000fea0003800000 */
[----:B------:R-:W-:-:S13]  /*8c60*/  ISETP.GE.U32.AND P0, PT, R4, 0x38800000, PT ;  /* 0x388000000400780c */ /* 0x000fda0003f06070 */
[----:B0-----:R-:W-:-:S04]  /*8c70*/  @P0 SHF.R.U32.HI R0, RZ, 0x15, R5 ;  /* 0x00000015ff000819 */ /* 0x001fc80000011605 */
[----:B------:R-:W-:-:S04]  /*8c80*/  @P0 LOP3.LUT R0, R0, 0x1, RZ, 0xc0, !PT ;  /* 0x0000000100000812 */ /* 0x000fc800078ec0ff */
[----:B------:R-:W-:-:S04]  /*8c90*/  @P0 IADD3 R0, PT, PT, R5, 0x80fffff, R0 ;  /* 0x080fffff05000810 */ /* 0x000fc80007ffe000 */
[----:B------:R-:W-:Y:S01]  /*8ca0*/  @P0 SHF.R.U32.HI R0, RZ, 0x15, R0 ;  /* 0x00000015ff000819 */ /* 0x000fe20000011600 */
[----:B------:R-:W-:Y:S01]  /*8cb0*/  @!P0 FADD.FTZ R0, R4, 128 ;  /* 0x4300000004008421 */ /* 0x000fe20000010000 */
[----:B------:R-:W-:Y:S06]  /*8cc0*/  BRA `(.L_x_210) ;  /* 0x00000000000c7947 */ /* 0x000fec0003800000 */
.L_x_209:
[----:B0-----:R-:W-:Y:S01]  /*8cd0*/  IMAD.MOV.U32 R0, RZ, RZ, 0x7f ;  /* 0x0000007fff007424 */ /* 0x001fe200078e00ff */
[----:B------:R-:W-:-:S04]  /*8ce0*/  ISETP.GT.U32.AND P0, PT, R4, 0x7f800000, PT ;  /* 0x7f8000000400780c */ /* 0x000fc80003f04070 */
[----:B------:R-:W-:-:S09]  /*8cf0*/  SEL R0, R0, 0x7c, P0 ;  /* 0x0000007c00007807 */ /* 0x000fd20000000000 */
.L_x_210:
[----:B------:R-:W-:Y:S05]  /*8d00*/  BSYNC.RECONVERGENT B0 ;  /* 0x0000000000007941 */ /* 0x000fea0003800200 */
.L_x_208:
[----:B------:R-:W-:-:S04]  /*8d10*/  SHF.R.U32.HI R5, RZ, 0x18, R5 ;  /* 0x00000018ff057819 */ /* 0x000fc80000011605 */
[----:B------:R-:W-:-:S05]  /*8d20*/  LOP3.LUT R5, R0, 0x80, R5, 0xf8, !PT ;  /* 0x0000008000057812 */ /* 0x000fca00078ef805 */
[----:B------:R0:W-:Y:S01]  /*8d30*/  STG.E.U8 desc[UR36][R2.64], R5 ;  /* 0x0000000502007986 */ /* 0x0001e2000c101124 */
[----:B------:R-:W-:Y:S05]  /*8d40*/  BRA `(.L_x_181) ;  /* 0x0000000000047947 */ /* 0x000fea0003800000 */
.L_x_202:
[----:B-1----:R1:W-:Y:S02]  /*8d50*/  STG.E.U16 desc[UR36][R2.64], R5 ;  /* 0x0000000502007986 */ /* 0x0023e4000c101524 */
.L_x_181:
[----:B------:R-:W-:-:S07]  /*8d60*/  VIADD R17, R17, 0x80 ;  /* 0x0000008011117836 */ /* 0x000fce0000000000 */
.L_x_108:
[----:B------:R-:W-:Y:S05]  /*8d70*/  BSYNC.RECONVERGENT B6 ;  /* 0x0000000000067941 */ /* 0x000fea0003800200 */
.L_x_107:
[----:B------:R-:W5:Y:S01]  /*8d80*/  LDCU UR4, c[0x0][0x380] ;  /* 0x00007000ff0477ac */ /* 0x000f620008000800 */
[----:B------:R-:W-:Y:S01]  /*8d90*/  BSSY.RECONVERGENT B6, `(.L_x_211) ;  /* 0x0000463000067945 */ /* 0x000fe20003800200 */
[----:B-----5:R-:W-:-:S13]  /*8da0*/  ISETP.GE.AND P0, PT, R17, UR4, PT ;  /* 0x0000000411007c0c */ /* 0x020fda000bf06270 */
[----:B------:R-:W-:Y:S05]  /*8db0*/  @P0 BRA `(.L_x_212) ;  /* 0x0000004400800947 */ /* 0x000fea0003800000 */
[----:B------:R-:W5:Y:S01]  /*8dc0*/  LDCU UR4, c[0x0][0x388] ;  /* 0x00007100ff0477ac */ /* 0x000f620008000800 */
[----:B------:R-:W-:Y:S02]  /*8dd0*/  IMAD.MOV.U32 R18, RZ, RZ, RZ ;  /* 0x000000ffff127224 */ /* 0x000fe400078e00ff */
[----:B0---4-:R-:W-:Y:S02]  /*8de0*/  IMAD.MOV.U32 R0, RZ, RZ, RZ ;  /* 0x000000ffff007224 */ /* 0x011fe400078e00ff */
[----:B------:R-:W-:Y:S01]  /*8df0*/  IMAD.MOV.U32 R16, RZ, RZ, RZ ;  /* 0x000000ffff107224 */ /* 0x000fe200078e00ff */
[----:B-----5:R-:W-:-:S09]  /*8e00*/  UISETP.NE.AND UP0, UPT, UR4, URZ, UPT ;  /* 0x000000ff0400728c */ /* 0x020fd2000bf05270 */
[----:B------:R-:W-:Y:S05]  /*8e10*/  BRA.U !UP0, `(.L_x_213) ;  /* 0x0000001508707547 */ /* 0x000fea000b800000 */
[----:B------:R-:W1:Y:S01]  /*8e20*/  LDCU.64 UR4, c[0x0][0x390] ;  /* 0x00007200ff0477ac */ /* 0x000e620008000a00 */
[----:B------:R-:W-:Y:S01]  /*8e30*/  HFMA2 R16, -RZ, RZ, 0, 0 ;  /* 0x00000000ff107431 */ /* 0x000fe200000001ff */
[----:B------:R-:W0:Y:S01]  /*8e40*/  LDCU UR6, c[0x0][0x38c] ;  /* 0x00007180ff0677ac */ /* 0x000e220008000800 */
[----:B------:R-:W4:Y:S01]  /*8e50*/  LDCU.64 UR8, c[0x0][0x4b8] ;  /* 0x00009700ff0877ac */ /* 0x000f220008000a00 */
[----:B------:R-:W-:Y:S02]  /*8e60*/  UISETP.NE.AND UP0, UPT, UR41, URZ, UPT ;  /* 0x000000ff2900728c */ /* 0x000fe4000bf05270 */
[----:B-123--:R-:W-:Y:S01]  /*8e70*/  IMAD.HI.U32 R2, R17, UR4, R16 ;  /* 0x0000000411027c27 */ /* 0x00efe2000f8e0010 */
[----:B------:R-:W1:Y:S04]  /*8e80*/  LDCU UR4, c[0x0][0x4c0] ;  /* 0x00009800ff0477ac */ /* 0x000e680008000800 */
[----:B------:R-:W-:-:S05]  /*8e90*/  SHF.R.U32.HI R3, RZ, UR5, R2 ;  /* 0x00000005ff037c19 */ /* 0x000fca0008011602 */
[----:B------:R-:W-:-:S04]  /*8ea0*/  IMAD.MOV R18, RZ, RZ, -R3 ;  /* 0x000000ffff127224 */ /* 0x000fc800078e0a03 */
[----:B0-----:R-:W-:-:S04]  /*8eb0*/  IMAD R18, R18, UR6, R17 ;  /* 0x0000000612127c24 */ /* 0x001fc8000f8e0211 */
[C---:B----4-:R-:W-:Y:S02]  /*8ec0*/  IMAD R16, R18.reuse, UR8, RZ ;  /* 0x0000000812107c24 */ /* 0x050fe4000f8e02ff */
        /* <DEDUP_REMOVED lines=32> */
[----:B------:R-:W-:Y:S01]  /*90d0*/  MOV R2, RZ ;  /* 0x000000ff00027202 */ /* 0x000fe20000000f00 */
        /* <DEDUP_REMOVED lines=41> */
[----:B------:R-:W-:Y:S01]  /*9370*/  HFMA2 R4, -RZ, RZ, 0, 0 ;  /* 0x00000000ff047431 */ /* 0x000fe200000001ff */
        /* <DEDUP_REMOVED lines=253> */
[----:B------:R-:W2:Y:S03]  /*a350*/  LDCU.64 UR8, c[0x0][0x5d8] ;  /* 0x0000bb00ff0877ac */ /* 0x000ea60008000a00 */
        /* <DEDUP_REMOVED lines=8> */
.L_x_213:
[----:B------:R-:W1:Y:S01]  /*a3e0*/  LDCU.64 UR6, c[0x0][0x5f0] ;  /* 0x0000be00ff0677ac */ /* 0x000e620008000a00 */
[----:B------:R-:W-:-:S04]  /*a3f0*/  UPRMT UR4, UR39, 0x9910, URZ ;  /* 0x0000991027047896 */ /* 0x000fc800080000ff */
[----:B------:R-:W-:Y:S01]  /*a400*/  UISETP.GT.AND UP0, UPT, UR4, 0x9, UPT ;  /* 0x000000090400788c */ /* 0x000fe2000bf04270 */
[----:B-123--:R-:W-:-:S05]  /*a410*/  IADD3 R2, P0, PT, R0, UR6, RZ ;  /* 0x0000000600027c10 */ /* 0x00efca000ff1e0ff */
        /* <DEDUP_REMOVED lines=15> */
.L_x_217:
[----:B------:R-:W2:Y:S02]  /*a510*/  LDG.E.U8 R2, desc[UR36][R2.64] ;  /* 0x0000002402027981 */ /* 0x000ea4000c1e1100 */
[----:B--2---:R-:W-:-:S04]  /*a520*/  I2FP.F32.U32 R0, R2 ;  /* 0x0000000200007245 */ /* 0x004fc80000201000 */
[----:B------:R-:W-:-:S04]  /*a530*/  F2FP.BF16.F32.PACK_AB R0, RZ, R0 ;  /* 0x00000000ff00723e */ /* 0x000fc800000010ff */
[----:B------:R-:W-:Y:S01]  /*a540*/  PRMT R19, R0, 0x7610, R19 ;  /* 0x0000761000137816 */ /* 0x000fe20000000013 */
[----:B------:R-:W-:Y:S06]  /*a550*/  BRA `(.L_x_219) ;  /* 0x0000000c00c07947 */ /* 0x000fec0003800000 */
.L_x_216:
        /* <DEDUP_REMOVED lines=11> */
.L_x_221:
[----:B------:R-:W2:Y:S02]  /*a610*/  LDG.E R2, desc[UR36][R2.64] ;  /* 0x0000002402027981 */ /* 0x000ea4000c1e1900 */
[----:B--2---:R-:W-:-:S04]  /*a620*/  I2FP.F32.S32 R0, R2 ;  /* 0x0000000200007245 */ /* 0x004fc80000201400 */
[----:B------:R-:W-:-:S04]  /*a630*/  F2FP.BF16.F32.PACK_AB R0, RZ, R0 ;  /* 0x00000000ff00723e */ /* 0x000fc800000010ff */
[----:B------:R-:W-:Y:S01]  /*a640*/  PRMT R19, R0, 0x7610, R19 ;  /* 0x0000761000137816 */ /* 0x000fe20000000013 */
[----:B------:R-:W-:Y:S06]  /*a650*/  BRA `(.L_x_219) ;  /* 0x0000000c00807947 */ /* 0x000fec0003800000 */
.L_x_220:
[----:B------:R-:W2:Y:S02]  /*a660*/  LDG.E.U16 R2, desc[UR36][R2.64] ;  /* 0x0000002402027981 */ /* 0x000ea4000c1e1500 */
[----:B--2---:R-:W0:Y:S02]  /*a670*/  I2F.S16 R0, R2 ;  /* 0x0000000200007306 */ /* 0x004e240000101400 */
[----:B0-----:R-:W-:-:S04]  /*a680*/  F2FP.BF16.F32.PACK_AB R0, RZ, R0 ;  /* 0x00000000ff00723e */ /* 0x001fc800000010ff */
[----:B------:R-:W-:Y:S01]  /*a690*/  PRMT R19, R0, 0x7610, R19 ;  /* 0x0000761000137816 */ /* 0x000fe20000000013 */
[----:B------:R-:W-:Y:S06]  /*a6a0*/  BRA `(.L_x_219) ;  /* 0x0000000c006c7947 */ /* 0x000fec0003800000 */
.L_x_215:
        /* <DEDUP_REMOVED lines=9> */
.L_x_223:
[----:B------:R-:W2:Y:S02]  /*a740*/  LDG.E.U16 R0, desc[UR36][R2.64] ;  /* 0x0000002402007981 */ /* 0x000ea4000c1e1500 */
[----:B--2---:R-:W-:-:S05]  /*a750*/  HADD2.F32 R0, -RZ, R0.H0_H0 ;  /* 0x20000000ff007230 */ /* 0x004fca0000004100 */
[----:B------:R-:W-:-:S04]  /*a760*/  F2FP.BF16.F32.PACK_AB R0, RZ, R0 ;  /* 0x00000000ff00723e */ /* 0x000fc800000010ff */
[----:B------:R-:W-:Y:S01]  /*a770*/  PRMT R19, R0, 0x7610, R19 ;  /* 0x0000761000137816 */ /* 0x000fe20000000013 */
[----:B------:R-:W-:Y:S06]  /*a780*/  BRA `(.L_x_219) ;  /* 0x0000000c00347947 */ /* 0x000fec0003800000 */
.L_x_222:
        /* <DEDUP_REMOVED lines=9> */
.L_x_225:
[----:B------:R-:W2:Y:S02]  /*a820*/  LDG.E.U16 R2, desc[UR36][R2.64] ;  /* 0x0000002402027981 */ /* 0x000ea4000c1e1500 */
[----:B--2---:R-:W-:-:S05]  /*a830*/  HADD2.F32 R0, -RZ, R2.H0_H0 ;  /* 0x20000002ff007230 */ /* 0x004fca0000004100 */
[----:B------:R-:W-:-:S04]  /*a840*/  F2FP.BF16.F32.PACK_AB R0, RZ, R0 ;  /* 0x00000000ff00723e */ /* 0x000fc800000010ff */
[----:B------:R-:W-:Y:S01]  /*a850*/  PRMT R19, R0, 0x7610, R19 ;  /* 0x0000761000137816 */ /* 0x000fe20000000013 */
[----:B------:R-:W-:Y:S06]  /*a860*/  BRA `(.L_x_219) ;  /* 0x0000000800fc7947 */ /* 0x000fec0003800000 */
.L_x_224:
        /* <DEDUP_REMOVED lines=9> */
.L_x_214:
        /* <DEDUP_REMOVED lines=14> */
.L_x_228:
        /* <DEDUP_REMOVED lines=9> */
.L_x_227:
        /* <DEDUP_REMOVED lines=27> */
.L_x_230:
        /* <DEDUP_REMOVED lines=14> */
.L_x_229:
[----:B------:R0:W5:Y:S01]  /*ad00*/  LDG.E.U16 R19, desc[UR36][R2.64] ;  /* 0x0000002402137981 */ /* 0x000162000c1e1500 */
[----:B------:R-:W-:Y:S05]  /*ad10*/  BRA `(.L_x_219) ;  /* 0x0000000400d07947 */ /* 0x000fea0003800000 */
.L_x_226:
        /* <DEDUP_REMOVED lines=13> */
.L_x_233:
        /* <DEDUP_REMOVED lines=21> */
.L_x_237:
[----:B------:R-:W-:Y:S05]  /*af40*/  BSYNC.RECONVERGENT B1 ;  /* 0x0000000000017941 */ /* 0x000fea0003800200 */
.L_x_236:
[----:B------:R-:W-:Y:S01]  /*af50*/  IMAD.SHL.U32 R0, R0, 0x100000, RZ ;  /* 0x0010000000007824 */ /* 0x000fe200078e00ff */
[----:B------:R-:W-:-:S04]  /*af60*/  LEA R2, R2, 0x3b800000, 0x17 ;  /* 0x3b80000002027811 */ /* 0x000fc800078eb8ff */
[----:B------:R-:W-:-:S07]  /*af70*/  LOP3.LUT R0, R2, R0, R7, 0xfe, !PT ;  /* 0x0000000002007212 */ /* 0x000fce00078efe07 */
.L_x_235:
[----:B------:R-:W-:Y:S05]  /*af80*/  BSYNC.RECONVERGENT B0 ;  /* 0x0000000000007941 */ /* 0x000fea0003800200 */
.L_x_234:
[----:B------:R-:W-:-:S04]  /*af90*/  F2FP.BF16.F32.PACK_AB R0, RZ, R0 ;  /* 0x00000000ff00723e */ /* 0x000fc800000010ff */
[----:B------:R-:W-:Y:S01]  /*afa0*/  PRMT R19, R0, 0x7610, R19 ;  /* 0x0000761000137816 */ /* 0x000fe20000000013 */
[----:B------:R-:W-:Y:S06]  /*afb0*/  BRA `(.L_x_219) ;  /* 0x0000000400287947 */ /* 0x000fec0003800000 */
.L_x_232:
        /* <DEDUP_REMOVED lines=21> */
.L_x_241:
[----:B------:R-:W-:Y:S05]  /*b110*/  BSYNC.RECONVERGENT B1 ;  /* 0x0000000000017941 */ /* 0x000fea0003800200 */
.L_x_240:
[----:B------:R-:W-:Y:S01]  /*b120*/  IMAD.SHL.U32 R0, R0, 0x200000, RZ ;  /* 0x0020000000007824 */ /* 0x000fe200078e00ff */
[----:B------:R-:W-:-:S04]  /*b130*/  LEA R2, R2, 0x37800000, 0x17 ;  /* 0x3780000002027811 */ /* 0x000fc800078eb8ff */
[----:B------:R-:W-:-:S07]  /*b140*/  LOP3.LUT R0, R2, R0, R7, 0xfe, !PT ;  /* 0x0000000002007212 */ /* 0x000fce00078efe07 */
.L_x_239:
[----:B------:R-:W-:Y:S05]  /*b150*/  BSYNC.RECONVERGENT B0 ;  /* 0x0000000000007941 */ /* 0x000fea0003800200 */
.L_x_238:
[----:B------:R-:W-:-:S04]  /*b160*/  F2FP.BF16.F32.PACK_AB R0, RZ, R0 ;  /* 0x00000000ff00723e */ /* 0x000fc800000010ff */
[----:B------:R-:W-:Y:S01]  /*b170*/  PRMT R19, R0, 0x7610, R19 ;  /* 0x0000761000137816 */ /* 0x000fe20000000013 */
[----:B------:R-:W-:Y:S06]  /*b180*/  BRA `(.L_x_219) ;  /* 0x0000000000b47947 */ /* 0x000fec0003800000 */
.L_x_231:
        /* <DEDUP_REMOVED lines=12> */
[----:B------:R-:W-:Y:S01]  /*b250*/  @!P0 IMAD.MOV.U32 R0, RZ, RZ, 0x7f800001 ;  /* 0x7f800001ff008424 */ /* 0x000fe200078e00ff */
[----:B------:R-:W-:-:S07]  /*b260*/  @P0 SHF.L.U32 R0, R2, 0x17, RZ ;  /* 0x0000001702000819 */ /* 0x000fce00000006ff */
.L_x_245:
[----:B------:R-:W-:Y:S05]  /*b270*/  BSYNC.RECONVERGENT B0 ;  /* 0x0000000000007941 */ /* 0x000fea0003800200 */
.L_x_244:
[----:B------:R-:W-:-:S04]  /*b280*/  F2FP.BF16.F32.PACK_AB R0, RZ, R0 ;  /* 0x00000000ff00723e */ /* 0x000fc800000010ff */
[----:B------:R-:W-:Y:S01]  /*b290*/  PRMT R19, R0, 0x7610, R19 ;  /* 0x0000761000137816 */ /* 0x000fe20000000013 */
[----:B------:R-:W-:Y:S06]  /*b2a0*/  BRA `(.L_x_219) ;  /* 0x00000000006c7947 */ /* 0x000fec0003800000 */
.L_x_218:
        /* <DEDUP_REMOVED lines=16> */
.L_x_246:
[----:B------:R-:W-:Y:S01]  /*b3b0*/  PRMT R19, RZ, 0x7610, R19 ;  /* 0x00007610ff137816 */ /* 0x000fe20000000013 */
[----:B------:R-:W-:Y:S06]  /*b3c0*/  BRA `(.L_x_219) ;  /* 0x0000000000247947 */ /* 0x000fec0003800000 */
.L_x_243:
[----:B------:R-:W2:Y:S02]  /*b3d0*/  LDG.E.64 R2, desc[UR36][R2.64] ;  /* 0x0000002402027981 */ /* 0x000ea4000c1e1b00 */
[----:B--2---:R-:W0:Y:S02]  /*b3e0*/  I2F.U64 R0, R2 ;  /* 0x0000000200007312 */ /* 0x004e240000301000 */
[----:B0-----:R-:W-:-:S04]  /*b3f0*/  F2FP.BF16.F32.PACK_AB R0, RZ, R0 ;  /* 0x00000000ff00723e */ /* 0x001fc800000010ff */
[----:B------:R-:W-:Y:S01]  /*b400*/  PRMT R19, R0, 0x7610, R19 ;  /* 0x0000761000137816 */ /* 0x000fe20000000013 */
[----:B------:R-:W-:Y:S06]  /*b410*/  BRA `(.L_x_219) ;  /* 0x0000000000107947 */ /* 0x000fec0003800000 */
.L_x_242:
[----:B------:R-:W2:Y:S02]  /*b420*/  LDG.E R2, desc[UR36][R2.64] ;  /* 0x0000002402027981 */ /* 0x000ea4000c1e1900 */
[----:B--2---:R-:W-:-:S04]  /*b430*/  I2FP.F32.U32 R0, R2 ;  /* 0x0000000200007245 */ /* 0x004fc80000201000 */
[----:B------:R-:W-:-:S04]  /*b440*/  F2FP.BF16.F32.PACK_AB R0, RZ, R0 ;  /* 0x00000000ff00723e */ /* 0x000fc800000010ff */
[----:B------:R-:W-:-:S07]  /*b450*/  PRMT R19, R0, 0x7610, R19 ;  /* 0x0000761000137816 */ /* 0x000fce0000000013 */
.L_x_219:
        /* <DEDUP_REMOVED lines=18> */
.L_x_250:
[----:B------:R-:W2:Y:S02]  /*b580*/  LDG.E.U8 R2, desc[UR36][R2.64] ;  /* 0x0000002402027981 */ /* 0x000ea4000c1e1100 */
[----:B--2---:R-:W-:-:S04]  /*b590*/  I2FP.F32.U32 R0, R2 ;  /* 0x0000000200007245 */ /* 0x004fc80000201000 */
[----:B------:R-:W-:Y:S01]  /*b5a0*/  F2FP.BF16.F32.PACK_AB R0, RZ, R0 ;  /* 0x00000000ff00723e */ /* 0x000fe200000010ff */
[----:B------:R-:W-:Y:S06]  /*b5b0*/  BRA `(.L_x_252) ;  /* 0x0000000c00847947 */ /* 0x000fec0003800000 */
.L_x_249:
        /* <DEDUP_REMOVED lines=10> */
.L_x_254:
[----:B------:R-:W2:Y:S02]  /*b660*/  LDG.E R2, desc[UR36][R2.64] ;  /* 0x0000002402027981 */ /* 0x000ea4000c1e1900 */
[----:B--2---:R-:W-:-:S04]  /*b670*/  I2FP.F32.S32 R0, R2 ;  /* 0x0000000200007245 */ /* 0x004fc80000201400 */
[----:B------:R-:W-:Y:S01]  /*b680*/  F2FP.BF16.F32.PACK_AB R0, RZ, R0 ;  /* 0x00000000ff00723e */ /* 0x000fe200000010ff */
[----:B------:R-:W-:Y:S06]  /*b690*/  BRA `(.L_x_252) ;  /* 0x0000000c004c7947 */ /* 0x000fec0003800000 */
.L_x_253:
[----:B------:R-:W2:Y:S02]  /*b6a0*/  LDG.E.U16 R2, desc[UR36][R2.64] ;  /* 0x0000002402027981 */ /* 0x000ea4000c1e1500 */
[----:B--2---:R-:W0:Y:S02]  /*b6b0*/  I2F.S16 R0, R2 ;  /* 0x0000000200007306 */ /* 0x004e240000101400 */
[----:B0-----:R-:W-:Y:S01]  /*b6c0*/  F2FP.BF16.F32.PACK_AB R0, RZ, R0 ;  /* 0x00000000ff00723e */ /* 0x001fe200000010ff */
[----:B------:R-:W-:Y:S06]  /*b6d0*/  BRA `(.L_x_252) ;  /* 0x0000000c003c7947 */ /* 0x000fec0003800000 */
.L_x_248:
        /* <DEDUP_REMOVED lines=9> */
.L_x_256:
[----:B------:R-:W2:Y:S02]  /*b770*/  LDG.E.U16 R0, desc[UR36][R2.64] ;  /* 0x0000002402007981 */ /* 0x000ea4000c1e1500 */
[----:B--2---:R-:W-:-:S05]  /*b780*/  HADD2.F32 R0, -RZ, R0.H0_H0 ;  /* 0x20000000ff007230 */ /* 0x004fca0000004100 */
[----:B------:R-:W-:Y:S01]  /*b790*/  F2FP.BF16.F32.PACK_AB R0, RZ, R0 ;  /* 0x00000000ff00723e */ /* 0x000fe200000010ff */
[----:B------:R-:W-:Y:S06]  /*b7a0*/  BRA `(.L_x_252) ;  /* 0x0000000c00087947 */ /* 0x000fec0003800000 */
.L_x_255:
        /* <DEDUP_REMOVED lines=9> */
.L_x_258:
[----:B------:R-:W2:Y:S02]  /*b840*/  LDG.E.U16 R2, desc[UR36][R2.64] ;  /* 0x0000002402027981 */ /* 0x000ea4000c1e1500 */
[----:B--2---:R-:W-:-:S05]  /*b850*/  HADD2.F32 R0, -RZ, R2.H0_H0 ;  /* 0x20000002ff007230 */ /* 0x004fca0000004100 */
[----:B------:R-:W-:Y:S01]  /*b860*/  F2FP.BF16.F32.PACK_AB R0, RZ, R0 ;  /* 0x00000000ff00723e */ /* 0x000fe200000010ff */
[----:B------:R-:W-:Y:S06]  /*b870*/  BRA `(.L_x_252) ;  /* 0x0000000800d47947 */ /* 0x000fec0003800000 */
.L_x_257:
        /* <DEDUP_REMOVED lines=8> */
.L_x_247:
        /* <DEDUP_REMOVED lines=13> */
.L_x_261:
        /* <DEDUP_REMOVED lines=8> */
.L_x_260:
        /* <DEDUP_REMOVED lines=14> */
[----:B------:R-:W-:-:S05]  /*bb30*/  VIADD R5, R5, 0xfffffffc ;  /* 0xfffffffc05057836 */ /* 0x000fca0000000000 */
[C---:B------:R-:W-:Y:S02]  /*bb40*/  SHF.L.U32 R6, R4.reuse, R5, RZ ;  /* 0x0000000504067219 */ /* 0x040fe400000006ff */
[----:B------:R-:W-:Y:S01]  /*bb50*/  SHF.L.U32 R7, R5, 0x17, RZ ;  /* 0x0000001705077819 */ /* 0x000fe200000006ff */
        /* <DEDUP_REMOVED lines=10> */
.L_x_263:
        /* <DEDUP_REMOVED lines=13> */
.L_x_262:
[----:B------:R0:W5:Y:S01]  /*bcd0*/  LDG.E.U16 R0, desc[UR36][R2.64] ;  /* 0x0000002402007981 */ /* 0x000162000c1e1500 */
[----:B------:R-:W-:Y:S05]  /*bce0*/  BRA `(.L_x_252) ;  /* 0x0000000400b87947 */ /* 0x000fea0003800000 */
.L_x_259:
        /* <DEDUP_REMOVED lines=12> */
.L_x_266:
        /* <DEDUP_REMOVED lines=21> */
.L_x_270:
[----:B------:R-:W-:Y:S05]  /*bf00*/  BSYNC.RECONVERGENT B1 ;  /* 0x0000000000017941 */ /* 0x000fea0003800200 */
.L_x_269:
[----:B------:R-:W-:Y:S01]  /*bf10*/  IMAD.SHL.U32 R0, R0, 0x100000, RZ ;  /* 0x0010000000007824 */ /* 0x000fe200078e00ff */
[----:B------:R-:W-:-:S04]  /*bf20*/  LEA R2, R2, 0x3b800000, 0x17 ;  /* 0x3b80000002027811 */ /* 0x000fc800078eb8ff */
[----:B------:R-:W-:-:S07]  /*bf30*/  LOP3.LUT R0, R2, R0, R7, 0xfe, !PT ;  /* 0x0000000002007212 */ /* 0x000fce00078efe07 */
.L_x_268:
[----:B------:R-:W-:Y:S05]  /*bf40*/  BSYNC.RECONVERGENT B0 ;  /* 0x0000000000007941 */ /* 0x000fea0003800200 */
.L_x_267:
[----:B------:R-:W-:Y:S01]  /*bf50*/  F2FP.BF16.F32.PACK_AB R0, RZ, R0 ;  /* 0x00000000ff00723e */ /* 0x000fe200000010ff */
[----:B------:R-:W-:Y:S06]  /*bf60*/  BRA `(.L_x_252) ;  /* 0x0000000400187947 */ /* 0x000fec0003800000 */
.L_x_265:
[----:B------:R-:W2:Y:S01]  /*bf70*/  LDG.E.U8 R3, desc[UR36][R2.64] ;  /* 0x0000002402037981 */ /* 0x000ea2000c1e1100 */
[----:B------:R-:W-:Y:S01]  /*bf80*/  BSSY.RECONVERGENT B0, `(.L_x_271) ;  /* 0x0000018000007945 */ /* 0x000fe20003800200 */
[----:B------:R-:W-:Y:S01]  /*bf90*/  HFMA2 R0, -RZ, RZ, 0, 0 ;  /* 0x00000000ff007431 */ /* 0x000fe200000001ff */
        /* <DEDUP_REMOVED lines=18> */
.L_x_274:
[----:B------:R-:W-:Y:S05]  /*c0c0*/  BSYNC.RECONVERGENT B1 ;  /* 0x0000000000017941 */ /* 0x000fea0003800200 */
.L_x_273:
[----:B------:R-:W-:Y:S01]  /*c0d0*/  IMAD.SHL.U32 R0, R0, 0x200000, RZ ;  /* 0x0020000000007824 */ /* 0x000fe200078e00ff */
[----:B------:R-:W-:-:S04]  /*c0e0*/  LEA R2, R2, 0x37800000, 0x17 ;  /* 0x3780000002027811 */ /* 0x000fc800078eb8ff */
[----:B------:R-:W-:-:S07]  /*c0f0*/  LOP3.LUT R0, R2, R0, R7, 0xfe, !PT ;  /* 0x0000000002007212 */ /* 0x000fce00078efe07 */
.L_x_272:
[----:B------:R-:W-:Y:S05]  /*c100*/  BSYNC.RECONVERGENT B0 ;  /* 0x0000000000007941 */ /* 0x000fea0003800200 */
.L_x_271:
[----:B------:R-:W-:Y:S01]  /*c110*/  F2FP.BF16.F32.PACK_AB R0, RZ, R0 ;  /* 0x00000000ff00723e */ /* 0x000fe200000010ff */
[----:B------:R-:W-:Y:S06]  /*c120*/  BRA `(.L_x_252) ;  /* 0x0000000000a87947 */ /* 0x000fec0003800000 */
.L_x_264:
        /* <DEDUP_REMOVED lines=8> */
[----:B------:R-:W-:Y:S02]  /*c1b0*/  MOV R0, 0x400000 ;  /* 0x0040000000007802 */ /* 0x000fe40000000f00 */
[----:B--2---:R-:W-:-:S13]  /*c1c0*/  ISETP.NE.AND P0, PT, R2, RZ, PT ;  /* 0x000000ff0200720c */ /* 0x004fda0003f05270 */
[----:B------:R-:W-:Y:S05]  /*c1d0*/  @!P0 BRA `(.L_x_278) ;  /* 0x00000000000c8947 */ /* 0x000fea0003800000 */
[----:B------:R-:W-:-:S13]  /*c1e0*/  ISETP.NE.AND P0, PT, R2, 0xff, PT ;  /* 0x000000ff0200780c */ /* 0x000fda0003f05270 */
[----:B------:R-:W-:Y:S02]  /*c1f0*/  @!P0 IMAD.MOV.U32 R0, RZ, RZ, 0x7f800001 ;  /* 0x7f800001ff008424 */ /* 0x000fe400078e00ff */
[----:B------:R-:W-:-:S07]  /*c200*/  @P0 IMAD.SHL.U32 R0, R2, 0x800000, RZ ;  /* 0x0080000002000824 */ /* 0x000fce00078e00ff */
.L_x_278:
[----:B------:R-:W-:Y:S05]  /*c210*/  BSYNC.RECONVERGENT B0 ;  /* 0x0000000000007941 */ /* 0x000fea0003800200 */
.L_x_277:
[----:B------:R-:W-:Y:S01]  /*c220*/  F2FP.BF16.F32.PACK_AB R0, RZ, R0 ;  /* 0x00000000ff00723e */ /* 0x000fe200000010ff */
[----:B------:R-:W-:Y:S06]  /*c230*/  BRA `(.L_x_252) ;  /* 0x0000000000647947 */ /* 0x000fec0003800000 */
.L_x_251:
[----:B------:R-:W-:Y:S01]  /*c240*/  MOV R2, 0x0 ;  /* 0x0000000000027802 */ /* 0x000fe20000000f00 */
[----:B------:R-:W0:Y:S01]  /*c250*/  LDCU.64 UR4, c[0x4][0x128] ;  /* 0x01002500ff0477ac */ /* 0x000e220008000a00 */
[----:B------:R-:W-:Y:S02]  /*c260*/  HFMA2 R12, -RZ, RZ, 0, 5.9604644775390625e-08 ;  /* 0x00000001ff0c7431 */ /* 0x000fe400000001ff */
[----:B------:R-:W-:Y:S01]  /*c270*/  IMAD.MOV.U32 R8, RZ, RZ, 0x4e ;  /* 0x0000004eff087424 */ /* 0x000fe200078e00ff */
[----:B------:R-:W1:Y:S01]  /*c280*/  LDCU.64 UR6, c[0x4][0x130] ;  /* 0x01002600ff0677ac */ /* 0x000e620008000a00 */
[----:B------:R-:W2:Y:S01]  /*c290*/  LDC.64 R2, c[0x4][R2] ;  /* 0x0100000002027b82 */ /* 0x000ea20000000a00 */
[----:B------:R-:W-:Y:S01]  /*c2a0*/  IMAD.MOV.U32 R13, RZ, RZ, RZ ;  /* 0x000000ffff0d7224 */ /* 0x000fe200078e00ff */
        /* <DEDUP_REMOVED lines=9> */
.L_x_279:
[----:B------:R-:W-:Y:S01]  /*c340*/  PRMT R0, RZ, 0x7610, R0 ;  /* 0x00007610ff007816 */ /* 0x000fe20000000000 */
[----:B------:R-:W-:Y:S06]  /*c350*/  BRA `(.L_x_252) ;  /* 0x00000000001c7947 */ /* 0x000fec0003800000 */
.L_x_276:
[----:B------:R-:W2:Y:S02]  /*c360*/  LDG.E.64 R2, desc[UR36][R2.64] ;  /* 0x0000002402027981 */ /* 0x000ea4000c1e1b00 */
[----:B--2---:R-:W0:Y:S02]  /*c370*/  I2F.U64 R0, R2 ;  /* 0x0000000200007312 */ /* 0x004e240000301000 */
[----:B0-----:R-:W-:Y:S01]  /*c380*/  F2FP.BF16.F32.PACK_AB R0, RZ, R0 ;  /* 0x00000000ff00723e */ /* 0x001fe200000010ff */
[----:B------:R-:W-:Y:S06]  /*c390*/  BRA `(.L_x_252) ;  /* 0x00000000000c7947 */ /* 0x000fec0003800000 */
.L_x_275:
[----:B------:R-:W2:Y:S02]  /*c3a0*/  LDG.E R2, desc[UR36][R2.64] ;  /* 0x0000002402027981 */ /* 0x000ea4000c1e1900 */
[----:B--2---:R-:W-:-:S04]  /*c3b0*/  I2FP.F32.U32 R0, R2 ;  /* 0x0000000200007245 */ /* 0x004fc80000201000 */
[----:B------:R-:W-:-:S07]  /*c3c0*/  F2FP.BF16.F32.PACK_AB R0, RZ, R0 ;  /* 0x00000000ff00723e */ /* 0x000fce00000010ff */
.L_x_252:
        /* <DEDUP_REMOVED lines=27> */
[----:B01----:R-:W-:-:S04]  /*c580*/  SHF.L.U32 R0, R5, 0x10, RZ ;  /* 0x0000001005007819 */ /* 0x003fc800000006ff */
[----:B------:R-:W0:Y:S02]  /*c590*/  F2I.FTZ.TRUNC.NTZ R5, R0 ;  /* 0x0000000000057305 */ /* 0x000e24000021f100 */
[----:B0-----:R0:W-:Y:S01]  /*c5a0*/  STG.E.U8 desc[UR36][R2.64], R5 ;  /* 0x0000000502007986 */ /* 0x0011e2000c101124 */
[----:B------:R-:W-:Y:S05]  /*c5b0*/  BRA `(.L_x_285) ;  /* 0x0000000c007c7947 */ /* 0x000fea0003800000 */
.L_x_283:
[----:B-1----:R-:W-:-:S06]  /*c5c0*/  IMAD.U32 R5, R5, 0x10000, RZ ;  /* 0x0001000005057824 */ /* 0x002fcc00078e00ff */
[----:B------:R-:W1:Y:S02]  /*c5d0*/  F2I.S64.TRUNC R4, R5 ;  /* 0x0000000500047311 */ /* 0x000e64000020d900 */
[----:B-1----:R1:W-:Y:S01]  /*c5e0*/  STG.E.U8 desc[UR36][R2.64], R4 ;  /* 0x0000000402007986 */ /* 0x0023e2000c101124 */
[----:B------:R-:W-:Y:S05]  /*c5f0*/  BRA `(.L_x_285) ;  /* 0x0000000c006c7947 */ /* 0x000fea0003800000 */
.L_x_282:
        /* <DEDUP_REMOVED lines=10> */
.L_x_287:
[----:B-1----:R-:W-:-:S06]  /*c6a0*/  IMAD.U32 R5, R5, 0x10000, RZ ;  /* 0x0001000005057824 */ /* 0x002fcc00078e00ff */
[----:B------:R-:W1:Y:S02]  /*c6b0*/  F2I.FTZ.TRUNC.NTZ R5, R5 ;  /* 0x0000000500057305 */ /* 0x000e64000021f100 */
[----:B-1----:R1:W-:Y:S01]  /*c6c0*/  STG.E desc[UR36][R2.64], R5 ;  /* 0x0000000502007986 */ /* 0x0023e2000c101924 */
[----:B------:R-:W-:Y:S05]  /*c6d0*/  BRA `(.L_x_285) ;  /* 0x0000000c00347947 */ /* 0x000fea0003800000 */
.L_x_286:
[----:B-1----:R-:W-:-:S06]  /*c6e0*/  IMAD.U32 R5, R5, 0x10000, RZ ;  /* 0x0001000005057824 */ /* 0x002fcc00078e00ff */
[----:B------:R-:W1:Y:S02]  /*c6f0*/  F2I.FTZ.TRUNC.NTZ R5, R5 ;  /* 0x0000000500057305 */ /* 0x000e64000021f100 */
[----:B-1----:R1:W-:Y:S01]  /*c700*/  STG.E.U16 desc[UR36][R2.64], R5 ;  /* 0x0000000502007986 */ /* 0x0023e2000c101524 */
[----:B------:R-:W-:Y:S05]  /*c710*/  BRA `(.L_x_285) ;  /* 0x0000000c00247947 */ /* 0x000fea0003800000 */
.L_x_281:
        /* <DEDUP_REMOVED lines=9> */
.L_x_289:
[----:B01----:R-:W-:-:S05]  /*c7b0*/  IMAD.U32 R0, R5, 0x10000, RZ ;  /* 0x0001000005007824 */ /* 0x003fca00078e00ff */
[----:B------:R-:W-:-:S05]  /*c7c0*/  F2FP.F16.F32.PACK_AB R0, RZ, R0 ;  /* 0x00000000ff00723e */ /* 0x000fca00000000ff */
[----:B------:R0:W-:Y:S01]  /*c7d0*/  STG.E.U16 desc[UR36][R2.64], R0 ;  /* 0x0000000002007986 */ /* 0x0001e2000c101524 */
[----:B------:R-:W-:Y:S05]  /*c7e0*/  BRA `(.L_x_285) ;  /* 0x0000000800f07947 */ /* 0x000fea0003800000 */
.L_x_288:
        /* <DEDUP_REMOVED lines=10> */
.L_x_291:
[----:B-1----:R-:W-:-:S05]  /*c890*/  IMAD.U32 R5, R5, 0x10000, RZ ;  /* 0x0001000005057824 */ /* 0x002fca00078e00ff */
[----:B------:R-:W-:-:S04]  /*c8a0*/  F2FP.F16.F32.PACK_AB R5, RZ, R5 ;  /* 0x00000005ff05723e */ /* 0x000fc800000000ff */
[----:B------:R-:W-:-:S05]  /*c8b0*/  PRMT R5, R5, 0x5410, RZ ;  /* 0x0000541005057816 */ /* 0x000fca00000000ff */
[----:B------:R1:W-:Y:S01]  /*c8c0*/  STG.E desc[UR36][R2.64], R5 ;  /* 0x0000000502007986 */ /* 0x0003e2000c101924 */
[----:B------:R-:W-:Y:S05]  /*c8d0*/  BRA `(.L_x_285) ;  /* 0x0000000800b47947 */ /* 0x000fea0003800000 */
.L_x_290:
[----:B-1----:R-:W-:-:S05]  /*c8e0*/  SHF.L.U32 R4, R5, 0x10, RZ ;  /* 0x0000001005047819 */ /* 0x002fca00000006ff */
[----:B------:R-:W-:-:S06]  /*c8f0*/  FMUL.FTZ R4, R4, 1 ;  /* 0x3f80000004047820 */ /* 0x000fcc0000410000 */
[----:B------:R-:W1:Y:S02]  /*c900*/  F2F.F64.F32 R4, R4 ;  /* 0x0000000400047310 */ /* 0x000e640000201800 */
[----:B-1----:R1:W-:Y:S01]  /*c910*/  STG.E.64 desc[UR36][R2.64], R4 ;  /* 0x0000000402007986 */ /* 0x0023e2000c101b24 */
[----:B------:R-:W-:Y:S05]  /*c920*/  BRA `(.L_x_285) ;  /* 0x0000000800a07947 */ /* 0x000fea0003800000 */
.L_x_280:
        /* <DEDUP_REMOVED lines=14> */
.L_x_295:
        /* <DEDUP_REMOVED lines=18> */
.L_x_298:
[----:B------:R-:W-:-:S04]  /*cb30*/  SHF.R.U32.HI R5, RZ, 0x18, R5 ;  /* 0x00000018ff057819 */ /* 0x000fc80000011605 */
[----:B------:R-:W-:-:S07]  /*cb40*/  LOP3.LUT R0, R0, 0x80, R5, 0xf8, !PT ;  /* 0x0000008000007812 */ /* 0x000fce00078ef805 */
.L_x_297:
[----:B------:R-:W-:Y:S05]  /*cb50*/  BSYNC.RECONVERGENT B0 ;  /* 0x0000000000007941 */ /* 0x000fea0003800200 */
.L_x_296:
[----:B------:R0:W-:Y:S01]  /*cb60*/  STG.E.U8 desc[UR36][R2.64], R0 ;  /* 0x0000000002007986 */ /* 0x0001e2000c101124 */
[----:B------:R-:W-:Y:S05]  /*cb70*/  BRA `(.L_x_285) ;  /* 0x00000008000c7947 */ /* 0x000fea0003800000 */
.L_x_294:
[----:B-1----:R-:W-:Y:S01]  /*cb80*/  SHF.L.U32 R5, R5, 0x10, RZ ;  /* 0x0000001005057819 */ /* 0x002fe200000006ff */
[----:B------:R-:W-:Y:S01]  /*cb90*/  BSSY.RECONVERGENT B0, `(.L_x_299) ;  /* 0x0000013000007945 */ /* 0x000fe20003800200 */
[----:B0-----:R-:W-:Y:S02]  /*cba0*/  IMAD.MOV.U32 R0, RZ, RZ, 0x80 ;  /* 0x00000080ff007424 */ /* 0x001fe400078e00ff */
        /* <DEDUP_REMOVED lines=15> */
.L_x_301:
[----:B------:R-:W-:-:S04]  /*cca0*/  SHF.R.U32.HI R5, RZ, 0x18, R5 ;  /* 0x00000018ff057819 */ /* 0x000fc80000011605 */
[----:B------:R-:W-:-:S07]  /*ccb0*/  LOP3.LUT R0, R0, 0x80, R5, 0xf8, !PT ;  /* 0x0000008000007812 */ /* 0x000fce00078ef805 */
.L_x_300:
[----:B------:R-:W-:Y:S05]  /*ccc0*/  BSYNC.RECONVERGENT B0 ;  /* 0x0000000000007941 */ /* 0x000fea0003800200 */
.L_x_299:
[----:B------:R0:W-:Y:S01]  /*ccd0*/  STG.E.U8 desc[UR36][R2.64], R0 ;  /* 0x0000000002007986 */ /* 0x0001e2000c101124 */
[----:B------:R-:W-:Y:S05]  /*cce0*/  BRA `(.L_x_285) ;  /* 0x0000000400b07947 */ /* 0x000fea0003800000 */
.L_x_293:
        /* <DEDUP_REMOVED lines=22> */
.L_x_303:
[----:B-1----:R-:W-:-:S06]  /*ce50*/  IMAD.U32 R5, R5, 0x10000, RZ ;  /* 0x0001000005057824 */ /* 0x002fcc00078e00ff */
[----:B------:R-:W1:Y:S02]  /*ce60*/  F2I.U64.TRUNC R4, R5 ;  /* 0x0000000500047311 */ /* 0x000e64000020d800 */
[----:B-1----:R1:W-:Y:S01]  /*ce70*/  STG.E.64 desc[UR36][R2.64], R4 ;  /* 0x0000000402007986 */ /* 0x0023e2000c101b24 */
[----:B------:R-:W-:Y:S05]  /*ce80*/  BRA `(.L_x_285) ;  /* 0x0000000400487947 */ /* 0x000fea0003800000 */
.L_x_302:
[----:B-1----:R-:W-:-:S06]  /*ce90*/  IMAD.U32 R5, R5, 0x10000, RZ ;  /* 0x0001000005057824 */ /* 0x002fcc00078e00ff */
[----:B------:R-:W1:Y:S02]  /*cea0*/  F2I.FTZ.U32.TRUNC.NTZ R5, R5 ;  /* 0x0000000500057305 */ /* 0x000e64000021f000 */
[----:B-1----:R1:W-:Y:S01]  /*ceb0*/  STG.E desc[UR36][R2.64], R5 ;  /* 0x0000000502007986 */ /* 0x0023e2000c101924 */
[----:B------:R-:W-:Y:S05]  /*cec0*/  BRA `(.L_x_285) ;  /* 0x0000000400387947 */ /* 0x000fea0003800000 */
.L_x_292:
        /* <DEDUP_REMOVED lines=11> */
.L_x_305:
[----:B-1----:R-:W-:Y:S01]  /*cf80*/  IMAD.U32 R5, R5, 0x10000, RZ ;  /* 0x0001000005057824 */ /* 0x002fe200078e00ff */
[----:B------:R-:W-:-:S03]  /*cf90*/  CS2R R6, SRZ ;  /* 0x0000000000067805 */ /* 0x000fc6000001ff00 */
[----:B------:R-:W-:-:S06]  /*cfa0*/  FMUL.FTZ R5, R5, 1 ;  /* 0x3f80000005057820 */ /* 0x000fcc0000410000 */
[----:B------:R-:W1:Y:S02]  /*cfb0*/  F2F.F64.F32 R4, R5 ;  /* 0x0000000500047310 */ /* 0x000e640000201800 */
[----:B-1----:R1:W-:Y:S01]  /*cfc0*/  STG.E.128 desc[UR36][R2.64], R4 ;  /* 0x0000000402007986 */ /* 0x0023e2000c101d24 */
[----:B------:R-:W-:Y:S05]  /*cfd0*/  BRA `(.L_x_285) ;  /* 0x0000000000f47947 */ /* 0x000fea0003800000 */
.L_x_304:
[----:B------:R-:W-:-:S09]  /*cfe0*/  UISETP.NE.AND UP0, UPT, UR4, 0xf, UPT ;  /* 0x0000000f0400788c */ /* 0x000fd2000bf05270 */
[----:B------:R-:W-:Y:S05]  /*cff0*/  BRA.U !UP0, `(.L_x_306) ;  /* 0x0000000108e87547 */ /* 0x000fea000b800000 */
[----:B------:R-:W-:-:S09]  /*d000*/  UISETP.NE.AND UP0, UPT, UR4, 0x17, UPT ;  /* 0x000000170400788c */ /* 0x000fd2000bf05270 */
[----:B------:R-:W-:Y:S05]  /*d010*/  BRA.U !UP0, `(.L_x_307) ;  /* 0x0000000108907547 */ /* 0x000fea000b800000 */
[----:B------:R-:W-:-:S09]  /*d020*/  UISETP.NE.AND UP0, UPT, UR4, 0x18, UPT ;  /* 0x000000180400788c */ /* 0x000fd2000bf05270 */
[----:B------:R-:W-:Y:S05]  /*d030*/  BRA.U !UP0, `(.L_x_308) ;  /* 0x0000000108447547 */ /* 0x000fea000b800000 */
.L_x_284:
[----:B0-----:R-:W-:Y:S01]  /*d040*/  MOV R0, 0x0 ;  /* 0x0000000000007802 */ /* 0x001fe20000000f00 */
[----:B------:R-:W0:Y:S01]  /*d050*/  LDCU.64 UR4, c[0x4][0x128] ;  /* 0x01002500ff0477ac */ /* 0x000e220008000a00 */
[----:B------:R-:W-:Y:S02]  /*d060*/  HFMA2 R13, -RZ, RZ, 0, 0 ;  /* 0x00000000ff0d7431 */ /* 0x000fe400000001ff */
[----:B------:R-:W-:Y:S01]  /*d070*/  IMAD.MOV.U32 R8, RZ, RZ, 0x65 ;  /* 0x00000065ff087424 */ /* 0x000fe200078e00ff */
[----:B------:R2:W3:Y:S01]  /*d080*/  LDC.64 R2, c[0x4][R0] ;  /* 0x0100000000027b82 */ /* 0x0004e20000000a00 */
[----:B------:R-:W4:Y:S01]  /*d090*/  LDCU.64 UR6, c[0x4][0x130] ;  /* 0x01002600ff0677ac */ /* 0x000f220008000a00 */
[----:B------:R-:W-:Y:S01]  /*d0a0*/  IMAD.MOV.U32 R12, RZ, RZ, 0x1 ;  /* 0x00000001ff0c7424 */ /* 0x000fe200078e00ff */
[----:B------:R-:W5:Y:S01]  /*d0b0*/  LDCU.64 UR8, c[0x4][0x40] ;  /* 0x01000800ff0877ac */ /* 0x000f620008000a00 */
[----:B0-----:R-:W-:Y:S02]  /*d0c0*/  IMAD.U32 R4, RZ, RZ, UR4 ;  /* 0x00000004ff047e24 */ /* 0x001fe4000f8e00ff */
[----:B-1----:R-:W-:-:S02]  /*d0d0*/  IMAD.U32 R5, RZ, RZ, UR5 ;  /* 0x00000005ff057e24 */ /* 0x002fc4000f8e00ff */
[----:B----4-:R-:W-:Y:S01]  /*d0e0*/  IMAD.U32 R6, RZ, RZ, UR6 ;  /* 0x00000006ff067e24 */ /* 0x010fe2000f8e00ff */
[----:B------:R-:W-:Y:S01]  /*d0f0*/  MOV R7, UR7 ;  /* 0x0000000700077c02 */ /* 0x000fe20008000f00 */
[----:B-----5:R-:W-:Y:S02]  /*d100*/  IMAD.U32 R10, RZ, RZ, UR8 ;  /* 0x00000008ff0a7e24 */ /* 0x020fe4000f8e00ff */
[----:B--2---:R-:W-:-:S07]  /*d110*/  IMAD.U32 R11, RZ, RZ, UR9 ;  /* 0x00000009ff0b7e24 */ /* 0x004fce000f8e00ff */
[----:B------:R-:W-:-:S07]  /*d120*/  LEPC R20, `(.L_x_309) ;  /* 0x000000001014794e */ /* 0x000fce0000000000 */
[----:B---3--:R-:W-:Y:S05]  /*d130*/  CALL.ABS.NOINC R2 ;  /* 0x0000000002007343 */ /* 0x008fea0003c00000 */
.L_x_309:
[----:B------:R-:W-:Y:S05]  /*d140*/  BRA `(.L_x_285) ;  /* 0x0000000000987947 */ /* 0x000fea0003800000 */
.L_x_308:
        /* <DEDUP_REMOVED lines=13> */
.L_x_311:
[----:B------:R-:W-:Y:S05]  /*d220*/  BSYNC.RECONVERGENT B0 ;  /* 0x0000000000007941 */ /* 0x000fea0003800200 */
.L_x_310:
[----:B------:R-:W-:-:S05]  /*d230*/  LOP3.LUT R5, R0, 0x80, R5, 0xf8, !PT ;  /* 0x0000008000057812 */ /* 0x000fca00078ef805 */
[----:B------:R4:W-:Y:S01]  /*d240*/  STG.E.U8 desc[UR36][R2.64], R5 ;  /* 0x0000000502007986 */ /* 0x0009e2000c101124 */
[----:B------:R-:W-:Y:S05]  /*d250*/  BRA `(.L_x_285) ;  /* 0x0000000000547947 */ /* 0x000fea0003800000 */
.L_x_307:
[----:B-1----:R-:W-:Y:S01]  /*d260*/  IMAD.U32 R5, R5, 0x10000, RZ ;  /* 0x0001000005057824 */ /* 0x002fe200078e00ff */
[----:B------:R-:W-:Y:S04]  /*d270*/  BSSY.RECONVERGENT B0, `(.L_x_312) ;  /* 0x000000e000007945 */ /* 0x000fe80003800200 */
        /* <DEDUP_REMOVED lines=10> */
.L_x_313:
[----:B0-----:R-:W-:Y:S01]  /*d320*/  IMAD.MOV.U32 R0, RZ, RZ, 0x7f ;  /* 0x0000007fff007424 */ /* 0x001fe200078e00ff */
[----:B------:R-:W-:-:S04]  /*d330*/  ISETP.GT.U32.AND P0, PT, R4, 0x7f800000, PT ;  /* 0x7f8000000400780c */ /* 0x000fc80003f04070 */
[----:B------:R-:W-:-:S09]  /*d340*/  SEL R0, R0, 0x7c, P0 ;  /* 0x0000007c00007807 */ /* 0x000fd20000000000 */
.L_x_314:
[----:B------:R-:W-:Y:S05]  /*d350*/  BSYNC.RECONVERGENT B0 ;  /* 0x0000000000007941 */ /* 0x000fea0003800200 */
.L_x_312:
[----:B------:R-:W-:-:S04]  /*d360*/  SHF.R.U32.HI R5, RZ, 0x18, R5 ;  /* 0x00000018ff057819 */ /* 0x000fc80000011605 */
[----:B------:R-:W-:-:S05]  /*d370*/  LOP3.LUT R5, R0, 0x80, R5, 0xf8, !PT ;  /* 0x0000008000057812 */ /* 0x000fca00078ef805 */
[----:B------:R3:W-:Y:S01]  /*d380*/  STG.E.U8 desc[UR36][R2.64], R5 ;  /* 0x0000000502007986 */ /* 0x0007e2000c101124 */
[----:B------:R-:W-:Y:S05]  /*d390*/  BRA `(.L_x_285) ;  /* 0x0000000000047947 */ /* 0x000fea0003800000 */
.L_x_306:
[----:B-1----:R1:W-:Y:S02]  /*d3a0*/  STG.E.U16 desc[UR36][R2.64], R5 ;  /* 0x0000000502007986 */ /* 0x0023e4000c101524 */
.L_x_285:
[----:B------:R-:W-:-:S07]  /*d3b0*/  IADD3 R17, PT, PT, R17, 0x80, RZ ;  /* 0x0000008011117810 */ /* 0x000fce0007ffe0ff */
.L_x_212:
[----:B------:R-:W-:Y:S05]  /*d3c0*/  BSYNC.RECONVERGENT B6 ;  /* 0x0000000000067941 */ /* 0x000fea0003800200 */
.L_x_211:
[----:B------:R-:W5:Y:S02]  /*d3d0*/  LDCU UR4, c[0x0][0x380] ;  /* 0x00007000ff0477ac */ /* 0x000f640008000800 */
[----:B-----5:R-:W-:-:S13]  /*d3e0*/  ISETP.GE.AND P0, PT, R17, UR4, PT ;  /* 0x0000000411007c0c */ /* 0x020fda000bf06270 */
[----:B------:R-:W-:Y:S05]  /*d3f0*/  @P0 EXIT ;  /* 0x000000000000094d */ /* 0x000fea0003800000 */
[----:B------:R-:W5:Y:S01]  /*d400*/  LDCU UR4, c[0x0][0x388] ;  /* 0x00007100ff0477ac */ /* 0x000f620008000800 */
[----:B------:R-:W-:Y:S02]  /*d410*/  IMAD.MOV.U32 R18, RZ, RZ, RZ ;  /* 0x000000ffff127224 */ /* 0x000fe400078e00ff */
[----:B0---4-:R-:W-:Y:S02]  /*d420*/  IMAD.MOV.U32 R0, RZ, RZ, RZ ;  /* 0x000000ffff007224 */ /* 0x011fe400078e00ff */
[----:B------:R-:W-:Y:S01]  /*d430*/  IMAD.MOV.U32 R16, RZ, RZ, RZ ;  /* 0x000000ffff107224 */ /* 0x000fe200078e00ff */
[----:B-----5:R-:W-:-:S09]  /*d440*/  UISETP.NE.AND UP0, UPT, UR4, URZ, UPT ;  /* 0x000000ff0400728c */ /* 0x020fd2000bf05270 */
[----:B------:R-:W-:Y:S05]  /*d450*/  BRA.U !UP0, `(.L_x_315) ;  /* 0x0000001508707547 */ /* 0x000fea000b800000 */
[----:B------:R-:W1:Y:S01]  /*d460*/  LDCU.64 UR4, c[0x0][0x390] ;  /* 0x00007200ff0477ac */ /* 0x000e620008000a00 */
[----:B------:R-:W-:Y:S01]  /*d470*/  IMAD.MOV.U32 R16, RZ, RZ, RZ ;  /* 0x000000ffff107224 */ /* 0x000fe200078e00ff */
[----:B------:R-:W0:Y:S01]  /*d480*/  LDCU UR6, c[0x0][0x38c] ;  /* 0x00007180ff0677ac */ /* 0x000e220008000800 */
[----:B------:R-:W4:Y:S01]  /*d490*/  LDCU.64 UR8, c[0x0][0x4b8] ;  /* 0x00009700ff0877ac */ /* 0x000f220008000a00 */
[----:B------:R-:W-:Y:S01]  /*d4a0*/  UISETP.NE.AND UP0, UPT, UR41, URZ, UPT ;  /* 0x000000ff2900728c */ /* 0x000fe2000bf05270 */
[----:B-123--:R-:W-:Y:S01]  /*d4b0*/  IMAD.HI.U32 R2, R17, UR4, R16 ;  /* 0x0000000411027c27 */ /* 0x00efe2000f8e0010 */
[----:B------:R-:W1:Y:S04]  /*d4c0*/  LDCU UR4, c[0x0][0x4c0] ;  /* 0x00009800ff0477ac */ /* 0x000e680008000800 */
[----:B------:R-:W-:-:S04]  /*d4d0*/  SHF.R.U32.HI R3, RZ, UR5, R2 ;  /* 0x00000005ff037c19 */ /* 0x000fc80008011602 */
[----:B------:R-:W-:-:S05]  /*d4e0*/  IADD3 R0, PT, PT, -R3, RZ, RZ ;  /* 0x000000ff03007210 */ /* 0x000fca0007ffe1ff */
        /* <DEDUP_REMOVED lines=339> */
.L_x_315:
[----:B------:R-:W0:Y:S01]  /*ea20*/  LDCU.64 UR6, c[0x0][0x5e8] ;  /* 0x0000bd00ff0677ac */ /* 0x000e220008000a00 */
[----:B------:R-:W1:Y:S01]  /*ea30*/  LDCU.64 UR8, c[0x0][0x5f0] ;  /* 0x0000be00ff0877ac */ /* 0x000e620008000a00 */
[----:B------:R-:W-:-:S04]  /*ea40*/  UPRMT UR4, UR39, 0x9910, URZ ;  /* 0x0000991027047896 */ /* 0x000fc800080000ff */
[----:B------:R-:W-:Y:S01]  /*ea50*/  UISETP.GT.AND UP0, UPT, UR4, 0x9, UPT ;  /* 0x000000090400788c */ /* 0x000fe2000bf04270 */
[----:B0-----:R-:W-:Y:S02]  /*ea60*/  IADD3 R16, P0, PT, R16, UR6, RZ ;  /* 0x0000000610107c10 */ /* 0x001fe4000ff1e0ff */
[----:B-123--:R-:W-:-:S03]  /*ea70*/  IADD3 R2, P1, PT, R0, UR8, RZ ;  /* 0x0000000800027c10 */ /* 0x00efc6000ff3e0ff */
[----:B------:R-:W-:Y:S01]  /*ea80*/  IMAD.X R17, RZ, RZ, UR7, P0 ;  /* 0x00000007ff117e24 */ /* 0x000fe200080e06ff */
[----:B------:R-:W-:Y:S02]  /*ea90*/  IADD3.X R3, PT, PT, RZ, UR9, RZ, P1, !PT ;  /* 0x00000009ff037c10 */ /* 0x000fe40008ffe4ff */
[----:B------:R-:W-:Y:S07]  /*eaa0*/  BRA.U UP0, `(.L_x_316) ;  /* 0x0000000500307547 */ /* 0x000fee000b800000 */
        /* <DEDUP_REMOVED lines=13> */
.L_x_319:
[----:B------:R-:W2:Y:S02]  /*eb80*/  LDG.E.U8 R2, desc[UR36][R2.64] ;  /* 0x0000002402027981 */ /* 0x000ea4000c1e1100 */
[----:B--2---:R-:W-:-:S04]  /*eb90*/  I2FP.F32.U32 R0, R2 ;  /* 0x0000000200007245 */ /* 0x004fc80000201000 */
[----:B------:R-:W-:-:S04]  /*eba0*/  F2FP.BF16.F32.PACK_AB R0, RZ, R0 ;  /* 0x00000000ff00723e */ /* 0x000fc800000010ff */
[----:B------:R-:W-:Y:S01]  /*ebb0*/  PRMT R19, R0, 0x7610, R19 ;  /* 0x0000761000137816 */ /* 0x000fe20000000013 */
[----:B------:R-:W-:Y:S06]  /*ebc0*/  BRA `(.L_x_321) ;  /* 0x0000000c00c07947 */ /* 0x000fec0003800000 */
.L_x_318:
        /* <DEDUP_REMOVED lines=11> */
.L_x_323:
[----:B------:R-:W2:Y:S02]  /*ec80*/  LDG.E R2, desc[UR36][R2.64] ;  /* 0x0000002402027981 */ /* 0x000ea4000c1e1900 */
[----:B--2---:R-:W-:-:S04]  /*ec90*/  I2FP.F32.S32 R0, R2 ;  /* 0x0000000200007245 */ /* 0x004fc80000201400 */
[----:B------:R-:W-:-:S04]  /*eca0*/  F2FP.BF16.F32.PACK_AB R0, RZ, R0 ;  /* 0x00000000ff00723e */ /* 0x000fc800000010ff */
[----:B------:R-:W-:Y:S01]  /*ecb0*/  PRMT R19, R0, 0x7610, R19 ;  /* 0x0000761000137816 */ /* 0x000fe20000000013 */
[----:B------:R-:W-:Y:S06]  /*ecc0*/  BRA `(.L_x_321) ;  /* 0x0000000c00807947 */ /* 0x000fec0003800000 */
.L_x_322:
[----:B------:R-:W2:Y:S02]  /*ecd0*/  LDG.E.U16 R2, desc[UR36][R2.64] ;  /* 0x0000002402027981 */ /* 0x000ea4000c1e1500 */
[----:B--2---:R-:W0:Y:S02]  /*ece0*/  I2F.S16 R0, R2 ;  /* 0x0000000200007306 */ /* 0x004e240000101400 */
[----:B0-----:R-:W-:-:S04]  /*ecf0*/  F2FP.BF16.F32.PACK_AB R0, RZ, R0 ;  /* 0x00000000ff00723e */ /* 0x001fc800000010ff */
[----:B------:R-:W-:Y:S01]  /*ed00*/  PRMT R19, R0, 0x7610, R19 ;  /* 0x0000761000137816 */ /* 0x000fe20000000013 */
[----:B------:R-:W-:Y:S06]  /*ed10*/  BRA `(.L_x_321) ;  /* 0x0000000c006c7947 */ /* 0x000fec0003800000 */
.L_x_317:
        /* <DEDUP_REMOVED lines=9> */
.L_x_325:
[----:B------:R-:W2:Y:S02]  /*edb0*/  LDG.E.U16 R0, desc[UR36][R2.64] ;  /* 0x0000002402007981 */ /* 0x000ea4000c1e1500 */
[----:B--2---:R-:W-:-:S05]  /*edc0*/  HADD2.F32 R0, -RZ, R0.H0_H0 ;  /* 0x20000000ff007230 */ /* 0x004fca0000004100 */
[----:B------:R-:W-:-:S04]  /*edd0*/  F2FP.BF16.F32.PACK_AB R0, RZ, R0 ;  /* 0x00000000ff00723e */ /* 0x000fc800000010ff */
[----:B------:R-:W-:Y:S01]  /*ede0*/  PRMT R19, R0, 0x7610, R19 ;  /* 0x0000761000137816 */ /* 0x000fe20000000013 */
[----:B------:R-:W-:Y:S06]  /*edf0*/  BRA `(.L_x_321) ;  /* 0x0000000c00347947 */ /* 0x000fec0003800000 */
.L_x_324:
        /* <DEDUP_REMOVED lines=9> */
.L_x_327:
[----:B------:R-:W2:Y:S02]  /*ee90*/  LDG.E.U16 R2, desc[UR36][R2.64] ;  /* 0x0000002402027981 */ /* 0x000ea4000c1e1500 */
[----:B--2---:R-:W-:-:S05]  /*eea0*/  HADD2.F32 R0, -RZ, R2.H0_H0 ;  /* 0x20000002ff007230 */ /* 0x004fca0000004100 */
[----:B------:R-:W-:-:S04]  /*eeb0*/  F2FP.BF16.F32.PACK_AB R0, RZ, R0 ;  /* 0x00000000ff00723e */ /* 0x000fc800000010ff */
[----:B------:R-:W-:Y:S01]  /*eec0*/  PRMT R19, R0, 0x7610, R19 ;  /* 0x0000761000137816 */ /* 0x000fe20000000013 */
[----:B------:R-:W-:Y:S06]  /*eed0*/  BRA `(.L_x_321) ;  /* 0x0000000800fc7947 */ /* 0x000fec0003800000 */
.L_x_326:
        /* <DEDUP_REMOVED lines=9> */
.L_x_316:
        /* <DEDUP_REMOVED lines=14> */
.L_x_330:
        /* <DEDUP_REMOVED lines=9> */
.L_x_329:
        /* <DEDUP_REMOVED lines=27> */
.L_x_332:
        /* <DEDUP_REMOVED lines=14> */
.L_x_331:
[----:B------:R0:W5:Y:S01]  /*f370*/  LDG.E.U16 R19, desc[UR36][R2.64] ;  /* 0x0000002402137981 */ /* 0x000162000c1e1500 */
[----:B------:R-:W-:Y:S05]  /*f380*/  BRA `(.L_x_321) ;  /* 0x0000000400d07947 */ /* 0x000fea0003800000 */
.L_x_328:
        /* <DEDUP_REMOVED lines=13> */
.L_x_335:
        /* <DEDUP_REMOVED lines=21> */
.L_x_339:
[----:B------:R-:W-:Y:S05]  /*f5b0*/  BSYNC.RECONVERGENT B1 ;  /* 0x0000000000017941 */ /* 0x000fea0003800200 */
.L_x_338:
[----:B------:R-:W-:Y:S01]  /*f5c0*/  IMAD.SHL.U32 R0, R0, 0x100000, RZ ;  /* 0x0010000000007824 */ /* 0x000fe200078e00ff */
[----:B------:R-:W-:-:S04]  /*f5d0*/  LEA R2, R2, 0x3b800000, 0x17 ;  /* 0x3b80000002027811 */ /* 0x000fc800078eb8ff */
[----:B------:R-:W-:-:S07]  /*f5e0*/  LOP3.LUT R0, R2, R0, R7, 0xfe, !PT ;  /* 0x0000000002007212 */ /* 0x000fce00078efe07 */
.L_x_337:
[----:B------:R-:W-:Y:S05]  /*f5f0*/  BSYNC.RECONVERGENT B0 ;  /* 0x0000000000007941 */ /* 0x000fea0003800200 */
.L_x_336:
[----:B------:R-:W-:-:S04]  /*f600*/  F2FP.BF16.F32.PACK_AB R0, RZ, R0 ;  /* 0x00000000ff00723e */ /* 0x000fc800000010ff */
[----:B------:R-:W-:Y:S01]  /*f610*/  PRMT R19, R0, 0x7610, R19 ;  /* 0x0000761000137816 */ /* 0x000fe20000000013 */
[----:B------:R-:W-:Y:S06]  /*f620*/  BRA `(.L_x_321) ;  /* 0x0000000400287947 */ /* 0x000fec0003800000 */
.L_x_334:
        /* <DEDUP_REMOVED lines=21> */
.L_x_343:
[----:B------:R-:W-:Y:S05]  /*f780*/  BSYNC.RECONVERGENT B1 ;  /* 0x0000000000017941 */ /* 0x000fea0003800200 */
.L_x_342:
[----:B------:R-:W-:Y:S01]  /*f790*/  IMAD.SHL.U32 R0, R0, 0x200000, RZ ;  /* 0x0020000000007824 */ /* 0x000fe200078e00ff */
[----:B------:R-:W-:-:S04]  /*f7a0*/  LEA R2, R2, 0x37800000, 0x17 ;  /* 0x3780000002027811 */ /* 0x000fc800078eb8ff */
[----:B------:R-:W-:-:S07]  /*f7b0*/  LOP3.LUT R0, R2, R0, R7, 0xfe, !PT ;  /* 0x0000000002007212 */ /* 0x000fce00078efe07 */
.L_x_341:
[----:B------:R-:W-:Y:S05]  /*f7c0*/  BSYNC.RECONVERGENT B0 ;  /* 0x0000000000007941 */ /* 0x000fea0003800200 */
.L_x_340:
[----:B------:R-:W-:-:S04]  /*f7d0*/  F2FP.BF16.F32.PACK_AB R0, RZ, R0 ;  /* 0x00000000ff00723e */ /* 0x000fc800000010ff */
[----:B------:R-:W-:Y:S01]  /*f7e0*/  PRMT R19, R0, 0x7610, R19 ;  /* 0x0000761000137816 */ /* 0x000fe20000000013 */
[----:B------:R-:W-:Y:S06]  /*f7f0*/  BRA `(.L_x_321) ;  /* 0x0000000000b47947 */ /* 0x000fec0003800000 */
.L_x_333:
        /* <DEDUP_REMOVED lines=14> */
.L_x_347:
[----:B------:R-:W-:Y:S05]  /*f8e0*/  BSYNC.RECONVERGENT B0 ;  /* 0x0000000000007941 */ /* 0x000fea0003800200 */
.L_x_346:
[----:B------:R-:W-:-:S04]  /*f8f0*/  F2FP.BF16.F32.PACK_AB R0, RZ, R0 ;  /* 0x00000000ff00723e */ /* 0x000fc800000010ff */
[----:B------:R-:W-:Y:S01]  /*f900*/  PRMT R19, R0, 0x7610, R19 ;  /* 0x0000761000137816 */ /* 0x000fe20000000013 */
[----:B------:R-:W-:Y:S06]  /*f910*/  BRA `(.L_x_321) ;  /* 0x00000000006c7947 */ /* 0x000fec0003800000 */
.L_x_320:
        /* <DEDUP_REMOVED lines=15> */
[----:B--2---:R-:W-:Y:S05]  /*fa10*/  CALL.ABS.NOINC R2 ;  /* 0x0000000002007343 */ /* 0x004fea0003c00000 */
.L_x_348:
[----:B------:R-:W-:Y:S01]  /*fa20*/  PRMT R19, RZ, 0x7610, R19 ;  /* 0x00007610ff137816 */ /* 0x000fe20000000013 */
[----:B------:R-:W-:Y:S06]  /*fa30*/  BRA `(.L_x_321) ;  /* 0x0000000000247947 */ /* 0x000fec0003800000 */
.L_x_345:
[----:B------:R-:W2:Y:S02]  /*fa40*/  LDG.E.64 R2, desc[UR36][R2.64] ;  /* 0x0000002402027981 */ /* 0x000ea4000c1e1b00 */
[----:B--2---:R-:W0:Y:S02]  /*fa50*/  I2F.U64 R0, R2 ;  /* 0x0000000200007312 */ /* 0x004e240000301000 */
[----:B0-----:R-:W-:-:S04]  /*fa60*/  F2FP.BF16.F32.PACK_AB R0, RZ, R0 ;  /* 0x00000000ff00723e */ /* 0x001fc800000010ff */
[----:B------:R-:W-:Y:S01]  /*fa70*/  PRMT R19, R0, 0x7610, R19 ;  /* 0x0000761000137816 */ /* 0x000fe20000000013 */
[----:B------:R-:W-:Y:S06]  /*fa80*/  BRA `(.L_x_321) ;  /* 0x0000000000107947 */ /* 0x000fec0003800000 */
.L_x_344:
[----:B------:R-:W2:Y:S02]  /*fa90*/  LDG.E R2, desc[UR36][R2.64] ;  /* 0x0000002402027981 */ /* 0x000ea4000c1e1900 */
[----:B--2---:R-:W-:-:S04]  /*faa0*/  I2FP.F32.U32 R0, R2 ;  /* 0x0000000200007245 */ /* 0x004fc80000201000 */
[----:B------:R-:W-:-:S04]  /*fab0*/  F2FP.BF16.F32.PACK_AB R0, RZ, R0 ;  /* 0x00000000ff00723e */ /* 0x000fc800000010ff */
[----:B------:R-:W-:-:S07]  /*fac0*/  PRMT R19, R0, 0x7610, R19 ;  /* 0x0000761000137816 */ /* 0x000fce0000000013 */
.L_x_321:
        /* <DEDUP_REMOVED lines=18> */
.L_x_352:
[----:B------:R-:W2:Y:S02]  /*fbf0*/  LDG.E.U8 R2, desc[UR36][R2.64] ;  /* 0x0000002402027981 */ /* 0x000ea4000c1e1100 */
[----:B--2---:R-:W-:-:S04]  /*fc00*/  I2FP.F32.U32 R0, R2 ;  /* 0x0000000200007245 */ /* 0x004fc80000201000 */
[----:B------:R-:W-:Y:S01]  /*fc10*/  F2FP.BF16.F32.PACK_AB R0, RZ, R0 ;  /* 0x00000000ff00723e */ /* 0x000fe200000010ff */
[----:B------:R-:W-:Y:S06]  /*fc20*/  BRA `(.L_x_354) ;  /* 0x0000000c00847947 */ /* 0x000fec0003800000 */
.L_x_351:
        /* <DEDUP_REMOVED lines=10> */
.L_x_356:
[----:B------:R-:W2:Y:S02]  /*fcd0*/  LDG.E R2, desc[UR36][R2.64] ;  /* 0x0000002402027981 */ /* 0x000ea4000c1e1900 */
[----:B--2---:R-:W-:-:S04]  /*fce0*/  I2FP.F32.S32 R0, R2 ;  /* 0x0000000200007245 */ /* 0x004fc80000201400 */
[----:B------:R-:W-:Y:S01]  /*fcf0*/  F2FP.BF16.F32.PACK_AB R0, RZ, R0 ;  /* 0x00000000ff00723e */ /* 0x000fe200000010ff */
[----:B------:R-:W-:Y:S06]  /*fd00*/  BRA `(.L_x_354) ;  /* 0x0000000c004c7947 */ /* 0x000fec0003800000 */
.L_x_355:
[----:B------:R-:W2:Y:S02]  /*fd10*/  LDG.E.U16 R2, desc[UR36][R2.64] ;  /* 0x0000002402027981 */ /* 0x000ea4000c1e1500 */
[----:B--2---:R-:W0:Y:S02]  /*fd20*/  I2F.S16 R0, R2 ;  /* 0x0000000200007306 */ /* 0x004e240000101400 */
[----:B0-----:R-:W-:Y:S01]  /*fd30*/  F2FP.BF16.F32.PACK_AB R0, RZ, R0 ;  /* 0x00000000ff00723e */ /* 0x001fe200000010ff */
[----:B------:R-:W-:Y:S06]  /*fd40*/  BRA `(.L_x_354) ;  /* 0x0000000c003c7947 */ /* 0x000fec0003800000 */
.L_x_350:
        /* <DEDUP_REMOVED lines=9> */
.L_x_358:
[----:B------:R-:W2:Y:S02]  /*fde0*/  LDG.E.U16 R0, desc[UR36][R2.64] ;  /* 0x0000002402007981 */ /* 0x000ea4000c1e1500 */
[----:B--2---:R-:W-:-:S05]  /*fdf0*/  HADD2.F32 R0, -RZ, R0.H0_H0 ;  /* 0x20000000ff007230 */ /* 0x004fca0000004100 */
[----:B------:R-:W-:Y:S01]  /*fe00*/  F2FP.BF16.F32.PACK_AB R0, RZ, R0 ;  /* 0x00000000ff00723e */ /* 0x000fe200000010ff */
[----:B------:R-:W-:Y:S06]  /*fe10*/  BRA `(.L_x_354) ;  /* 0x0000000c00087947 */ /* 0x000fec0003800000 */
.L_x_357:
        /* <DEDUP_REMOVED lines=9> */
.L_x_360:
[----:B------:R-:W2:Y:S02]  /*feb0*/  LDG.E.U16 R2, desc[UR36][R2.64] ;  /* 0x0000002402027981 */ /* 0x000ea4000c1e1500 */
[----:B--2---:R-:W-:-:S05]  /*fec0*/  HADD2.F32 R0, -RZ, R2.H0_H0 ;  /* 0x20000002ff007230 */ /* 0x004fca0000004100 */
[----:B------:R-:W-:Y:S01]  /*fed0*/  F2FP.BF16.F32.PACK_AB R0, RZ, R0 ;  /* 0x00000000ff00723e */ /* 0x000fe200000010ff */
[----:B------:R-:W-:Y:S06]  /*fee0*/  BRA `(.L_x_354) ;  /* 0x0000000800d47947 */ /* 0x000fec0003800000 */
.L_x_359:
        /* <DEDUP_REMOVED lines=8> */
.L_x_349:
        /* <DEDUP_REMOVED lines=13> */
.L_x_363:
        /* <DEDUP_REMOVED lines=8> */
.L_x_362:
        /* <DEDUP_REMOVED lines=27> */
.L_x_365:
[----:B------:R-:W2:Y:S02]  /*10270*/  LDG.E.U8 R2, desc[UR36][R2.64] ;  /* 0x0000002402027981 */ /* 0x000ea4000c1e1100 */
[C---:B--2---:R-:W-:Y:S01]  /*10280*/  SHF.L.U32 R0, R2.reuse, 0x19, RZ ;  /* 0x0000001902007819 */ /* 0x044fe200000006ff */
        /* <DEDUP_REMOVED lines=11> */
.L_x_364:
[----:B------:R0:W5:Y:S01]  /*10340*/  LDG.E.U16 R0, desc[UR36][R2.64] ;  /* 0x0000002402007981 */ /* 0x000162000c1e1500 */
[----:B------:R-:W-:Y:S05]  /*10350*/  BRA `(.L_x_354) ;  /* 0x0000000400b87947 */ /* 0x000fea0003800000 */
.L_x_361:
        /* <DEDUP_REMOVED lines=12> */
.L_x_368:
        /* <DEDUP_REMOVED lines=21> */
.L_x_372:
[----:B------:R-:W-:Y:S05]  /*10570*/  BSYNC.RECONVERGENT B1 ;  /* 0x0000000000017941 */ /* 0x000fea0003800200 */
.L_x_371:
[----:B------:R-:W-:Y:S01]  /*10580*/  IMAD.SHL.U32 R0, R0, 0x100000, RZ ;  /* 0x0010000000007824 */ /* 0x000fe200078e00ff */
[----:B------:R-:W-:-:S04]  /*10590*/  LEA R2, R2, 0x3b800000, 0x17 ;  /* 0x3b80000002027811 */ /* 0x000fc800078eb8ff */
[----:B------:R-:W-:-:S07]  /*105a0*/  LOP3.LUT R0, R2, R0, R7, 0xfe, !PT ;  /* 0x0000000002007212 */ /* 0x000fce00078efe07 */
.L_x_370:
[----:B------:R-:W-:Y:S05]  /*105b0*/  BSYNC.RECONVERGENT B0 ;  /* 0x0000000000007941 */ /* 0x000fea0003800200 */
.L_x_369:
[----:B------:R-:W-:Y:S01]  /*105c0*/  F2FP.BF16.F32.PACK_AB R0, RZ, R0 ;  /* 0x00000000ff00723e */ /* 0x000fe200000010ff */
[----:B------:R-:W-:Y:S06]  /*105d0*/  BRA `(.L_x_354) ;  /* 0x0000000400187947 */ /* 0x000fec0003800000 */
.L_x_367:
        /* <DEDUP_REMOVED lines=21> */
.L_x_376:
[----:B------:R-:W-:Y:S05]  /*10730*/  BSYNC.RECONVERGENT B1 ;  /* 0x0000000000017941 */ /* 0x000fea0003800200 */
.L_x_375:
[----:B------:R-:W-:Y:S01]  /*10740*/  IMAD.SHL.U32 R0, R0, 0x200000, RZ ;  /* 0x0020000000007824 */ /* 0x000fe200078e00ff */
[----:B------:R-:W-:-:S04]  /*10750*/  LEA R2, R2, 0x37800000, 0x17 ;  /* 0x3780000002027811 */ /* 0x000fc800078eb8ff */
[----:B------:R-:W-:-:S07]  /*10760*/  LOP3.LUT R0, R2, R0, R7, 0xfe, !PT ;  /* 0x0000000002007212 */ /* 0x000fce00078efe07 */
.L_x_374:
[----:B------:R-:W-:Y:S05]  /*10770*/  BSYNC.RECONVERGENT B0 ;  /* 0x0000000000007941 */ /* 0x000fea0003800200 */
.L_x_373:
[----:B------:R-:W-:Y:S01]  /*10780*/  F2FP.BF16.F32.PACK_AB R0, RZ, R0 ;  /* 0x00000000ff00723e */ /* 0x000fe200000010ff */
[----:B------:R-:W-:Y:S06]  /*10790*/  BRA `(.L_x_354) ;  /* 0x0000000000a87947 */ /* 0x000fec0003800000 */
.L_x_366:
        /* <DEDUP_REMOVED lines=14> */
.L_x_380:
[----:B------:R-:W-:Y:S05]  /*10880*/  BSYNC.RECONVERGENT B0 ;  /* 0x0000000000007941 */ /* 0x000fea0003800200 */
.L_x_379:
[----:B------:R-:W-:Y:S01]  /*10890*/  F2FP.BF16.F32.PACK_AB R0, RZ, R0 ;  /* 0x00000000ff00723e */ /* 0x000fe200000010ff */
[----:B------:R-:W-:Y:S06]  /*108a0*/  BRA `(.L_x_354) ;  /* 0x0000000000647947 */ /* 0x000fec0003800000 */
.L_x_353:
        /* <DEDUP_REMOVED lines=8> */
[----:B0-----:R-:W-:Y:S01]  /*10930*/  MOV R4, UR4 ;  /* 0x0000000400047c02 */ /* 0x001fe20008000f00 */
[----:B------:R-:W-:-:S02]  /*10940*/  IMAD.U32 R5, RZ, RZ, UR5 ;  /* 0x00000005ff057e24 */ /* 0x000fc4000f8e00ff */
[----:B-1----:R-:W-:Y:S02]  /*10950*/  IMAD.U32 R6, RZ, RZ, UR6 ;  /* 0x00000006ff067e24 */ /* 0x002fe4000f8e00ff */
[----:B------:R-:W-:Y:S02]  /*10960*/  IMAD.U32 R7, RZ, RZ, UR7 ;  /* 0x00000007ff077e24 */ /* 0x000fe4000f8e00ff */
[----:B---3--:R-:W-:Y:S01]  /*10970*/  IMAD.U32 R10, RZ, RZ, UR8 ;  /* 0x00000008ff0a7e24 */ /* 0x008fe2000f8e00ff */
[----:B------:R-:W-:-:S07]  /*10980*/  MOV R11, UR9 ;  /* 0x00000009000b7c02 */ /* 0x000fce0008000f00 */
[----:B------:R-:W-:-:S07]  /*10990*/  LEPC R20, `(.L_x_381) ;  /* 0x000000001014794e */ /* 0x000fce0000000000 */
[----:B--2--5:R-:W-:Y:S05]  /*109a0*/  CALL.ABS.NOINC R2 ;  /* 0x0000000002007343 */ /* 0x024fea0003c00000 */
.L_x_381:
[----:B------:R-:W-:Y:S01]  /*109b0*/  PRMT R0, RZ, 0x7610, R0 ;  /* 0x00007610ff007816 */ /* 0x000fe20000000000 */
[----:B------:R-:W-:Y:S06]  /*109c0*/  BRA `(.L_x_354) ;  /* 0x00000000001c7947 */ /* 0x000fec0003800000 */
.L_x_378:
[----:B------:R-:W2:Y:S02]  /*109d0*/  LDG.E.64 R2, desc[UR36][R2.64] ;  /* 0x0000002402027981 */ /* 0x000ea4000c1e1b00 */
[----:B--2---:R-:W0:Y:S02]  /*109e0*/  I2F.U64 R0, R2 ;  /* 0x0000000200007312 */ /* 0x004e240000301000 */
[----:B0-----:R-:W-:Y:S01]  /*109f0*/  F2FP.BF16.F32.PACK_AB R0, RZ, R0 ;  /* 0x00000000ff00723e */ /* 0x001fe200000010ff */
[----:B------:R-:W-:Y:S06]  /*10a00*/  BRA `(.L_x_354) ;  /* 0x00000000000c7947 */ /* 0x000fec0003800000 */
.L_x_377:
[----:B------:R-:W2:Y:S02]  /*10a10*/  LDG.E R2, desc[UR36][R2.64] ;  /* 0x0000002402027981 */ /* 0x000ea4000c1e1900 */
[----:B--2---:R-:W-:-:S04]  /*10a20*/  I2FP.F32.U32 R0, R2 ;  /* 0x0000000200007245 */ /* 0x004fc80000201000 */
[----:B------:R-:W-:-:S07]  /*10a30*/  F2FP.BF16.F32.PACK_AB R0, RZ, R0 ;  /* 0x00000000ff00723e */ /* 0x000fce00000010ff */
.L_x_354:
[----:B-----5:R-:W-:Y:S01]  /*10a40*/  IMAD.U32 R19, R19, 0x10000, RZ ;  /* 0x0001000013137824 */ /* 0x020fe200078e00ff */
[----:B------:R-:W-:Y:S01]  /*10a50*/  SHF.L.U32 R0, R0, 0x10, RZ ;  /* 0x0000001000007819 */ /* 0x000fe200000006ff */
[----:B------:R-:W-:Y:S02]  /*10a60*/  UPRMT UR4, UR43, 0x9910, URZ ;  /* 0x000099102b047896 */ /* 0x000fe400080000ff */
[C---:B0-----:R-:W-:Y:S01]  /*10a70*/  FMUL.FTZ R2, |R19|.reuse, -1.4426950216293334961 ;  /* 0xbfb8aa3b13027820 */ /* 0x041fe20000410200 */
[C---:B------:R-:W-:Y:S01]  /*10a80*/  FSETP.GEU.FTZ.AND P0, PT, R19.reuse, RZ, PT ;  /* 0x000000ff1300720b */ /* 0x040fe20003f1e000 */
[----:B------:R-:W-:Y:S01]  /*10a90*/  UISETP.GT.AND UP0, UPT, UR4, 0x9, UPT ;  /* 0x000000090400788c */ /* 0x000fe2000bf04270 */
[----:B------:R-:W-:-:S03]  /*10aa0*/  FSET.BF.LT.FTZ.AND R19, R19, RZ, PT ;  /* 0x000000ff1313720a */ /* 0x000fc60003811000 */
[----:B------:R-:W0:Y:S02]  /*10ab0*/  MUFU.EX2 R2, R2 ;  /* 0x0000000200027308 */ /* 0x000e240000000800 */
[----:B0-----:R-:W-:-:S06]  /*10ac0*/  FADD.FTZ R3, R2, 1 ;  /* 0x3f80000002037421 */ /* 0x001fcc0000010000 */
[----:B------:R-:W0:Y:S02]  /*10ad0*/  MUFU.RCP R3, R3 ;  /* 0x0000000300037308 */ /* 0x000e240000001000 */
[----:B0-----:R-:W-:-:S04]  /*10ae0*/  FMUL.FTZ R4, R2, R3 ;  /* 0x0000000302047220 */ /* 0x001fc80000410000 */
[----:B------:R-:W-:-:S04]  /*10af0*/  @P0 FADD.FTZ R4, -R4, -RZ ;  /* 0x800000ff04040221 */ /* 0x000fc80000010100 */
[----:B------:R-:W-:-:S04]  /*10b00*/  FADD.FTZ R19, R19, -R4 ;  /* 0x8000000413137221 */ /* 0x000fc80000010000 */
        /* <DEDUP_REMOVED lines=13> */
[----:B0-----:R-:W-:Y:S01]  /*10be0*/  STG.E.U8 desc[UR36][R16.64], R3 ;  /* 0x0000000310007986 */ /* 0x001fe2000c101124 */
[----:B------:R-:W-:Y:S05]  /*10bf0*/  EXIT ;  /* 0x000000000000794d */ /* 0x000fea0003800000 */
.L_x_385:
[----:B-1----:R-:W-:-:S06]  /*10c00*/  IMAD.U32 R3, R5, 0x10000, RZ ;  /* 0x0001000005037824 */ /* 0x002fcc00078e00ff */
[----:B------:R-:W1:Y:S02]  /*10c10*/  F2I.S64.TRUNC R2, R3 ;  /* 0x0000000300027311 */ /* 0x000e64000020d900 */
[----:B-1----:R-:W-:Y:S01]  /*10c20*/  STG.E.U8 desc[UR36][R16.64], R2 ;  /* 0x0000000210007986 */ /* 0x002fe2000c101124 */
[----:B------:R-:W-:Y:S05]  /*10c30*/  EXIT ;  /* 0x000000000000794d */ /* 0x000fea0003800000 */
.L_x_384:
        /* <DEDUP_REMOVED lines=8> */
[----:B-1----:R-:W-:Y:S01]  /*10cc0*/  STG.E.64 desc[UR36][R16.64], R2 ;  /* 0x0000000210007986 */ /* 0x002fe2000c101b24 */
[----:B------:R-:W-:Y:S05]  /*10cd0*/  EXIT ;  /* 0x000000000000794d */ /* 0x000fea0003800000 */
.L_x_388:
[----:B-1----:R-:W-:-:S06]  /*10ce0*/  IMAD.U32 R5, R5, 0x10000, RZ ;  /* 0x0001000005057824 */ /* 0x002fcc00078e00ff */
[----:B------:R-:W1:Y:S02]  /*10cf0*/  F2I.FTZ.TRUNC.NTZ R5, R5 ;  /* 0x0000000500057305 */ /* 0x000e64000021f100 */
[----:B-1----:R-:W-:Y:S01]  /*10d00*/  STG.E desc[UR36][R16.64], R5 ;  /* 0x0000000510007986 */ /* 0x002fe2000c101924 */
[----:B------:R-:W-:Y:S05]  /*10d10*/  EXIT ;  /* 0x000000000000794d */ /* 0x000fea0003800000 */
.L_x_387:
[----:B-1----:R-:W-:-:S06]  /*10d20*/  SHF.L.U32 R5, R5, 0x10, RZ ;  /* 0x0000001005057819 */ /* 0x002fcc00000006ff */
[----:B------:R-:W1:Y:S02]  /*10d30*/  F2I.FTZ.TRUNC.NTZ R5, R5 ;  /* 0x0000000500057305 */ /* 0x000e64000021f100 */
[----:B-1----:R-:W-:Y:S01]  /*10d40*/  STG.E.U16 desc[UR36][R16.64], R5 ;  /* 0x0000000510007986 */ /* 0x002fe2000c101524 */
[----:B------:R-:W-:Y:S05]  /*10d50*/  EXIT ;  /* 0x000000000000794d */ /* 0x000fea0003800000 */
.L_x_383:
[----:B------:R-:W-:-:S09]  /*10d60*/  UISETP.GT.AND UP0, UPT, UR4, 0x6, UPT ;  /* 0x000000060400788c */ /* 0x000fd2000bf04270 */
[----:B------:R-:W-:Y:S05]  /*10d70*/  BRA.U UP0, `(.L_x_389) ;  /* 0x00000001002c7547 */ /* 0x000fea000b800000 */
[----:B------:R-:W-:-:S09]  /*10d80*/  UISETP.NE.AND UP0, UPT, UR4, 0x5, UPT ;  /* 0x000000050400788c */ /* 0x000fd2000bf05270 */
[----:B------:R-:W-:Y:S05]  /*10d90*/  BRA.U !UP0, `(.L_x_390) ;  /* 0x0000000108147547 */ /* 0x000fea000b800000 */
[----:B------:R-:W-:-:S09]  /*10da0*/  UISETP.NE.AND UP0, UPT, UR4, 0x6, UPT ;  /* 0x000000060400788c */ /* 0x000fd2000bf05270 */
[----:B------:R-:W-:Y:S05]  /*10db0*/  BRA.U UP0, `(.L_x_386) ;  /* 0x0000000900307547 */ /* 0x000fea000b800000 */
[----:B-1----:R-:W-:-:S05]  /*10dc0*/  IMAD.U32 R5, R5, 0x10000, RZ ;  /* 0x0001000005057824 */ /* 0x002fca00078e00ff */
[----:B------:R-:W-:Y:S01]  /*10dd0*/  STG.E desc[UR36][R16.64], R5 ;  /* 0x0000000510007986 */ /* 0x000fe2000c101924 */
[----:B------:R-:W-:Y:S05]  /*10de0*/  EXIT ;  /* 0x000000000000794d */ /* 0x000fea0003800000 */
.L_x_390:
[----:B01----:R-:W-:-:S05]  /*10df0*/  IMAD.U32 R0, R5, 0x10000, RZ ;  /* 0x0001000005007824 */ /* 0x003fca00078e00ff */
[----:B------:R-:W-:-:S05]  /*10e00*/  F2FP.F16.F32.PACK_AB R0, RZ, R0 ;  /* 0x00000000ff00723e */ /* 0x000fca00000000ff */
[----:B------:R-:W-:Y:S01]  /*10e10*/  STG.E.U16 desc[UR36][R16.64], R0 ;  /* 0x0000000010007986 */ /* 0x000fe2000c101524 */
[----:B------:R-:W-:Y:S05]  /*10e20*/  EXIT ;  /* 0x000000000000794d */ /* 0x000fea0003800000 */
.L_x_389:
        /* <DEDUP_REMOVED lines=8> */
[----:B------:R-:W-:Y:S01]  /*10eb0*/  STG.E.64 desc[UR36][R16.64], R2 ;  /* 0x0000000210007986 */ /* 0x000fe2000c101b24 */
[----:B------:R-:W-:Y:S05]  /*10ec0*/  EXIT ;  /* 0x000000000000794d */ /* 0x000fea0003800000 */
.L_x_392:
[----:B-1----:R-:W-:-:S04]  /*10ed0*/  SHF.L.U32 R5, R5, 0x10, RZ ;  /* 0x0000001005057819 */ /* 0x002fc800000006ff */
[----:B------:R-:W-:-:S04]  /*10ee0*/  F2FP.F16.F32.PACK_AB R3, RZ, R5 ;  /* 0x00000005ff03723e */ /* 0x000fc800000000ff */
[----:B------:R-:W-:-:S05]  /*10ef0*/  PRMT R3, R3, 0x5410, RZ ;  /* 0x0000541003037816 */ /* 0x000fca00000000ff */
[----:B------:R-:W-:Y:S01]  /*10f00*/  STG.E desc[UR36][R16.64], R3 ;  /* 0x0000000310007986 */ /* 0x000fe2000c101924 */
[----:B------:R-:W-:Y:S05]  /*10f10*/  EXIT ;  /* 0x000000000000794d */ /* 0x000fea0003800000 */
.L_x_391:
[----:B-1----:R-:W-:-:S04]  /*10f20*/  IMAD.U32 R2, R5, 0x10000, RZ ;  /* 0x0001000005027824 */ /* 0x002fc800078e00ff */
[----:B------:R-:W-:-:S06]  /*10f30*/  FMUL.FTZ R2, R2, 1 ;  /* 0x3f80000002027820 */ /* 0x000fcc0000410000 */
[----:B------:R-:W1:Y:S02]  /*10f40*/  F2F.F64.F32 R2, R2 ;  /* 0x0000000200027310 */ /* 0x000e640000201800 */
[----:B-1----:R-:W-:Y:S01]  /*10f50*/  STG.E.64 desc[UR36][R16.64], R2 ;  /* 0x0000000210007986 */ /* 0x002fe2000c101b24 */
[----:B------:R-:W-:Y:S05]  /*10f60*/  EXIT ;  /* 0x000000000000794d */ /* 0x000fea0003800000 */
.L_x_382:
        /* <DEDUP_REMOVED lines=12> */
[----:B-1----:R-:W-:Y:S01]  /*11030*/  STG.E.U16 desc[UR36][R16.64], R3 ;  /* 0x0000000310007986 */ /* 0x002fe2000c101524 */
[----:B------:R-:W-:Y:S05]  /*11040*/  EXIT ;  /* 0x000000000000794d */ /* 0x000fea0003800000 */
.L_x_396:
[----:B-1----:R-:W-:Y:S01]  /*11050*/  IMAD.U32 R3, R5, 0x10000, RZ ;  /* 0x0001000005037824 */ /* 0x002fe200078e00ff */
[----:B------:R-:W-:Y:S01]  /*11060*/  BSSY.RECONVERGENT B0, `(.L_x_397) ;  /* 0x0000013000007945 */ /* 0x000fe20003800200 */
[----:B------:R-:W-:-:S03]  /*11070*/  IMAD.MOV.U32 R8, RZ, RZ, 0x80 ;  /* 0x00000080ff087424 */ /* 0x000fc600078e00ff */
[----:B------:R-:W-:-:S04]  /*11080*/  LOP3.LUT R2, R3, 0x7fffffff, RZ, 0xc0, !PT ;  /* 0x7fffffff03027812 */ /* 0x000fc800078ec0ff */
[----:B------:R-:W-:-:S13]  /*11090*/  ISETP.GT.U32.AND P0, PT, R2, 0x437fffff, PT ;  /* 0x437fffff0200780c */ /* 0x000fda0003f04070 */
[----:B------:R-:W-:Y:S05]  /*110a0*/  @P0 BRA `(.L_x_398) ;  /* 0x0000000000380947 */ /* 0x000fea0003800000 */
[----:B------:R-:W-:-:S13]  /*110b0*/  ISETP.GE.U32.AND P0, PT, R2, 0x3c000000, PT ;  /* 0x3c0000000200780c */ /* 0x000fda0003f06070 */
[----:B0-----:R-:W-:-:S04]  /*110c0*/  @P0 SHF.R.U32.HI R0, RZ, 0x14, R3 ;  /* 0x00000014ff000819 */ /* 0x001fc80000011603 */
[----:B------:R-:W-:-:S04]  /*110d0*/  @P0 LOP3.LUT R0, R0, 0x1, RZ, 0xc0, !PT ;  /* 0x0000000100000812 */ /* 0x000fc800078ec0ff */
[----:B------:R-:W-:-:S04]  /*110e0*/  @P0 IADD3 R0, PT, PT, R3, 0x487ffff, R0 ;  /* 0x0487ffff03000810 */ /* 0x000fc80007ffe000 */
[----:B------:R-:W-:-:S04]  /*110f0*/  @P0 SHF.R.U32.HI R0, RZ, 0x14, R0 ;  /* 0x00000014ff000819 */ /* 0x000fc80000011600 */
[----:B------:R-:W-:Y:S01]  /*11100*/  @P0 LOP3.LUT R0, R0, 0xff, RZ, 0xc0, !PT ;  /* 0x000000ff00000812 */ /* 0x000fe200078ec0ff */
[----:B------:R-:W-:Y:S06]  /*11110*/  @P0 BRA `(.L_x_399) ;  /* 0x0000000000100947 */ /* 0x000fec0003800000 */
[----:B------:R-:W-:Y:S01]  /*11120*/  FADD.FTZ R0, R2, 8192 ;  /* 0x4600000002007421 */ /* 0x000fe20000010000 */
[----:B------:R-:W-:-:S04]  /*11130*/  PRMT R8, RZ, 0x7610, R8 ;  /* 0x00007610ff087816 */ /* 0x000fc80000000008 */
[----:B------:R-:W-:-:S13]  /*11140*/  LOP3.LUT P0, R0, R0, 0xff, RZ, 0xc0, !PT ;  /* 0x000000ff00007812 */ /* 0x000fda000780c0ff */
[----:B------:R-:W-:Y:S05]  /*11150*/  @!P0 BRA `(.L_x_398) ;  /* 0x00000000000c8947 */ /* 0x000fea0003800000 */
.L_x_399:
[----:B------:R-:W-:-:S04]  /*11160*/  SHF.R.U32.HI R3, RZ, 0x18, R3 ;  /* 0x00000018ff037819 */ /* 0x000fc80000011603 */
[----:B------:R-:W-:-:S04]  /*11170*/  LOP3.LUT R0, R0, 0x80, R3, 0xf8, !PT ;  /* 0x0000008000007812 */ /* 0x000fc800078ef803 */
[----:B------:R-:W-:-:S07]  /*11180*/  PRMT R8, R0, 0x7610, R8 ;  /* 0x0000761000087816 */ /* 0x000fce0000000008 */
.L_x_398:
[----:B------:R-:W-:Y:S05]  /*11190*/  BSYNC.RECONVERGENT B0 ;  /* 0x0000000000007941 */ /* 0x000fea0003800200 */
.L_x_397:
[----:B------:R-:W-:Y:S01]  /*111a0*/  STG.E.U8 desc[UR36][R16.64], R8 ;  /* 0x0000000810007986 */ /* 0x000fe2000c101124 */
[----:B------:R-:W-:Y:S05]  /*111b0*/  EXIT ;  /* 0x000000000000794d */ /* 0x000fea0003800000 */
.L_x_395:
[----:B-1----:R-:W-:Y:S01]  /*111c0*/  SHF.L.U32 R3, R5, 0x10, RZ ;  /* 0x0000001005037819 */ /* 0x002fe200000006ff */
[----:B------:R-:W-:Y:S01]  /*111d0*/  BSSY.RECONVERGENT B0, `(.L_x_400) ;  /* 0x0000013000007945 */ /* 0x000fe20003800200 */
[----:B------:R-:W-:Y:S02]  /*111e0*/  IMAD.MOV.U32 R8, RZ, RZ, 0x80 ;  /* 0x00000080ff087424 */ /* 0x000fe400078e00ff */
        /* <DEDUP_REMOVED lines=14> */
.L_x_402:
[----:B------:R-:W-:-:S04]  /*112d0*/  SHF.R.U32.HI R3, RZ, 0x18, R3 ;  /* 0x00000018ff037819 */ /* 0x000fc80000011603 */
[----:B------:R-:W-:-:S04]  /*112e0*/  LOP3.LUT R0, R0, 0x80, R3, 0xf8, !PT ;  /* 0x0000008000007812 */ /* 0x000fc800078ef803 */
[----:B------:R-:W-:-:S07]  /*112f0*/  PRMT R8, R0, 0x7610, R8 ;  /* 0x0000761000087816 */ /* 0x000fce0000000008 */
.L_x_401:
[----:B------:R-:W-:Y:S05]  /*11300*/  BSYNC.RECONVERGENT B0 ;  /* 0x0000000000007941 */ /* 0x000fea0003800200 */
.L_x_400:
[----:B------:R-:W-:Y:S01]  /*11310*/  STG.E.U8 desc[UR36][R16.64], R8 ;  /* 0x0000000810007986 */ /* 0x000fe2000c101124 */
[----:B------:R-:W-:Y:S05]  /*11320*/  EXIT ;  /* 0x000000000000794d */ /* 0x000fea0003800000 */
.L_x_394:
[----:B------:R-:W-:-:S09]  /*11330*/  UISETP.NE.AND UP0, UPT, UR4, 0x1c, UPT ;  /* 0x0000001c0400788c */ /* 0x000fd2000bf05270 */
[----:B------:R-:W-:Y:S05]  /*11340*/  BRA.U !UP0, `(.L_x_403) ;  /* 0x0000000108607547 */ /* 0x000fea000b800000 */
[----:B------:R-:W-:-:S09]  /*11350*/  UISETP.NE.AND UP0, UPT, UR4, 0x1d, UPT ;  /* 0x0000001d0400788c */ /* 0x000fd2000bf05270 */
[----:B------:R-:W-:Y:S05]  /*11360*/  BRA.U !UP0, `(.L_x_404) ;  /* 0x0000000108487547 */ /* 0x000fea000b800000 */
[----:B------:R-:W-:-:S09]  /*11370*/  UISETP.NE.AND UP0, UPT, UR4, 0x2c, UPT ;  /* 0x0000002c0400788c */ /* 0x000fd2000bf05270 */
[----:B------:R-:W-:Y:S05]  /*11380*/  BRA.U UP0, `(.L_x_386) ;  /* 0x0000000100bc7547 */ /* 0x000fea000b800000 */
[----:B-1----:R-:W-:Y:S02]  /*11390*/  IMAD.U32 R5, R5, 0x10000, RZ ;  /* 0x0001000005057824 */ /* 0x002fe400078e00ff */
[----:B------:R-:W-:-:S03]  /*113a0*/  IMAD.MOV.U32 R3, RZ, RZ, 0xff ;  /* 0x000000ffff037424 */ /* 0x000fc600078e00ff */
[----:B------:R-:W-:-:S04]  /*113b0*/  SHF.R.U32.HI R4, RZ, 0x17, R5 ;  /* 0x00000017ff047819 */ /* 0x000fc80000011605 */
[----:B------:R-:W-:-:S04]  /*113c0*/  LOP3.LUT R2, R4, 0xff, RZ, 0xc0, !PT ;  /* 0x000000ff04027812 */ /* 0x000fc800078ec0ff */
[----:B------:R-:W-:-:S13]  /*113d0*/  ISETP.NE.AND P1, PT, R2, 0xff, PT ;  /* 0x000000ff0200780c */ /* 0x000fda0003f25270 */
[--C-:B0-----:R-:W-:Y:S02]  /*113e0*/  @P1 SHF.R.U32.HI R0, RZ, 0x16, R5.reuse ;  /* 0x00000016ff001819 */ /* 0x101fe40000011605 */
[----:B------:R-:W-:Y:S02]  /*113f0*/  @P1 LOP3.LUT P0, RZ, R2, 0x3fffff, R5, 0xf8, !PT ;  /* 0x003fffff02ff1812 */ /* 0x000fe4000780f805 */
[----:B------:R-:W-:-:S04]  /*11400*/  @P1 LOP3.LUT R0, R0, 0x1, RZ, 0xc0, !PT ;  /* 0x0000000100001812 */ /* 0x000fc800078ec0ff */
[----:B------:R-:W-:Y:S01]  /*11410*/  @P1 ISETP.EQ.U32.AND P2, PT, R0, 0x1, P0 ;  /* 0x000000010000180c */ /* 0x000fe20000742070 */
[----:B------:R-:W-:Y:S01]  /*11420*/  @P1 VIADD R0, R4, 0x1 ;  /* 0x0000000104001836 */ /* 0x000fe20000000000 */
[----:B------:R-:W-:Y:S02]  /*11430*/  PLOP3.LUT P0, PT, PT, PT, PT, 0x80, 0x8 ;  /* 0x000000000008781c */ /* 0x000fe40003f0f070 */
[----:B------:R-:W-:-:S13]  /*11440*/  @P1 PLOP3.LUT P0, PT, P2, PT, PT, 0x80, 0x8 ;  /* 0x000000000008181c */ /* 0x000fda000170f070 */
[----:B------:R-:W-:-:S05]  /*11450*/  @!P0 IADD3 R0, PT, PT, R4, RZ, RZ ;  /* 0x000000ff04008210 */ /* 0x000fca0007ffe0ff */
[----:B------:R-:W-:-:S05]  /*11460*/  @P1 IMAD.MOV.U32 R3, RZ, RZ, R0 ;  /* 0x000000ffff031224 */ /* 0x000fca00078e0000 */
[----:B------:R-:W-:Y:S01]  /*11470*/  STG.E.U8 desc[UR36][R16.64], R3 ;  /* 0x0000000310007986 */ /* 0x000fe2000c101124 */
[----:B------:R-:W-:Y:S05]  /*11480*/  EXIT ;  /* 0x000000000000794d */ /* 0x000fea0003800000 */
.L_x_404:
[----:B-1----:R-:W-:-:S06]  /*11490*/  IMAD.U32 R2, R5, 0x10000, RZ ;  /* 0x0001000005027824 */ /* 0x002fcc00078e00ff */
[----:B------:R-:W1:Y:S02]  /*114a0*/  F2I.U64.TRUNC R2, R2 ;  /* 0x0000000200027311 */ /* 0x000e64000020d800 */
[----:B-1----:R-:W-:Y:S01]  /*114b0*/  STG.E.64 desc[UR36][R16.64], R2 ;  /* 0x0000000210007986 */ /* 0x002fe2000c101b24 */
[----:B------:R-:W-:Y:S05]  /*114c0*/  EXIT ;  /* 0x000000000000794d */ /* 0x000fea0003800000 */
.L_x_403:
[----:B-1----:R-:W-:-:S06]  /*114d0*/  IMAD.U32 R5, R5, 0x10000, RZ ;  /* 0x0001000005057824 */ /* 0x002fcc00078e00ff */
[----:B------:R-:W1:Y:S02]  /*114e0*/  F2I.FTZ.U32.TRUNC.NTZ R5, R5 ;  /* 0x0000000500057305 */ /* 0x000e64000021f000 */
[----:B-1----:R-:W-:Y:S01]  /*114f0*/  STG.E desc[UR36][R16.64], R5 ;  /* 0x0000000510007986 */ /* 0x002fe2000c101924 */
[----:B------:R-:W-:Y:S05]  /*11500*/  EXIT ;  /* 0x000000000000794d */ /* 0x000fea0003800000 */
.L_x_393:
        /* <DEDUP_REMOVED lines=9> */
[----:B------:R-:W-:Y:S01]  /*115a0*/  STG.E.U8 desc[UR36][R16.64], R3 ;  /* 0x0000000310007986 */ /* 0x000fe2000c101124 */
[----:B------:R-:W-:Y:S05]  /*115b0*/  EXIT ;  /* 0x000000000000794d */ /* 0x000fea0003800000 */
.L_x_406:
[----:B-1----:R-:W-:Y:S02]  /*115c0*/  SHF.L.U32 R5, R5, 0x10, RZ ;  /* 0x0000001005057819 */ /* 0x002fe400000006ff */
[----:B------:R-:W-:-:S03]  /*115d0*/  CS2R R6, SRZ ;  /* 0x0000000000067805 */ /* 0x000fc6000001ff00 */
[----:B------:R-:W-:-:S06]  /*115e0*/  FMUL.FTZ R5, R5, 1 ;  /* 0x3f80000005057820 */ /* 0x000fcc0000410000 */
[----:B------:R-:W1:Y:S02]  /*115f0*/  F2F.F64.F32 R4, R5 ;  /* 0x0000000500047310 */ /* 0x000e640000201800 */
[----:B-1----:R-:W-:Y:S01]  /*11600*/  STG.E.128 desc[UR36][R16.64], R4 ;  /* 0x0000000410007986 */ /* 0x002fe2000c101d24 */
[----:B------:R-:W-:Y:S05]  /*11610*/  EXIT ;  /* 0x000000000000794d */ /* 0x000fea0003800000 */
.L_x_405:
[----:B------:R-:W-:-:S09]  /*11620*/  UISETP.NE.AND UP0, UPT, UR4, 0xf, UPT ;  /* 0x0000000f0400788c */ /* 0x000fd2000bf05270 */
[----:B------:R-:W-:Y:S05]  /*11630*/  BRA.U !UP0, `(.L_x_407) ;  /* 0x0000000108e87547 */ /* 0x000fea000b800000 */
[----:B------:R-:W-:-:S09]  /*11640*/  UISETP.NE.AND UP0, UPT, UR4, 0x17, UPT ;  /* 0x000000170400788c */ /* 0x000fd2000bf05270 */
[----:B------:R-:W-:Y:S05]  /*11650*/  BRA.U !UP0, `(.L_x_408) ;  /* 0x0000000108907547 */ /* 0x000fea000b800000 */
[----:B------:R-:W-:-:S09]  /*11660*/  UISETP.NE.AND UP0, UPT, UR4, 0x18, UPT ;  /* 0x000000180400788c */ /* 0x000fd2000bf05270 */
[----:B------:R-:W-:Y:S05]  /*11670*/  BRA.U !UP0, `(.L_x_409) ;  /* 0x0000000108447547 */ /* 0x000fea000b800000 */
.L_x_386:
        /* <DEDUP_REMOVED lines=11> */
[----:B------:R-:W-:Y:S01]  /*11730*/  IMAD.U32 R7, RZ, RZ, UR7 ;  /* 0x00000007ff077e24 */ /* 0x000fe2000f8e00ff */
[----:B-----5:R-:W-:Y:S01]  /*11740*/  MOV R10, UR8 ;  /* 0x00000008000a7c02 */ /* 0x020fe20008000f00 */
[----:B--2---:R-:W-:-:S07]  /*11750*/  IMAD.U32 R11, RZ, RZ, UR9 ;  /* 0x00000009ff0b7e24 */ /* 0x004fce000f8e00ff */
[----:B------:R-:W-:-:S07]  /*11760*/  LEPC R20, `(.L_x_410) ;  /* 0x000000001014794e */ /* 0x000fce0000000000 */
[----:B---3--:R-:W-:Y:S05]  /*11770*/  CALL.ABS.NOINC R2 ;  /* 0x0000000002007343 */ /* 0x008fea0003c00000 */
.L_x_410:
[----:B------:R-:W-:Y:S05]  /*11780*/  EXIT ;  /* 0x000000000000794d */ /* 0x000fea0003800000 */
.L_x_409:
[----:B-1----:R-:W-:Y:S01]  /*11790*/  SHF.L.U32 R5, R5, 0x10, RZ ;  /* 0x0000001005057819 */ /* 0x002fe200000006ff */
[----:B------:R-:W-:Y:S01]  /*117a0*/  BSSY.RECONVERGENT B0, `(.L_x_411) ;  /* 0x000000c000007945 */ /* 0x000fe20003800200 */
[----:B0-----:R-:W-:Y:S02]  /*117b0*/  IMAD.MOV.U32 R0, RZ, RZ, 0x7f ;  /* 0x0000007fff007424 */ /* 0x001fe400078e00ff */
        /* <DEDUP_REMOVED lines=10> */
.L_x_412:
[----:B------:R-:W-:Y:S05]  /*11860*/  BSYNC.RECONVERGENT B0 ;  /* 0x0000000000007941 */ /* 0x000fea0003800200 */
.L_x_411:
[----:B------:R-:W-:-:S05]  /*11870*/  LOP3.LUT R3, R0, 0x80, R3, 0xf8, !PT ;  /* 0x0000008000037812 */ /* 0x000fca00078ef803 */
[----:B------:R-:W-:Y:S01]  /*11880*/  STG.E.U8 desc[UR36][R16.64], R3 ;  /* 0x0000000310007986 */ /* 0x000fe2000c101124 */
[----:B------:R-:W-:Y:S05]  /*11890*/  EXIT ;  /* 0x000000000000794d */ /* 0x000fea0003800000 */
.L_x_408:
        /* <DEDUP_REMOVED lines=12> */
.L_x_414:
[----:B0-----:R-:W-:Y:S01]  /*11960*/  IMAD.MOV.U32 R0, RZ, RZ, 0x7f ;  /* 0x0000007fff007424 */ /* 0x001fe200078e00ff */
[----:B------:R-:W-:-:S04]  /*11970*/  ISETP.GT.U32.AND P0, PT, R2, 0x7f800000, PT ;  /* 0x7f8000000200780c */ /* 0x000fc80003f04070 */
[----:B------:R-:W-:-:S09]  /*11980*/  SEL R0, R0, 0x7c, P0 ;  /* 0x0000007c00007807 */ /* 0x000fd20000000000 */
.L_x_415:
[----:B------:R-:W-:Y:S05]  /*11990*/  BSYNC.RECONVERGENT B0 ;  /* 0x0000000000007941 */ /* 0x000fea0003800200 */
.L_x_413:
[----:B------:R-:W-:-:S04]  /*119a0*/  SHF.R.U32.HI R3, RZ, 0x18, R3 ;  /* 0x00000018ff037819 */ /* 0x000fc80000011603 */
[----:B------:R-:W-:-:S05]  /*119b0*/  LOP3.LUT R3, R0, 0x80, R3, 0xf8, !PT ;  /* 0x0000008000037812 */ /* 0x000fca00078ef803 */
[----:B------:R-:W-:Y:S01]  /*119c0*/  STG.E.U8 desc[UR36][R16.64], R3 ;  /* 0x0000000310007986 */ /* 0x000fe2000c101124 */
[----:B------:R-:W-:Y:S05]  /*119d0*/  EXIT ;  /* 0x000000000000794d */ /* 0x000fea0003800000 */
.L_x_407:
[----:B-1----:R-:W-:Y:S01]  /*119e0*/  STG.E.U16 desc[UR36][R16.64], R5 ;  /* 0x0000000510007986 */ /* 0x002fe2000c101524 */
[----:B------:R-:W-:Y:S05]  /*119f0*/  EXIT ;  /* 0x000000000000794d */ /* 0x000fea0003800000 */
.L_x_416:
[----:B------:R-:W-:-:S00]  /*11a00*/  BRA `(.L_x_416) ;  /* 0xfffffffc00fc7947 */ /* 0x000fc0000383ffff */
[----:B------:R-:W-:-:S00]  /*11a10*/  NOP ;  /* 0x0000000000007918 */ /* 0x000fc00000000000 */
        /* <DEDUP_REMOVED lines=14> */
.L_x_7003:


//--------------------- .text._ZN2at6native27unrolled_elementwise_kernelIZZZNS0_62_GLOBAL__N__e6aa1b1b_29_ActivationLogSigmoidKernel_cu_9d16a0dc27log_sigmoid_backward_kernelERNS_14TensorIteratorEENKUlvE_clEvENKUlvE2_clEvEUlN3c108BFloat16ES8_E_St5arrayIPcLm3EELi4E23TrivialOffsetCalculatorILi2EjESD_ILi1EjENS0_6memory12LoadWithCastILi2EEENSG_13StoreWithCastILi1EEEEEviT_T0_T2_T3_T4_T5_ --------------------------
	.section	.text._ZN2at6native27unrolled_elementwise_kernelIZZZNS0_62_GLOBAL__N__e6aa1b1b_29_ActivationLogSigmoidKernel_cu_9d16a0dc27log_sigmoid_backward_kernelERNS_14TensorIteratorEENKUlvE_clEvENKUlvE2_clEvEUlN3c108BFloat16ES8_E_St5arrayIPcLm3EELi4E23TrivialOffsetCalculatorILi2EjESD_ILi1EjENS0_6memory12LoadWithCastILi2EEENSG_13StoreWithCastILi1EEEEEviT_T0_T2_T3_T4_T5_,"ax",@progbits
	.align	128
        .global         _ZN2at6native27unrolled_elementwise_kernelIZZZNS0_62_GLOBAL__N__e6aa1b1b_29_ActivationLogSigmoidKernel_cu_9d16a0dc27log_sigmoid_backward_kernelERNS_14TensorIteratorEENKUlvE_clEvENKUlvE2_clEvEUlN3c108BFloat16ES8_E_St5arrayIPcLm3EELi4E23TrivialOffsetCalculatorILi2EjESD_ILi1EjENS0_6memory12LoadWithCastILi2EEENSG_13StoreWithCastILi1EEEEEviT_T0_T2_T3_T4_T5_
        .type           _ZN2at6native27unrolled_elementwise_kernelIZZZNS0_62_GLOBAL__N__e6aa1b1b_29_ActivationLogSigmoidKernel_cu_9d16a0dc27log_sigmoid_backward_kernelERNS_14TensorIteratorEENKUlvE_clEvENKUlvE2_clEvEUlN3c108BFloat16ES8_E_St5arrayIPcLm3EELi4E23TrivialOffsetCalculatorILi2EjESD_ILi1EjENS0_6memory12LoadWithCastILi2EEENSG_13StoreWithCastILi1EEEEEviT_T0_T2_T3_T4_T5_,@function
        .size           _ZN2at6native27unrolled_elementwise_kernelIZZZNS0_62_GLOBAL__N__e6aa1b1b_29_ActivationLogSigmoidKernel_cu_9d16a0dc27log_sigmoid_backward_kernelERNS_14TensorIteratorEENKUlvE_clEvENKUlvE2_clEvEUlN3c108BFloat16ES8_E_St5arrayIPcLm3EELi4E23TrivialOffsetCalculatorILi2EjESD_ILi1EjENS0_6memory12LoadWithCastILi2EEENSG_13StoreWithCastILi1EEEEEviT_T0_T2_T3_T4_T5_,(.L_x_7004 - _ZN2at6native27unrolled_elementwise_kernelIZZZNS0_62_GLOBAL__N__e6aa1b1b_29_ActivationLogSigmoidKernel_cu_9d16a0dc27log_sigmoid_backward_kernelERNS_14TensorIteratorEENKUlvE_clEvENKUlvE2_clEvEUlN3c108BFloat16ES8_E_St5arrayIPcLm3EELi4E23TrivialOffsetCalculatorILi2EjESD_ILi1EjENS0_6memory12LoadWithCastILi2EEENSG_13StoreWithCastILi1EEEEEviT_T0_T2_T3_T4_T5_)
        .other          _ZN2at6native27unrolled_elementwise_kernelIZZZNS0_62_GLOBAL__N__e6aa1b1b_29_ActivationLogSigmoidKernel_cu_9d16a0dc27log_sigmoid_backward_kernelERNS_14TensorIteratorEENKUlvE_clEvENKUlvE2_clEvEUlN3c108BFloat16ES8_E_St5arrayIPcLm3EELi4E23TrivialOffsetCalculatorILi2EjESD_ILi1EjENS0_6memory12LoadWithCastILi2EEENSG_13StoreWithCastILi1EEEEEviT_T0_T2_T3_T4_T5_,@"STO_CUDA_ENTRY STV_DEFAULT"
_ZN2at6native27unrolled_elementwise_kernelIZZZNS0_62_GLOBAL__N__e6aa1b1b_29_ActivationLogSigmoidKernel_cu_9d16a0dc27log_sigmoid_backward_kernelERNS_14TensorIteratorEENKUlvE_clEvENKUlvE2_clEvEUlN3c108BFloat16ES8_E_St5arrayIPcLm3EELi4E23TrivialOffsetCalculatorILi2EjESD_ILi1EjENS0_6memory12LoadWithCastILi2EEENSG_13StoreWithCastILi1EEEEEviT_T0_T2_T3_T4_T5_:
.text._ZN2at6native27unrolled_elementwise_kernelIZZZNS0_62_GLOBAL__N__e6aa1b1b_29_ActivationLogSigmoidKernel_cu_9d16a0dc27log_sigmoid_backward_kernelERNS_14TensorIteratorEENKUlvE_clEvENKUlvE2_clEvEUlN3c108BFloat16ES8_E_St5arrayIPcLm3EELi4E23TrivialOffsetCalculatorILi2EjESD_ILi1EjENS0_6memory12LoadWithCastILi2EEENSG_13StoreWithCastILi1EEEEEviT_T0_T2_T3_T4_T5_:
[----:B------:R-:W0:Y:S01]  /*0000*/  LDC R1, c[0x0][0x37c] ;  /* 0x0000df00ff017b82 */ /* 0x000e220000000800 */
[----:B------:R-:W1:Y:S07]  /*0010*/  S2R R2, SR_CTAID.X ;  /* 0x0000000000027919 */ /* 0x000e6e0000002500 */
[----:B------:R-:W1:Y:S01]  /*0020*/  LDC R3, c[0x0][0x380] ;  /* 0x0000e000ff037b82 */ /* 0x000e620000000800 */
[----:B------:R-:W2:Y:S01]  /*0030*/  LDCU.64 UR36, c[0x0][0x358] ;  /* 0x00006b00ff2477ac */ /* 0x000ea20008000a00 */
[----:B------:R-:W-:Y:S01]  /*0040*/  BSSY.RECONVERGENT B6, `(.L_x_417) ;  /* 0x0000222000067945 */ /* 0x000fe20003800200 */
[----:B------:R-:W3:Y:S01]  /*0050*/  S2R R17, SR_TID.X ;  /* 0x0000000000117919 */ /* 0x000ee20000002100 */
[----:B------:R-:W-:Y:S01]  /*0060*/  PRMT R28, RZ, 0x7610, R28 ;  /* 0x00007610ff1c7816 */ /* 0x000fe2000000001c */
[----:B------:R-:W4:Y:S01]  /*0070*/  LDCU.U8 UR38, c[0x0][0x3a4] ;  /* 0x00007480ff2677ac */ /* 0x000f220008000000 */
[----:B------:R-:W-:Y:S01]  /*0080*/  PRMT R22, RZ, 0x7610, R22 ;  /* 0x00007610ff167816 */ /* 0x000fe20000000016 */
[----:B------:R-:W0:Y:S01]  /*0090*/  LDCU.U8 UR39, c[0x0][0x3a5] ;  /* 0x000074a0ff2777ac */ /* 0x000e220008000000 */
[----:B-1----:R-:W-:-:S02]  /*00a0*/  IMAD R16, R2, -0x200, R3 ;  /* 0xfffffe0002107824 */ /* 0x002fc400078e0203 */
[----:B---3--:R-:W-:-:S03]  /*00b0*/  IMAD.MOV.U32 R25, RZ, RZ, R17 ;  /* 0x000000ffff197224 */ /* 0x008fc600078e0011 */
[----:B------:R-:W-:-:S13]  /*00c0*/  ISETP.GE.AND P0, PT, R17, R16, PT ;  /* 0x000000101100720c */ /* 0x000fda0003f06270 */
[----:B0-2-4-:R-:W-:Y:S05]  /*00d0*/  @P0 BRA `(.L_x_418) ;  /* 0x0000002000600947 */ /* 0x015fea0003800000 */
[----:B------:R-:W0:Y:S01]  /*00e0*/  LDC.64 R4, c[0x0][0x390] ;  /* 0x0000e400ff047b82 */ /* 0x000e220000000a00 */
[----:B------:R-:W1:Y:S01]  /*00f0*/  LDCU UR5, c[0x0][0x3a8] ;  /* 0x00007500ff0577ac */ /* 0x000e620008000800 */
[----:B------:R-:W-:Y:S01]  /*0100*/  IMAD R17, R2, 0x200, R25 ;  /* 0x0000020002117824 */ /* 0x000fe200078e0219 */
[----:B------:R-:W-:-:S04]  /*0110*/  UPRMT UR4, UR38, 0x9910, URZ ;  /* 0x0000991026047896 */ /* 0x000fc800080000ff */
[----:B------:R-:W-:Y:S01]  /*0120*/  UISETP.GT.AND UP0, UPT, UR4, 0x9, UPT ;  /* 0x000000090400788c */ /* 0x000fe2000bf04270 */
[----:B-1----:R-:W-:-:S05]  /*0130*/  IMAD R3, R17, UR5, RZ ;  /* 0x0000000511037c24 */ /* 0x002fca000f8e02ff */
[----:B0-----:R-:W-:-:S05]  /*0140*/  IADD3 R4, P0, PT, R3, R4, RZ ;  /* 0x0000000403047210 */ /* 0x001fca0007f1e0ff */
[----:B------:R-:W-:Y:S01]  /*0150*/  IMAD.X R5, RZ, RZ, R5, P0 ;  /* 0x000000ffff057224 */ /* 0x000fe200000e0605 */
        /* <DEDUP_REMOVED lines=14> */
.L_x_422:
[----:B------:R-:W2:Y:S02]  /*0240*/  LDG.E.U8 R4, desc[UR36][R4.64] ;  /* 0x0000002404047981 */ /* 0x000ea4000c1e1100 */
[----:B--2---:R-:W-:-:S04]  /*0250*/  I2FP.F32.U32 R0, R4 ;  /* 0x0000000400007245 */ /* 0x004fc80000201000 */
[----:B------:R-:W-:-:S04]  /*0260*/  F2FP.BF16.F32.PACK_AB R0, RZ, R0 ;  /* 0x00000000ff00723e */ /* 0x000fc800000010ff */
[----:B------:R-:W-:Y:S01]  /*0270*/  PRMT R28, R0, 0x7610, R28 ;  /* 0x00007610001c7816 */ /* 0x000fe2000000001c */
[----:B------:R-:W-:Y:S06]  /*0280*/  BRA `(.L_x_424) ;  /* 0x0000000c00c47947 */ /* 0x000fec0003800000 */
.L_x_421:
        /* <DEDUP_REMOVED lines=11> */
.L_x_426:
[----:B------:R-:W2:Y:S02]  /*0340*/  LDG.E R4, desc[UR36][R4.64] ;  /* 0x0000002404047981 */ /* 0x000ea4000c1e1900 */
[----:B--2---:R-:W-:-:S04]  /*0350*/  I2FP.F32.S32 R0, R4 ;  /* 0x0000000400007245 */ /* 0x004fc80000201400 */
[----:B------:R-:W-:-:S04]  /*0360*/  F2FP.BF16.F32.PACK_AB R0, RZ, R0 ;  /* 0x00000000ff00723e */ /* 0x000fc800000010ff */
[----:B------:R-:W-:Y:S01]  /*0370*/  PRMT R28, R0, 0x7610, R28 ;  /* 0x00007610001c7816 */ /* 0x000fe2000000001c */
[----:B------:R-:W-:Y:S06]  /*0380*/  BRA `(.L_x_424) ;  /* 0x0000000c00847947 */ /* 0x000fec0003800000 */
.L_x_425:
[----:B------:R-:W2:Y:S02]  /*0390*/  LDG.E.U16 R4, desc[UR36][R4.64] ;  /* 0x0000002404047981 */ /* 0x000ea4000c1e1500 */
[----:B--2---:R-:W0:Y:S02]  /*03a0*/  I2F.S16 R0, R4 ;  /* 0x0000000400007306 */ /* 0x004e240000101400 */
[----:B0-----:R-:W-:-:S04]  /*03b0*/  F2FP.BF16.F32.PACK_AB R0, RZ, R0 ;  /* 0x00000000ff00723e */ /* 0x001fc800000010ff */
[----:B------:R-:W-:Y:S01]  /*03c0*/  PRMT R28, R0, 0x7610, R28 ;  /* 0x00007610001c7816 */ /* 0x000fe2000000001c */
[----:B------:R-:W-:Y:S06]  /*03d0*/  BRA `(.L_x_424) ;  /* 0x0000000c00707947 */ /* 0x000fec0003800000 */
.L_x_420:
        /* <DEDUP_REMOVED lines=9> */
.L_x_428:
[----:B------:R-:W2:Y:S02]  /*0470*/  LDG.E.U16 R0, desc[UR36][R4.64] ;  /* 0x0000002404007981 */ /* 0x000ea4000c1e1500 */
[----:B--2---:R-:W-:-:S05]  /*0480*/  HADD2.F32 R0, -RZ, R0.H0_H0 ;  /* 0x20000000ff007230 */ /* 0x004fca0000004100 */
[----:B------:R-:W-:-:S04]  /*0490*/  F2FP.BF16.F32.PACK_AB R0, RZ, R0 ;  /* 0x00000000ff00723e */ /* 0x000fc800000010ff */
[----:B------:R-:W-:Y:S01]  /*04a0*/  PRMT R28, R0, 0x7610, R28 ;  /* 0x00007610001c7816 */ /* 0x000fe2000000001c */
[----:B------:R-:W-:Y:S06]  /*04b0*/  BRA `(.L_x_424) ;  /* 0x0000000c00387947 */ /* 0x000fec0003800000 */
.L_x_427:
        /* <DEDUP_REMOVED lines=9> */
.L_x_430:
[----:B------:R-:W2:Y:S02]  /*0550*/  LDG.E.U16 R4, desc[UR36][R4.64] ;  /* 0x0000002404047981 */ /* 0x000ea4000c1e1500 */
[----:B--2---:R-:W-:-:S05]  /*0560*/  HADD2.F32 R0, -RZ, R4.H0_H0 ;  /* 0x20000004ff007230 */ /* 0x004fca0000004100 */
[----:B------:R-:W-:-:S04]  /*0570*/  F2FP.BF16.F32.PACK_AB R0, RZ, R0 ;  /* 0x00000000ff00723e */ /* 0x000fc800000010ff */
[----:B------:R-:W-:Y:S01]  /*0580*/  PRMT R28, R0, 0x7610, R28 ;  /* 0x00007610001c7816 */ /* 0x000fe2000000001c */
[----:B------:R-:W-:Y:S06]  /*0590*/  BRA `(.L_x_424) ;  /* 0x0000000c00007947 */ /* 0x000fec0003800000 */
.L_x_429:
        /* <DEDUP_REMOVED lines=9> */
.L_x_419:
        /* <DEDUP_REMOVED lines=14> */
.L_x_433:
        /* <DEDUP_REMOVED lines=9> */
.L_x_432:
        /* <DEDUP_REMOVED lines=27> */
.L_x_435:
[----:B------:R-:W2:Y:S02]  /*0950*/  LDG.E.U8 R4, desc[UR36][R4.64] ;  /* 0x0000002404047981 */ /* 0x000ea4000c1e1100 */
[C---:B--2---:R-:W-:Y:S02]  /*0960*/  IMAD.SHL.U32 R3, R4.reuse, 0x2000000, RZ ;  /* 0x0200000004037824 */ /* 0x044fe400078e00ff */
[----:B------:R-:W-:-:S03]  /*0970*/  IMAD.SHL.U32 R6, R4, 0x100, RZ ;  /* 0x0000010004067824 */ /* 0x000fc600078e00ff */
[----:B------:R-:W-:-:S13]  /*0980*/  ISETP.GT.U32.AND P0, PT, R3, 0x7ffffff, PT ;  /* 0x07ffffff0300780c */ /* 0x000fda0003f04070 */
[----:B------:R-:W-:Y:S02]  /*0990*/  @!P0 LOP3.LUT R0, R6, 0x7f00, RZ, 0xc0, !PT ;  /* 0x00007f0006008812 */ /* 0x000fe400078ec0ff */
[----:B------:R-:W-:Y:S02]  /*09a0*/  @P0 LEA.HI R3, R3, 0x70000000, RZ, 0x1c ;  /* 0x7000000003030811 */ /* 0x000fe400078fe0ff */
[----:B------:R-:W-:Y:S02]  /*09b0*/  @!P0 LOP3.LUT R0, R0, 0x3f000000, RZ, 0xfc, !PT ;  /* 0x3f00000000008812 */ /* 0x000fe400078efcff */
[----:B------:R-:W-:-:S03]  /*09c0*/  PRMT R6, R6, 0x9910, RZ ;  /* 0x0000991006067816 */ /* 0x000fc600000000ff */
[----:B------:R-:W-:Y:S01]  /*09d0*/  @!P0 FADD.FTZ R0, R0, -0.5 ;  /* 0xbf00000000008421 */ /* 0x000fe20000010000 */
[----:B------:R-:W-:Y:S01]  /*09e0*/  @P0 FMUL.FTZ R0, R3, 1.9259299443872358531e-34 ;  /* 0x0780000003000820 */ /* 0x000fe20000410000 */
[----:B------:R-:W-:-:S05]  /*09f0*/  IMAD.MOV.U32 R3, RZ, RZ, R6 ;  /* 0x000000ffff037224 */ /* 0x000fca00078e0006 */
[----:B------:R-:W-:-:S04]  /*0a00*/  LOP3.LUT R0, R0, 0x80000000, R3, 0xf8, !PT ;  /* 0x8000000000007812 */ /* 0x000fc800078ef803 */
[----:B------:R-:W-:-:S04]  /*0a10*/  F2FP.BF16.F32.PACK_AB R0, RZ, R0 ;  /* 0x00000000ff00723e */ /* 0x000fc800000010ff */
[----:B------:R-:W-:Y:S01]  /*0a20*/  PRMT R28, R0, 0x7610, R28 ;  /* 0x00007610001c7816 */ /* 0x000fe2000000001c */
[----:B------:R-:W-:Y:S06]  /*0a30*/  BRA `(.L_x_424) ;  /* 0x0000000400d87947 */ /* 0x000fec0003800000 */
.L_x_434:
[----:B------:R0:W5:Y:S01]  /*0a40*/  LDG.E.U16 R28, desc[UR36][R4.64] ;  /* 0x00000024041c7981 */ /* 0x000162000c1e1500 */
[----:B------:R-:W-:Y:S05]  /*0a50*/  BRA `(.L_x_424) ;  /* 0x0000000400d07947 */ /* 0x000fea0003800000 */
.L_x_431:
        /* <DEDUP_REMOVED lines=13> */
.L_x_438:
        /* <DEDUP_REMOVED lines=21> */
.L_x_442:
[----:B------:R-:W-:Y:S05]  /*0c80*/  BSYNC.RECONVERGENT B1 ;  /* 0x0000000000017941 */ /* 0x000fea0003800200 */
.L_x_441:
[----:B------:R-:W-:Y:S01]  /*0c90*/  IMAD.SHL.U32 R0, R0, 0x100000, RZ ;  /* 0x0010000000007824 */ /* 0x000fe200078e00ff */
[----:B------:R-:W-:-:S04]  /*0ca0*/  LEA R3, R3, 0x3b800000, 0x17 ;  /* 0x3b80000003037811 */ /* 0x000fc800078eb8ff */
[----:B------:R-:W-:-:S07]  /*0cb0*/  LOP3.LUT R0, R3, R0, R7, 0xfe, !PT ;  /* 0x0000000003007212 */ /* 0x000fce00078efe07 */
.L_x_440:
[----:B------:R-:W-:Y:S05]  /*0cc0*/  BSYNC.RECONVERGENT B0 ;  /* 0x0000000000007941 */ /* 0x000fea0003800200 */
.L_x_439:
[----:B------:R-:W-:-:S04]  /*0cd0*/  F2FP.BF16.F32.PACK_AB R0, RZ, R0 ;  /* 0x00000000ff00723e */ /* 0x000fc800000010ff */
[----:B------:R-:W-:Y:S01]  /*0ce0*/  PRMT R28, R0, 0x7610, R28 ;  /* 0x00007610001c7816 */ /* 0x000fe2000000001c */
[----:B------:R-:W-:Y:S06]  /*0cf0*/  BRA `(.L_x_424) ;  /* 0x0000000400287947 */ /* 0x000fec0003800000 */
.L_x_437:
        /* <DEDUP_REMOVED lines=21> */
.L_x_446:
[----:B------:R-:W-:Y:S05]  /*0e50*/  BSYNC.RECONVERGENT B1 ;  /* 0x0000000000017941 */ /* 0x000fea0003800200 */
.L_x_445:
[----:B------:R-:W-:Y:S01]  /*0e60*/  IMAD.SHL.U32 R0, R0, 0x200000, RZ ;  /* 0x0020000000007824 */ /* 0x000fe200078e00ff */
[----:B------:R-:W-:-:S04]  /*0e70*/  LEA R3, R3, 0x37800000, 0x17 ;  /* 0x3780000003037811 */ /* 0x000fc800078eb8ff */
[----:B------:R-:W-:-:S07]  /*0e80*/  LOP3.LUT R0, R3, R0, R7, 0xfe, !PT ;  /* 0x0000000003007212 */ /* 0x000fce00078efe07 */
.L_x_444:
[----:B------:R-:W-:Y:S05]  /*0e90*/  BSYNC.RECONVERGENT B0 ;  /* 0x0000000000007941 */ /* 0x000fea0003800200 */
.L_x_443:
[----:B------:R-:W-:-:S04]  /*0ea0*/  F2FP.BF16.F32.PACK_AB R0, RZ, R0 ;  /* 0x00000000ff00723e */ /* 0x000fc800000010ff */
[----:B------:R-:W-:Y:S01]  /*0eb0*/  PRMT R28, R0, 0x7610, R28 ;  /* 0x00007610001c7816 */ /* 0x000fe2000000001c */
[----:B------:R-:W-:Y:S06]  /*0ec0*/  BRA `(.L_x_424) ;  /* 0x0000000000b47947 */ /* 0x000fec0003800000 */
.L_x_436:
[----:B------:R-:W-:-:S09]  /*0ed0*/  UISETP.NE.AND UP0, UPT, UR4, 0x1c, UPT ;  /* 0x0000001c0400788c */ /* 0x000fd2000bf05270 */
[----:B------:R-:W-:Y:S05]  /*0ee0*/  BRA.U !UP0, `(.L_x_447) ;  /* 0x00000001089c7547 */ /* 0x000fea000b800000 */
[----:B------:R-:W-:-:S09]  /*0ef0*/  UISETP.NE.AND UP0, UPT, UR4, 0x1d, UPT ;  /* 0x0000001d0400788c */ /* 0x000fd2000bf05270 */
[----:B------:R-:W-:Y:S05]  /*0f00*/  BRA.U !UP0, `(.L_x_448) ;  /* 0x0000000108807547 */ /* 0x000fea000b800000 */
[----:B------:R-:W-:-:S09]  /*0f10*/  UISETP.NE.AND UP0, UPT, UR4, 0x2c, UPT ;  /* 0x0000002c0400788c */ /* 0x000fd2000bf05270 */
[----:B------:R-:W-:Y:S05]  /*0f20*/  BRA.U !UP0, `(.L_x_449) ;  /* 0x0000000108487547 */ /* 0x000fea000b800000 */
.L_x_423:
        /* <DEDUP_REMOVED lines=11> */
[----:B------:R-:W-:Y:S02]  /*0fe0*/  IMAD.U32 R7, RZ, RZ, UR7 ;  /* 0x00000007ff077e24 */ /* 0x000fe4000f8e00ff */
[----:B---3--:R-:W-:Y:S02]  /*0ff0*/  IMAD.U32 R10, RZ, RZ, UR8 ;  /* 0x00000008ff0a7e24 */ /* 0x008fe4000f8e00ff */
[----:B------:R-:W-:-:S07]  /*1000*/  IMAD.U32 R11, RZ, RZ, UR9 ;  /* 0x00000009ff0b7e24 */ /* 0x000fce000f8e00ff */
[----:B------:R-:W-:-:S07]  /*1010*/  LEPC R20, `(.L_x_450) ;  /* 0x000000001014794e */ /* 0x000fce0000000000 */
[----:B--2---:R-:W-:Y:S05]  /*1020*/  CALL.ABS.NOINC R14 ;  /* 0x000000000e007343 */ /* 0x004fea0003c00000 */
.L_x_450:
[----:B------:R-:W-:Y:S01]  /*1030*/  PRMT R28, RZ, 0x7610, R28 ;  /* 0x00007610ff1c7816 */ /* 0x000fe2000000001c */
[----:B------:R-:W-:Y:S06]  /*1040*/  BRA `(.L_x_424) ;  /* 0x0000000000547947 */ /* 0x000fec0003800000 */
.L_x_449:
        /* <DEDUP_REMOVED lines=8> */
.L_x_452:
[----:B------:R-:W-:Y:S05]  /*10d0*/  BSYNC.RECONVERGENT B0 ;  /* 0x0000000000007941 */ /* 0x000fea0003800200 */
.L_x_451:
[----:B------:R-:W-:-:S04]  /*10e0*/  F2FP.BF16.F32.PACK_AB R0, RZ, R0 ;  /* 0x00000000ff00723e */ /* 0x000fc800000010ff */
[----:B------:R-:W-:Y:S01]  /*10f0*/  PRMT R28, R0, 0x7610, R28 ;  /* 0x00007610001c7816 */ /* 0x000fe2000000001c */
[----:B------:R-:W-:Y:S06]  /*1100*/  BRA `(.L_x_424) ;  /* 0x0000000000247947 */ /* 0x000fec0003800000 */
.L_x_448:
[----:B------:R-:W2:Y:S02]  /*1110*/  LDG.E.64 R4, desc[UR36][R4.64] ;  /* 0x0000002404047981 */ /* 0x000ea4000c1e1b00 */
[----:B--2---:R-:W0:Y:S02]  /*1120*/  I2F.U64 R0, R4 ;  /* 0x0000000400007312 */ /* 0x004e240000301000 */
[----:B0-----:R-:W-:-:S04]  /*1130*/  F2FP.BF16.F32.PACK_AB R0, RZ, R0 ;  /* 0x00000000ff00723e */ /* 0x001fc800000010ff */
[----:B------:R-:W-:Y:S01]  /*1140*/  PRMT R28, R0, 0x7610, R28 ;  /* 0x00007610001c7816 */ /* 0x000fe2000000001c */
[----:B------:R-:W-:Y:S06]  /*1150*/  BRA `(.L_x_424) ;  /* 0x0000000000107947 */ /* 0x000fec0003800000 */
.L_x_447:
[----:B------:R-:W2:Y:S02]  /*1160*/  LDG.E R4, desc[UR36][R4.64] ;  /* 0x0000002404047981 */ /* 0x000ea4000c1e1900 */
[----:B--2---:R-:W-:-:S04]  /*1170*/  I2FP.F32.U32 R0, R4 ;  /* 0x0000000400007245 */ /* 0x004fc80000201000 */
[----:B------:R-:W-:-:S04]  /*1180*/  F2FP.BF16.F32.PACK_AB R0, RZ, R0 ;  /* 0x00000000ff00723e */ /* 0x000fc800000010ff */
[----:B------:R-:W-:-:S07]  /*1190*/  PRMT R28, R0, 0x7610, R28 ;  /* 0x00007610001c7816 */ /* 0x000fce000000001c */
.L_x_424:
[----:B0-----:R-:W0:Y:S01]  /*11a0*/  LDC.64 R4, c[0x0][0x398] ;  /* 0x0000e600ff047b82 */ /* 0x001e220000000a00 */
[----:B------:R-:W1:Y:S01]  /*11b0*/  LDCU UR5, c[0x0][0x3ac] ;  /* 0x00007580ff0577ac */ /* 0x000e620008000800 */
        /* <DEDUP_REMOVED lines=19> */
.L_x_456:
[----:B------:R-:W2:Y:S02]  /*12f0*/  LDG.E.U8 R4, desc[UR36][R4.64] ;  /* 0x0000002404047981 */ /* 0x000ea4000c1e1100 */
[----:B--2---:R-:W-:-:S04]  /*1300*/  I2FP.F32.U32 R0, R4 ;  /* 0x0000000400007245 */ /* 0x004fc80000201000 */
[----:B------:R-:W-:-:S04]  /*1310*/  F2FP.BF16.F32.PACK_AB R0, RZ, R0 ;  /* 0x00000000ff00723e */ /* 0x000fc800000010ff */
[----:B------:R-:W-:Y:S01]  /*1320*/  PRMT R22, R0, 0x7610, R22 ;  /* 0x0000761000167816 */ /* 0x000fe20000000016 */
[----:B------:R-:W-:Y:S06]  /*1330*/  BRA `(.L_x_458) ;  /* 0x0000000c00c47947 */ /* 0x000fec0003800000 */
.L_x_455:
        /* <DEDUP_REMOVED lines=11> */
.L_x_460:
[----:B------:R-:W2:Y:S02]  /*13f0*/  LDG.E R4, desc[UR36][R4.64] ;  /* 0x0000002404047981 */ /* 0x000ea4000c1e1900 */
[----:B--2---:R-:W-:-:S04]  /*1400*/  I2FP.F32.S32 R0, R4 ;  /* 0x0000000400007245 */ /* 0x004fc80000201400 */
[----:B------:R-:W-:-:S04]  /*1410*/  F2FP.BF16.F32.PACK_AB R0, RZ, R0 ;  /* 0x00000000ff00723e */ /* 0x000fc800000010ff */
[----:B------:R-:W-:Y:S01]  /*1420*/  PRMT R22, R0, 0x7610, R22 ;  /* 0x0000761000167816 */ /* 0x000fe20000000016 */
[----:B------:R-:W-:Y:S06]  /*1430*/  BRA `(.L_x_458) ;  /* 0x0000000c00847947 */ /* 0x000fec0003800000 */
.L_x_459:
[----:B------:R-:W2:Y:S02]  /*1440*/  LDG.E.U16 R4, desc[UR36][R4.64] ;  /* 0x0000002404047981 */ /* 0x000ea4000c1e1500 */
[----:B--2---:R-:W0:Y:S02]  /*1450*/  I2F.S16 R0, R4 ;  /* 0x0000000400007306 */ /* 0x004e240000101400 */
[----:B0-----:R-:W-:-:S04]  /*1460*/  F2FP.BF16.F32.PACK_AB R0, RZ, R0 ;  /* 0x00000000ff00723e */ /* 0x001fc800000010ff */
[----:B------:R-:W-:Y:S01]  /*1470*/  PRMT R22, R0, 0x7610, R22 ;  /* 0x0000761000167816 */ /* 0x000fe20000000016 */
[----:B------:R-:W-:Y:S06]  /*1480*/  BRA `(.L_x_458) ;  /* 0x0000000c00707947 */ /* 0x000fec0003800000 */
.L_x_454:
        /* <DEDUP_REMOVED lines=9> */
.L_x_462:
[----:B------:R-:W2:Y:S02]  /*1520*/  LDG.E.U16 R0, desc[UR36][R4.64] ;  /* 0x0000002404007981 */ /* 0x000ea4000c1e1500 */
[----:B--2---:R-:W-:-:S05]  /*1530*/  HADD2.F32 R0, -RZ, R0.H0_H0 ;  /* 0x20000000ff007230 */ /* 0x004fca0000004100 */
[----:B------:R-:W-:-:S04]  /*1540*/  F2FP.BF16.F32.PACK_AB R0, RZ, R0 ;  /* 0x00000000ff00723e */ /* 0x000fc800000010ff */
[----:B------:R-:W-:Y:S01]  /*1550*/  PRMT R22, R0, 0x7610, R22 ;  /* 0x0000761000167816 */ /* 0x000fe20000000016 */
[----:B------:R-:W-:Y:S06]  /*1560*/  BRA `(.L_x_458) ;  /* 0x0000000c00387947 */ /* 0x000fec0003800000 */
.L_x_461:
        /* <DEDUP_REMOVED lines=9> */
.L_x_464:
[----:B------:R-:W2:Y:S02]  /*1600*/  LDG.E.U16 R4, desc[UR36][R4.64] ;  /* 0x0000002404047981 */ /* 0x000ea4000c1e1500 */
[----:B--2---:R-:W-:-:S05]  /*1610*/  HADD2.F32 R0, -RZ, R4.H0_H0 ;  /* 0x20000004ff007230 */ /* 0x004fca0000004100 */
[----:B------:R-:W-:-:S04]  /*1620*/  F2FP.BF16.F32.PACK_AB R0, RZ, R0 ;  /* 0x00000000ff00723e */ /* 0x000fc800000010ff */
[----:B------:R-:W-:Y:S01]  /*1630*/  PRMT R22, R0, 0x7610, R22 ;  /* 0x0000761000167816 */ /* 0x000fe20000000016 */
[----:B------:R-:W-:Y:S06]  /*1640*/  BRA `(.L_x_458) ;  /* 0x0000000c00007947 */ /* 0x000fec0003800000 */
.L_x_463:
        /* <DEDUP_REMOVED lines=9> */
.L_x_453:
        /* <DEDUP_REMOVED lines=14> */
.L_x_467:
        /* <DEDUP_REMOVED lines=9> */
.L_x_466:
        /* <DEDUP_REMOVED lines=27> */
.L_x_469:
        /* <DEDUP_REMOVED lines=15> */
.L_x_468:
[----:B------:R0:W5:Y:S01]  /*1af0*/  LDG.E.U16 R22, desc[UR36][R4.64] ;  /* 0x0000002404167981 */ /* 0x000162000c1e1500 */
[----:B------:R-:W-:Y:S05]  /*1b00*/  BRA `(.L_x_458) ;  /* 0x0000000400d07947 */ /* 0x000fea0003800000 */
.L_x_465:
        /* <DEDUP_REMOVED lines=13> */
.L_x_472:
        /* <DEDUP_REMOVED lines=21> */
.L_x_476:
[----:B------:R-:W-:Y:S05]  /*1d30*/  BSYNC.RECONVERGENT B1 ;  /* 0x0000000000017941 */ /* 0x000fea0003800200 */
.L_x_475:
[----:B------:R-:W-:Y:S01]  /*1d40*/  IMAD.SHL.U32 R0, R0, 0x100000, RZ ;  /* 0x0010000000007824 */ /* 0x000fe200078e00ff */
[----:B------:R-:W-:-:S04]  /*1d50*/  LEA R3, R3, 0x3b800000, 0x17 ;  /* 0x3b80000003037811 */ /* 0x000fc800078eb8ff */
[----:B------:R-:W-:-:S07]  /*1d60*/  LOP3.LUT R0, R3, R0, R7, 0xfe, !PT ;  /* 0x0000000003007212 */ /* 0x000fce00078efe07 */
.L_x_474:
[----:B------:R-:W-:Y:S05]  /*1d70*/  BSYNC.RECONVERGENT B0 ;  /* 0x0000000000007941 */ /* 0x000fea0003800200 */
.L_x_473:
[----:B------:R-:W-:-:S04]  /*1d80*/  F2FP.BF16.F32.PACK_AB R0, RZ, R0 ;  /* 0x00000000ff00723e */ /* 0x000fc800000010ff */
[----:B------:R-:W-:Y:S01]  /*1d90*/  PRMT R22, R0, 0x7610, R22 ;  /* 0x0000761000167816 */ /* 0x000fe20000000016 */
[----:B------:R-:W-:Y:S06]  /*1da0*/  BRA `(.L_x_458) ;  /* 0x0000000400287947 */ /* 0x000fec0003800000 */
.L_x_471:
        /* <DEDUP_REMOVED lines=21> */
.L_x_480:
[----:B------:R-:W-:Y:S05]  /*1f00*/  BSYNC.RECONVERGENT B1 ;  /* 0x0000000000017941 */ /* 0x000fea0003800200 */
.L_x_479:
[----:B------:R-:W-:Y:S01]  /*1f10*/  IMAD.SHL.U32 R0, R0, 0x200000, RZ ;  /* 0x0020000000007824 */ /* 0x000fe200078e00ff */
[----:B------:R-:W-:-:S04]  /*1f20*/  LEA R3, R3, 0x37800000, 0x17 ;  /* 0x3780000003037811 */ /* 0x000fc800078eb8ff */
[----:B------:R-:W-:-:S07]  /*1f30*/  LOP3.LUT R0, R3, R0, R7, 0xfe, !PT ;  /* 0x0000000003007212 */ /* 0x000fce00078efe07 */
.L_x_478:
[----:B------:R-:W-:Y:S05]  /*1f40*/  BSYNC.RECONVERGENT B0 ;  /* 0x0000000000007941 */ /* 0x000fea0003800200 */
.L_x_477:
[----:B------:R-:W-:-:S04]  /*1f50*/  F2FP.BF16.F32.PACK_AB R0, RZ, R0 ;  /* 0x00000000ff00723e */ /* 0x000fc800000010ff */
[----:B------:R-:W-:Y:S01]  /*1f60*/  PRMT R22, R0, 0x7610, R22 ;  /* 0x0000761000167816 */ /* 0x000fe20000000016 */
[----:B------:R-:W-:Y:S06]  /*1f70*/  BRA `(.L_x_458) ;  /* 0x0000000000b47947 */ /* 0x000fec0003800000 */
.L_x_470:
[----:B------:R-:W-:-:S09]  /*1f80*/  UISETP.NE.AND UP0, UPT, UR4, 0x1c, UPT ;  /* 0x0000001c0400788c */ /* 0x000fd2000bf05270 */
[----:B------:R-:W-:Y:S05]  /*1f90*/  BRA.U !UP0, `(.L_x_481) ;  /* 0x00000001089c7547 */ /* 0x000fea000b800000 */
[----:B------:R-:W-:-:S09]  /*1fa0*/  UISETP.NE.AND UP0, UPT, UR4, 0x1d, UPT ;  /* 0x0000001d0400788c */ /* 0x000fd2000bf05270 */
[----:B------:R-:W-:Y:S05]  /*1fb0*/  BRA.U !UP0, `(.L_x_482) ;  /* 0x0000000108807547 */ /* 0x000fea000b800000 */
[----:B------:R-:W-:-:S09]  /*1fc0*/  UISETP.NE.AND UP0, UPT, UR4, 0x2c, UPT ;  /* 0x0000002c0400788c */ /* 0x000fd2000bf05270 */
[----:B------:R-:W-:Y:S05]  /*1fd0*/  BRA.U !UP0, `(.L_x_483) ;  /* 0x0000000108487547 */ /* 0x000fea000b800000 */
.L_x_457:
        /* <DEDUP_REMOVED lines=15> */
[----:B--2--5:R-:W-:Y:S05]  /*20d0*/  CALL.ABS.NOINC R14 ;  /* 0x000000000e007343 */ /* 0x024fea0003c00000 */
.L_x_484:
[----:B------:R-:W-:Y:S01]  /*20e0*/  PRMT R22, RZ, 0x7610, R22 ;  /* 0x00007610ff167816 */ /* 0x000fe20000000016 */
[----:B------:R-:W-:Y:S06]  /*20f0*/  BRA `(.L_x_458) ;  /* 0x0000000000547947 */ /* 0x000fec0003800000 */
.L_x_483:
        /* <DEDUP_REMOVED lines=8> */
.L_x_486:
[----:B------:R-:W-:Y:S05]  /*2180*/  BSYNC.RECONVERGENT B0 ;  /* 0x0000000000007941 */ /* 0x000fea0003800200 */
.L_x_485:
[----:B------:R-:W-:-:S04]  /*2190*/  F2FP.BF16.F32.PACK_AB R0, RZ, R0 ;  /* 0x00000000ff00723e */ /* 0x000fc800000010ff */
[----:B------:R-:W-:Y:S01]  /*21a0*/  PRMT R22, R0, 0x7610, R22 ;  /* 0x0000761000167816 */ /* 0x000fe20000000016 */
[----:B------:R-:W-:Y:S06]  /*21b0*/  BRA `(.L_x_458) ;  /* 0x0000000000247947 */ /* 0x000fec0003800000 */
.L_x_482:
[----:B------:R-:W2:Y:S02]  /*21c0*/  LDG.E.64 R4, desc[UR36][R4.64] ;  /* 0x0000002404047981 */ /* 0x000ea4000c1e1b00 */
[----:B--2---:R-:W0:Y:S02]  /*21d0*/  I2F.U64 R0, R4 ;  /* 0x0000000400007312 */ /* 0x004e240000301000 */
[----:B0-----:R-:W-:-:S04]  /*21e0*/  F2FP.BF16.F32.PACK_AB R0, RZ, R0 ;  /* 0x00000000ff00723e */ /* 0x001fc800000010ff */
[----:B------:R-:W-:Y:S01]  /*21f0*/  PRMT R22, R0, 0x7610, R22 ;  /* 0x0000761000167816 */ /* 0x000fe20000000016 */
[----:B------:R-:W-:Y:S06]  /*2200*/  BRA `(.L_x_458) ;  /* 0x0000000000107947 */ /* 0x000fec0003800000 */
.L_x_481:
[----:B------:R-:W2:Y:S02]  /*2210*/  LDG.E R4, desc[UR36][R4.64] ;  /* 0x0000002404047981 */ /* 0x000ea4000c1e1900 */
[----:B--2---:R-:W-:-:S04]  /*2220*/  I2FP.F32.U32 R0, R4 ;  /* 0x0000000400007245 */ /* 0x004fc80000201000 */
[----:B------:R-:W-:-:S04]  /*2230*/  F2FP.BF16.F32.PACK_AB R0, RZ, R0 ;  /* 0x00000000ff00723e */ /* 0x000fc800000010ff */
[----:B------:R-:W-:-:S07]  /*2240*/  PRMT R22, R0, 0x7610, R22 ;  /* 0x0000761000167816 */ /* 0x000fce0000000016 */
.L_x_458:
[----:B------:R-:W-:-:S07]  /*2250*/  VIADD R17, R25, 0x80 ;  /* 0x0000008019117836 */ /* 0x000fce0000000000 */
.L_x_418:
[----:B------:R-:W-:Y:S05]  /*2260*/  BSYNC.RECONVERGENT B6 ;  /* 0x0000000000067941 */ /* 0x000fea0003800200 */
.L_x_417:
[----:B------:R-:W-:Y:S01]  /*2270*/  ISETP.GE.AND P0, PT, R17, R16, PT ;  /* 0x000000101100720c */ /* 0x000fe20003f06270 */
[----:B------:R-:W-:Y:S01]  /*2280*/  BSSY.RECONVERGENT B6, `(.L_x_487) ;  /* 0x000021c000067945 */ /* 0x000fe20003800200 */
[----:B------:R-:W-:Y:S02]  /*2290*/  PRMT R26, RZ, 0x7610, R26 ;  /* 0x00007610ff1a7816 */ /* 0x000fe4000000001a */
[----:B------:R-:W-:-:S09]  /*22a0*/  PRMT R27, RZ, 0x7610, R27 ;  /* 0x00007610ff1b7816 */ /* 0x000fd2000000001b */
[----:B------:R-:W-:Y:S05]  /*22b0*/  @P0 BRA `(.L_x_488) ;  /* 0x0000002000600947 */ /* 0x000fea0003800000 */
[----:B0-----:R-:W0:Y:S01]  /*22c0*/  LDC.64 R4, c[0x0][0x390] ;  /* 0x0000e400ff047b82 */ /* 0x001e220000000a00 */
        /* <DEDUP_REMOVED lines=21> */
.L_x_492:
[----:B------:R-:W2:Y:S02]  /*2420*/  LDG.E.U8 R4, desc[UR36][R4.64] ;  /* 0x0000002404047981 */ /* 0x000ea4000c1e1100 */
[----:B--2---:R-:W-:-:S04]  /*2430*/  I2FP.F32.U32 R0, R4 ;  /* 0x0000000400007245 */ /* 0x004fc80000201000 */
[----:B------:R-:W-:-:S04]  /*2440*/  F2FP.BF16.F32.PACK_AB R0, RZ, R0 ;  /* 0x00000000ff00723e */ /* 0x000fc800000010ff */
[----:B------:R-:W-:Y:S01]  /*2450*/  PRMT R26, R0, 0x7610, R26 ;  /* 0x00007610001a7816 */ /* 0x000fe2000000001a */
[----:B------:R-:W-:Y:S06]  /*2460*/  BRA `(.L_x_494) ;  /* 0x0000000c00c47947 */ /* 0x000fec0003800000 */
.L_x_491:
        /* <DEDUP_REMOVED lines=11> */
.L_x_496:
[----:B------:R-:W2:Y:S02]  /*2520*/  LDG.E R4, desc[UR36][R4.64] ;  /* 0x0000002404047981 */ /* 0x000ea4000c1e1900 */
[----:B--2---:R-:W-:-:S04]  /*2530*/  I2FP.F32.S32 R0, R4 ;  /* 0x0000000400007245 */ /* 0x004fc80000201400 */
[----:B------:R-:W-:-:S04]  /*2540*/  F2FP.BF16.F32.PACK_AB R0, RZ, R0 ;  /* 0x00000000ff00723e */ /* 0x000fc800000010ff */
[----:B------:R-:W-:Y:S01]  /*2550*/  PRMT R26, R0, 0x7610, R26 ;  /* 0x00007610001a7816 */ /* 0x000fe2000000001a */
[----:B------:R-:W-:Y:S06]  /*2560*/  BRA `(.L_x_494) ;  /* 0x0000000c00847947 */ /* 0x000fec0003800000 */
.L_x_495:
[----:B------:R-:W2:Y:S02]  /*2570*/  LDG.E.U16 R4, desc[UR36][R4.64] ;  /* 0x0000002404047981 */ /* 0x000ea4000c1e1500 */
[----:B--2---:R-:W0:Y:S02]  /*2580*/  I2F.S16 R0, R4 ;  /* 0x0000000400007306 */ /* 0x004e240000101400 */
[----:B0-----:R-:W-:-:S04]  /*2590*/  F2FP.BF16.F32.PACK_AB R0, RZ, R0 ;  /* 0x00000000ff00723e */ /* 0x001fc800000010ff */
[----:B------:R-:W-:Y:S01]  /*25a0*/  PRMT R26, R0, 0x7610, R26 ;  /* 0x00007610001a7816 */ /* 0x000fe2000000001a */
[----:B------:R-:W-:Y:S06]  /*25b0*/  BRA `(.L_x_494) ;  /* 0x0000000c00707947 */ /* 0x000fec0003800000 */
.L_x_490:
        /* <DEDUP_REMOVED lines=9> */
.L_x_498:
[----:B------:R-:W2:Y:S02]  /*2650*/  LDG.E.U16 R0, desc[UR36][R4.64] ;  /* 0x0000002404007981 */ /* 0x000ea4000c1e1500 */
[----:B--2---:R-:W-:-:S05]  /*2660*/  HADD2.F32 R0, -RZ, R0.H0_H0 ;  /* 0x20000000ff007230 */ /* 0x004fca0000004100 */
[----:B------:R-:W-:-:S04]  /*2670*/  F2FP.BF16.F32.PACK_AB R0, RZ, R0 ;  /* 0x00000000ff00723e */ /* 0x000fc800000010ff */
[----:B------:R-:W-:Y:S01]  /*2680*/  PRMT R26, R0, 0x7610, R26 ;  /* 0x00007610001a7816 */ /* 0x000fe2000000001a */
[----:B------:R-:W-:Y:S06]  /*2690*/  BRA `(.L_x_494) ;  /* 0x0000000c00387947 */ /* 0x000fec0003800000 */
.L_x_497:
        /* <DEDUP_REMOVED lines=9> */
.L_x_500:
[----:B------:R-:W2:Y:S02]  /*2730*/  LDG.E.U16 R4, desc[UR36][R4.64] ;  /* 0x0000002404047981 */ /* 0x000ea4000c1e1500 */
[----:B--2---:R-:W-:-:S05]  /*2740*/  HADD2.F32 R0, -RZ, R4.H0_H0 ;  /* 0x20000004ff007230 */ /* 0x004fca0000004100 */
[----:B------:R-:W-:-:S04]  /*2750*/  F2FP.BF16.F32.PACK_AB R0, RZ, R0 ;  /* 0x00000000ff00723e */ /* 0x000fc800000010ff */
[----:B------:R-:W-:Y:S01]  /*2760*/  PRMT R26, R0, 0x7610, R26 ;  /* 0x00007610001a7816 */ /* 0x000fe2000000001a */
[----:B------:R-:W-:Y:S06]  /*2770*/  BRA `(.L_x_494) ;  /* 0x0000000c00007947 */ /* 0x000fec0003800000 */
.L_x_499:
        /* <DEDUP_REMOVED lines=9> */
.L_x_489:
        /* <DEDUP_REMOVED lines=14> */
.L_x_503:
        /* <DEDUP_REMOVED lines=9> */
.L_x_502:
        /* <DEDUP_REMOVED lines=27> */
.L_x_505:
[----:B------:R-:W2:Y:S02]  /*2b30*/  LDG.E.U8 R4, desc[UR36][R4.64] ;  /* 0x0000002404047981 */ /* 0x000ea4000c1e1100 */
[C---:B--2---:R-:W-:Y:S02]  /*2b40*/  IMAD.SHL.U32 R0, R4.reuse, 0x2000000, RZ ;  /* 0x0200000004007824 */ /* 0x044fe400078e00ff */
[----:B------:R-:W-:-:S03]  /*2b50*/  IMAD.SHL.U32 R6, R4, 0x100, RZ ;  /* 0x0000010004067824 */ /* 0x000fc600078e00ff */
[----:B------:R-:W-:-:S13]  /*2b60*/  ISETP.GE.U32.AND P0, PT, R0, 0x8000000, PT ;  /* 0x080000000000780c */ /* 0x000fda0003f06070 */
[----:B------:R-:W-:Y:S02]  /*2b70*/  @!P0 LOP3.LUT R3, R6, 0x7f00, RZ, 0xc0, !PT ;  /* 0x00007f0006038812 */ /* 0x000fe400078ec0ff */
[----:B------:R-:W-:Y:S02]  /*2b80*/  @P0 LEA.HI R0, R0, 0x70000000, RZ, 0x1c ;  /* 0x7000000000000811 */ /* 0x000fe400078fe0ff */
[----:B------:R-:W-:Y:S02]  /*2b90*/  @!P0 LOP3.LUT R3, R3, 0x3f000000, RZ, 0xfc, !PT ;  /* 0x3f00000003038812 */ /* 0x000fe400078efcff */
[----:B------:R-:W-:Y:S01]  /*2ba0*/  PRMT R6, R6, 0x9910, RZ ;  /* 0x0000991006067816 */ /* 0x000fe200000000ff */
[----:B------:R-:W-:Y:S02]  /*2bb0*/  @P0 FMUL.FTZ R0, R0, 1.9259299443872358531e-34 ;  /* 0x0780000000000820 */ /* 0x000fe40000410000 */
[----:B------:R-:W-:Y:S02]  /*2bc0*/  @!P0 FADD.FTZ R0, R3, -0.5 ;  /* 0xbf00000003008421 */ /* 0x000fe40000010000 */
[----:B------:R-:W-:-:S05]  /*2bd0*/  IMAD.MOV.U32 R3, RZ, RZ, R6 ;  /* 0x000000ffff037224 */ /* 0x000fca00078e0006 */
[----:B------:R-:W-:-:S04]  /*2be0*/  LOP3.LUT R0, R0, 0x80000000, R3, 0xf8, !PT ;  /* 0x8000000000007812 */ /* 0x000fc800078ef803 */
[----:B------:R-:W-:-:S04]  /*2bf0*/  F2FP.BF16.F32.PACK_AB R0, RZ, R0 ;  /* 0x00000000ff00723e */ /* 0x000fc800000010ff */
[----:B------:R-:W-:Y:S01]  /*2c00*/  PRMT R26, R0, 0x7610, R26 ;  /* 0x00007610001a7816 */ /* 0x000fe2000000001a */
[----:B------:R-:W-:Y:S06]  /*2c10*/  BRA `(.L_x_494) ;  /* 0x0000000400d87947 */ /* 0x000fec0003800000 */
.L_x_504:
[----:B------:R0:W5:Y:S01]  /*2c20*/  LDG.E.U16 R26, desc[UR36][R4.64] ;  /* 0x00000024041a7981 */ /* 0x000162000c1e1500 */
[----:B------:R-:W-:Y:S05]  /*2c30*/  BRA `(.L_x_494) ;  /* 0x0000000400d07947 */ /* 0x000fea0003800000 */
.L_x_501:
        /* <DEDUP_REMOVED lines=13> */
.L_x_508:
        /* <DEDUP_REMOVED lines=21> */
.L_x_512:
[----:B------:R-:W-:Y:S05]  /*2e60*/  BSYNC.RECONVERGENT B1 ;  /* 0x0000000000017941 */ /* 0x000fea0003800200 */
.L_x_511:
[----:B------:R-:W-:Y:S01]  /*2e70*/  IMAD.SHL.U32 R0, R0, 0x100000, RZ ;  /* 0x0010000000007824 */ /* 0x000fe200078e00ff */
[----:B------:R-:W-:-:S04]  /*2e80*/  LEA R3, R3, 0x3b800000, 0x17 ;  /* 0x3b80000003037811 */ /* 0x000fc800078eb8ff */
[----:B------:R-:W-:-:S07]  /*2e90*/  LOP3.LUT R0, R3, R0, R7, 0xfe, !PT ;  /* 0x0000000003007212 */ /* 0x000fce00078efe07 */
.L_x_510:
[----:B------:R-:W-:Y:S05]  /*2ea0*/  BSYNC.RECONVERGENT B0 ;  /* 0x0000000000007941 */ /* 0x000fea0003800200 */
.L_x_509:
[----:B------:R-:W-:-:S04]  /*2eb0*/  F2FP.BF16.F32.PACK_AB R0, RZ, R0 ;  /* 0x00000000ff00723e */ /* 0x000fc800000010ff */
[----:B------:R-:W-:Y:S01]  /*2ec0*/  PRMT R26, R0, 0x7610, R26 ;  /* 0x00007610001a7816 */ /* 0x000fe2000000001a */
[----:B------:R-:W-:Y:S06]  /*2ed0*/  BRA `(.L_x_494) ;  /* 0x0000000400287947 */ /* 0x000fec0003800000 */
.L_x_507:
        /* <DEDUP_REMOVED lines=21> */
.L_x_516:
[----:B------:R-:W-:Y:S05]  /*3030*/  BSYNC.RECONVERGENT B1 ;  /* 0x0000000000017941 */ /* 0x000fea0003800200 */
.L_x_515:
[----:B------:R-:W-:Y:S01]  /*3040*/  IMAD.SHL.U32 R0, R0, 0x200000, RZ ;  /* 0x0020000000007824 */ /* 0x000fe200078e00ff */
[----:B------:R-:W-:-:S04]  /*3050*/  LEA R3, R3, 0x37800000, 0x17 ;  /* 0x3780000003037811 */ /* 0x000fc800078eb8ff */
[----:B------:R-:W-:-:S07]  /*3060*/  LOP3.LUT R0, R3, R0, R7, 0xfe, !PT ;  /* 0x0000000003007212 */ /* 0x000fce00078efe07 */
.L_x_514:
[----:B------:R-:W-:Y:S05]  /*3070*/  BSYNC.RECONVERGENT B0 ;  /* 0x0000000000007941 */ /* 0x000fea0003800200 */
.L_x_513:
[----:B------:R-:W-:-:S04]  /*3080*/  F2FP.BF16.F32.PACK_AB R0, RZ, R0 ;  /* 0x00000000ff00723e */ /* 0x000fc800000010ff */
[----:B------:R-:W-:Y:S01]  /*3090*/  PRMT R26, R0, 0x7610, R26 ;  /* 0x00007610001a7816 */ /* 0x000fe2000000001a */
[----:B------:R-:W-:Y:S06]  /*30a0*/  BRA `(.L_x_494) ;  /* 0x0000000000b47947 */ /* 0x000fec0003800000 */
.L_x_506:
        /* <DEDUP_REMOVED lines=14> */
.L_x_520:
[----:B------:R-:W-:Y:S05]  /*3190*/  BSYNC.RECONVERGENT B0 ;  /* 0x0000000000007941 */ /* 0x000fea0003800200 */
.L_x_519:
[----:B------:R-:W-:-:S04]  /*31a0*/  F2FP.BF16.F32.PACK_AB R0, RZ, R0 ;  /* 0x00000000ff00723e */ /* 0x000fc800000010ff */
[----:B------:R-:W-:Y:S01]  /*31b0*/  PRMT R26, R0, 0x7610, R26 ;  /* 0x00007610001a7816 */ /* 0x000fe2000000001a */
[----:B------:R-:W-:Y:S06]  /*31c0*/  BRA `(.L_x_494) ;  /* 0x00000000006c7947 */ /* 0x000fec0003800000 */
.L_x_493:
        /* <DEDUP_REMOVED lines=16> */
.L_x_521:
[----:B------:R-:W-:Y:S01]  /*32d0*/  PRMT R26, RZ, 0x7610, R26 ;  /* 0x00007610ff1a7816 */ /* 0x000fe2000000001a */
[----:B------:R-:W-:Y:S06]  /*32e0*/  BRA `(.L_x_494) ;  /* 0x0000000000247947 */ /* 0x000fec0003800000 */
.L_x_518:
[----:B------:R-:W2:Y:S02]  /*32f0*/  LDG.E.64 R4, desc[UR36][R4.64] ;  /* 0x0000002404047981 */ /* 0x000ea4000c1e1b00 */
[----:B--2---:R-:W0:Y:S02]  /*3300*/  I2F.U64 R0, R4 ;  /* 0x0000000400007312 */ /* 0x004e240000301000 */
[----:B0-----:R-:W-:-:S04]  /*3310*/  F2FP.BF16.F32.PACK_AB R0, RZ, R0 ;  /* 0x00000000ff00723e */ /* 0x001fc800000010ff */
[----:B------:R-:W-:Y:S01]  /*3320*/  PRMT R26, R0, 0x7610, R26 ;  /* 0x00007610001a7816 */ /* 0x000fe2000000001a */
[----:B------:R-:W-:Y:S06]  /*3330*/  BRA `(.L_x_494) ;  /* 0x0000000000107947 */ /* 0x000fec0003800000 */
.L_x_517:
[----:B------:R-:W2:Y:S02]  /*3340*/  LDG.E R4, desc[UR36][R4.64] ;  /* 0x0000002404047981 */ /* 0x000ea4000c1e1900 */
[----:B--2---:R-:W-:-:S04]  /*3350*/  I2FP.F32.U32 R0, R4 ;  /* 0x0000000400007245 */ /* 0x004fc80000201000 */
[----:B------:R-:W-:-:S04]  /*3360*/  F2FP.BF16.F32.PACK_AB R0, RZ, R0 ;  /* 0x00000000ff00723e */ /* 0x000fc800000010ff */
[----:B------:R-:W-:-:S07]  /*3370*/  PRMT R26, R0, 0x7610, R26 ;  /* 0x00007610001a7816 */ /* 0x000fce000000001a */
.L_x_494:
        /* <DEDUP_REMOVED lines=21> */
.L_x_525:
[----:B------:R-:W2:Y:S02]  /*34d0*/  LDG.E.U8 R4, desc[UR36][R4.64] ;  /* 0x0000002404047981 */ /* 0x000ea4000c1e1100 */
[----:B--2---:R-:W-:-:S04]  /*34e0*/  I2FP.F32.U32 R0, R4 ;  /* 0x0000000400007245 */ /* 0x004fc80000201000 */
[----:B------:R-:W-:-:S04]  /*34f0*/  F2FP.BF16.F32.PACK_AB R0, RZ, R0 ;  /* 0x00000000ff00723e */ /* 0x000fc800000010ff */
[----:B------:R-:W-:Y:S01]  /*3500*/  PRMT R27, R0, 0x7610, R27 ;  /* 0x00007610001b7816 */ /* 0x000fe2000000001b */
[----:B------:R-:W-:Y:S06]  /*3510*/  BRA `(.L_x_527) ;  /* 0x0000000c00c47947 */ /* 0x000fec0003800000 */
.L_x_524:
        /* <DEDUP_REMOVED lines=11> */
.L_x_529:
[----:B------:R-:W2:Y:S02]  /*35d0*/  LDG.E R4, desc[UR36][R4.64] ;  /* 0x0000002404047981 */ /* 0x000ea4000c1e1900 */
[----:B--2---:R-:W-:-:S04]  /*35e0*/  I2FP.F32.S32 R0, R4 ;  /* 0x0000000400007245 */ /* 0x004fc80000201400 */
[----:B------:R-:W-:-:S04]  /*35f0*/  F2FP.BF16.F32.PACK_AB R0, RZ, R0 ;  /* 0x00000000ff00723e */ /* 0x000fc800000010ff */
[----:B------:R-:W-:Y:S01]  /*3600*/  PRMT R27, R0, 0x7610, R27 ;  /* 0x00007610001b7816 */ /* 0x000fe2000000001b */
[----:B------:R-:W-:Y:S06]  /*3610*/  BRA `(.L_x_527) ;  /* 0x0000000c00847947 */ /* 0x000fec0003800000 */
.L_x_528:
[----:B------:R-:W2:Y:S02]  /*3620*/  LDG.E.U16 R4, desc[UR36][R4.64] ;  /* 0x0000002404047981 */ /* 0x000ea4000c1e1500 */
[----:B--2---:R-:W0:Y:S02]  /*3630*/  I2F.S16 R0, R4 ;  /* 0x0000000400007306 */ /* 0x004e240000101400 */
[----:B0-----:R-:W-:-:S04]  /*3640*/  F2FP.BF16.F32.PACK_AB R0, RZ, R0 ;  /* 0x00000000ff00723e */ /* 0x001fc800000010ff */
[----:B------:R-:W-:Y:S01]  /*3650*/  PRMT R27, R0, 0x7610, R27 ;  /* 0x00007610001b7816 */ /* 0x000fe2000000001b */
[----:B------:R-:W-:Y:S06]  /*3660*/  BRA `(.L_x_527) ;  /* 0x0000000c00707947 */ /* 0x000fec0003800000 */
.L_x_523:
        /* <DEDUP_REMOVED lines=9> */
.L_x_531:
[----:B------:R-:W2:Y:S02]  /*3700*/  LDG.E.U16 R0, desc[UR36][R4.64] ;  /* 0x0000002404007981 */ /* 0x000ea4000c1e1500 */
[----:B--2---:R-:W-:-:S05]  /*3710*/  HADD2.F32 R0, -RZ, R0.H0_H0 ;  /* 0x20000000ff007230 */ /* 0x004fca0000004100 */
[----:B------:R-:W-:-:S04]  /*3720*/  F2FP.BF16.F32.PACK_AB R0, RZ, R0 ;  /* 0x00000000ff00723e */ /* 0x000fc800000010ff */
[----:B------:R-:W-:Y:S01]  /*3730*/  PRMT R27, R0, 0x7610, R27 ;  /* 0x00007610001b7816 */ /* 0x000fe2000000001b */
[----:B------:R-:W-:Y:S06]  /*3740*/  BRA `(.L_x_527) ;  /* 0x0000000c00387947 */ /* 0x000fec0003800000 */
.L_x_530:
        /* <DEDUP_REMOVED lines=9> */
.L_x_533:
[----:B------:R-:W2:Y:S02]  /*37e0*/  LDG.E.U16 R4, desc[UR36][R4.64] ;  /* 0x0000002404047981 */ /* 0x000ea4000c1e1500 */
[----:B--2---:R-:W-:-:S05]  /*37f0*/  HADD2.F32 R0, -RZ, R4.H0_H0 ;  /* 0x20000004ff007230 */ /* 0x004fca0000004100 */
[----:B------:R-:W-:-:S04]  /*3800*/  F2FP.BF16.F32.PACK_AB R0, RZ, R0 ;  /* 0x00000000ff00723e */ /* 0x000fc800000010ff */
[----:B------:R-:W-:Y:S01]  /*3810*/  PRMT R27, R0, 0x7610, R27 ;  /* 0x00007610001b7816 */ /* 0x000fe2000000001b */
[----:B------:R-:W-:Y:S06]  /*3820*/  BRA `(.L_x_527) ;  /* 0x0000000c00007947 */ /* 0x000fec0003800000 */
.L_x_532:
        /* <DEDUP_REMOVED lines=9> */
.L_x_522:
        /* <DEDUP_REMOVED lines=14> */
.L_x_536:
        /* <DEDUP_REMOVED lines=9> */
.L_x_535:
        /* <DEDUP_REMOVED lines=27> */
.L_x_538:
        /* <DEDUP_REMOVED lines=15> */
.L_x_537:
[----:B------:R0:W5:Y:S01]  /*3cd0*/  LDG.E.U16 R27, desc[UR36][R4.64] ;  /* 0x00000024041b7981 */ /* 0x000162000c1e1500 */
[----:B------:R-:W-:Y:S05]  /*3ce0*/  BRA `(.L_x_527) ;  /* 0x0000000400d07947 */ /* 0x000fea0003800000 */
.L_x_534:
        /* <DEDUP_REMOVED lines=13> */
.L_x_541:
        /* <DEDUP_REMOVED lines=21> */
.L_x_545:
[----:B------:R-:W-:Y:S05]  /*3f10*/  BSYNC.RECONVERGENT B1 ;  /* 0x0000000000017941 */ /* 0x000fea0003800200 */
.L_x_544:
[----:B------:R-:W-:Y:S01]  /*3f20*/  IMAD.SHL.U32 R0, R0, 0x100000, RZ ;  /* 0x0010000000007824 */ /* 0x000fe200078e00ff */
[----:B------:R-:W-:-:S04]  /*3f30*/  LEA R3, R3, 0x3b800000, 0x17 ;  /* 0x3b80000003037811 */ /* 0x000fc800078eb8ff */
[----:B------:R-:W-:-:S07]  /*3f40*/  LOP3.LUT R0, R3, R0, R7, 0xfe, !PT ;  /* 0x0000000003007212 */ /* 0x000fce00078efe07 */
.L_x_543:
[----:B------:R-:W-:Y:S05]  /*3f50*/  BSYNC.RECONVERGENT B0 ;  /* 0x0000000000007941 */ /* 0x000fea0003800200 */
.L_x_542:
[----:B------:R-:W-:-:S04]  /*3f60*/  F2FP.BF16.F32.PACK_AB R0, RZ, R0 ;  /* 0x00000000ff00723e */ /* 0x000fc800000010ff */
[----:B------:R-:W-:Y:S01]  /*3f70*/  PRMT R27, R0, 0x7610, R27 ;  /* 0x00007610001b7816 */ /* 0x000fe2000000001b */
[----:B------:R-:W-:Y:S06]  /*3f80*/  BRA `(.L_x_527) ;  /* 0x0000000400287947 */ /* 0x000fec0003800000 */
.L_x_540:
        /* <DEDUP_REMOVED lines=21> */
.L_x_549:
[----:B------:R-:W-:Y:S05]  /*40e0*/  BSYNC.RECONVERGENT B1 ;  /* 0x0000000000017941 */ /* 0x000fea0003800200 */
.L_x_548:
[----:B------:R-:W-:Y:S01]  /*40f0*/  IMAD.SHL.U32 R0, R0, 0x200000, RZ ;  /* 0x0020000000007824 */ /* 0x000fe200078e00ff */
[----:B------:R-:W-:-:S04]  /*4100*/  LEA R3, R3, 0x37800000, 0x17 ;  /* 0x3780000003037811 */ /* 0x000fc800078eb8ff */
[----:B------:R-:W-:-:S07]  /*4110*/  LOP3.LUT R0, R3, R0, R7, 0xfe, !PT ;  /* 0x0000000003007212 */ /* 0x000fce00078efe07 */
.L_x_547:
[----:B------:R-:W-:Y:S05]  /*4120*/  BSYNC.RECONVERGENT B0 ;  /* 0x0000000000007941 */ /* 0x000fea0003800200 */
.L_x_546:
[----:B------:R-:W-:-:S04]  /*4130*/  F2FP.BF16.F32.PACK_AB R0, RZ, R0 ;  /* 0x00000000ff00723e */ /* 0x000fc800000010ff */
[----:B------:R-:W-:Y:S01]  /*4140*/  PRMT R27, R0, 0x7610, R27 ;  /* 0x00007610001b7816 */ /* 0x000fe2000000001b */
[----:B------:R-:W-:Y:S06]  /*4150*/  BRA `(.L_x_527) ;  /* 0x0000000000b47947 */ /* 0x000fec0003800000 */
.L_x_539:
        /* <DEDUP_REMOVED lines=14> */
.L_x_553:
[----:B------:R-:W-:Y:S05]  /*4240*/  BSYNC.RECONVERGENT B0 ;  /* 0x0000000000007941 */ /* 0x000fea0003800200 */
.L_x_552:
[----:B------:R-:W-:-:S04]  /*4250*/  F2FP.BF16.F32.PACK_AB R0, RZ, R0 ;  /* 0x00000000ff00723e */ /* 0x000fc800000010ff */
[----:B------:R-:W-:Y:S01]  /*4260*/  PRMT R27, R0, 0x7610, R27 ;  /* 0x00007610001b7816 */ /* 0x000fe2000000001b */
[----:B------:R-:W-:Y:S06]  /*4270*/  BRA `(.L_x_527) ;  /* 0x00000000006c7947 */ /* 0x000fec0003800000 */
.L_x_526:
        /* <DEDUP_REMOVED lines=16> */
.L_x_554:
[----:B------:R-:W-:Y:S01]  /*4380*/  PRMT R27, RZ, 0x7610, R27 ;  /* 0x00007610ff1b7816 */ /* 0x000fe2000000001b */
[----:B------:R-:W-:Y:S06]  /*4390*/  BRA `(.L_x_527) ;  /* 0x0000000000247947 */ /* 0x000fec0003800000 */
.L_x_551:
[----:B------:R-:W2:Y:S02]  /*43a0*/  LDG.E.64 R4, desc[UR36][R4.64] ;  /* 0x0000002404047981 */ /* 0x000ea4000c1e1b00 */
[----:B--2---:R-:W0:Y:S02]  /*43b0*/  I2F.U64 R0, R4 ;  /* 0x0000000400007312 */ /* 0x004e240000301000 */
[----:B0-----:R-:W-:-:S04]  /*43c0*/  F2FP.BF16.F32.PACK_AB R0, RZ, R0 ;  /* 0x00000000ff00723e */ /* 0x001fc800000010ff */
[----:B------:R-:W-:Y:S01]  /*43d0*/  PRMT R27, R0, 0x7610, R27 ;  /* 0x00007610001b7816 */ /* 0x000fe2000000001b */
[----:B------:R-:W-:Y:S06]  /*43e0*/  BRA `(.L_x_527) ;  /* 0x0000000000107947 */ /* 0x000fec0003800000 */
.L_x_550:
[----:B------:R-:W2:Y:S02]  /*43f0*/  LDG.E R4, desc[UR36][R4.64] ;  /* 0x0000002404047981 */ /* 0x000ea4000c1e1900 */
[----:B--2---:R-:W-:-:S04]  /*4400*/  I2FP.F32.U32 R0, R4 ;  /* 0x0000000400007245 */ /* 0x004fc80000201000 */
[----:B------:R-:W-:-:S04]  /*4410*/  F2FP.BF16.F32.PACK_AB R0, RZ, R0 ;  /* 0x00000000ff00723e */ /* 0x000fc800000010ff */
[----:B------:R-:W-:-:S07]  /*4420*/  PRMT R27, R0, 0x7610, R27 ;  /* 0x00007610001b7816 */ /* 0x000fce000000001b */
.L_x_527:
[----:B------:R-:W-:-:S07]  /*4430*/  VIADD R17, R17, 0x80 ;  /* 0x0000008011117836 */ /* 0x000fce0000000000 */
.L_x_488:
[----:B------:R-:W-:Y:S05]  /*4440*/  BSYNC.RECONVERGENT B6 ;  /* 0x0000000000067941 */ /* 0x000fea0003800200 */
.L_x_487:
        /* <DEDUP_REMOVED lines=27> */
.L_x_560:
[----:B------:R-:W2:Y:S02]  /*4600*/  LDG.E.U8 R4, desc[UR36][R4.64] ;  /* 0x0000002404047981 */ /* 0x000ea4000c1e1100 */
[----:B--2---:R-:W-:-:S04]  /*4610*/  I2FP.F32.U32 R0, R4 ;  /* 0x0000000400007245 */ /* 0x004fc80000201000 */
[----:B------:R-:W-:-:S04]  /*4620*/  F2FP.BF16.F32.PACK_AB R0, RZ, R0 ;  /* 0x00000000ff00723e */ /* 0x000fc800000010ff */
[----:B------:R-:W-:Y:S01]  /*4630*/  PRMT R18, R0, 0x7610, R18 ;  /* 0x0000761000127816 */ /* 0x000fe20000000012 */
[----:B------:R-:W-:Y:S06]  /*4640*/  BRA `(.L_x_562) ;  /* 0x0000000c00c47947 */ /* 0x000fec0003800000 */
.L_x_559:
        /* <DEDUP_REMOVED lines=11> */
.L_x_564:
[----:B------:R-:W2:Y:S02]  /*4700*/  LDG.E R4, desc[UR36][R4.64] ;  /* 0x0000002404047981 */ /* 0x000ea4000c1e1900 */
[----:B--2---:R-:W-:-:S04]  /*4710*/  I2FP.F32.S32 R0, R4 ;  /* 0x0000000400007245 */ /* 0x004fc80000201400 */
[----:B------:R-:W-:-:S04]  /*4720*/  F2FP.BF16.F32.PACK_AB R0, RZ, R0 ;  /* 0x00000000ff00723e */ /* 0x000fc800000010ff */
[----:B------:R-:W-:Y:S01]  /*4730*/  PRMT R18, R0, 0x7610, R18 ;  /* 0x0000761000127816 */ /* 0x000fe20000000012 */
[----:B------:R-:W-:Y:S06]  /*4740*/  BRA `(.L_x_562) ;  /* 0x0000000c00847947 */ /* 0x000fec0003800000 */
.L_x_563:
[----:B------:R-:W2:Y:S02]  /*4750*/  LDG.E.U16 R4, desc[UR36][R4.64] ;  /* 0x0000002404047981 */ /* 0x000ea4000c1e1500 */
[----:B--2---:R-:W0:Y:S02]  /*4760*/  I2F.S16 R0, R4 ;  /* 0x0000000400007306 */ /* 0x004e240000101400 */
[----:B0-----:R-:W-:-:S04]  /*4770*/  F2FP.BF16.F32.PACK_AB R0, RZ, R0 ;  /* 0x00000000ff00723e */ /* 0x001fc800000010ff */
[----:B------:R-:W-:Y:S01]  /*4780*/  PRMT R18, R0, 0x7610, R18 ;  /* 0x0000761000127816 */ /* 0x000fe20000000012 */
[----:B------:R-:W-:Y:S06]  /*4790*/  BRA `(.L_x_562) ;  /* 0x0000000c00707947 */ /* 0x000fec0003800000 */
.L_x_558:
        /* <DEDUP_REMOVED lines=9> */
.L_x_566:
[----:B------:R-:W2:Y:S02]  /*4830*/  LDG.E.U16 R0, desc[UR36][R4.64] ;  /* 0x0000002404007981 */ /* 0x000ea4000c1e1500 */
[----:B--2---:R-:W-:-:S05]  /*4840*/  HADD2.F32 R0, -RZ, R0.H0_H0 ;  /* 0x20000000ff007230 */ /* 0x004fca0000004100 */
[----:B------:R-:W-:-:S04]  /*4850*/  F2FP.BF16.F32.PACK_AB R0, RZ, R0 ;  /* 0x00000000ff00723e */ /* 0x000fc800000010ff */
[----:B------:R-:W-:Y:S01]  /*4860*/  PRMT R18, R0, 0x7610, R18 ;  /* 0x0000761000127816 */ /* 0x000fe20000000012 */
[----:B------:R-:W-:Y:S06]  /*4870*/  BRA `(.L_x_562) ;  /* 0x0000000c00387947 */ /* 0x000fec0003800000 */
.L_x_565:
        /* <DEDUP_REMOVED lines=9> */
.L_x_568:
[----:B------:R-:W2:Y:S02]  /*4910*/  LDG.E.U16 R4, desc[UR36][R4.64] ;  /* 0x0000002404047981 */ /* 0x000ea4000c1e1500 */
[----:B--2---:R-:W-:-:S05]  /*4920*/  HADD2.F32 R0, -RZ, R4.H0_H0 ;  /* 0x20000004ff007230 */ /* 0x004fca0000004100 */
[----:B------:R-:W-:-:S04]  /*4930*/  F2FP.BF16.F32.PACK_AB R0, RZ, R0 ;  /* 0x00000000ff00723e */ /* 0x000fc800000010ff */
[----:B------:R-:W-:Y:S01]  /*4940*/  PRMT R18, R0, 0x7610, R18 ;  /* 0x0000761000127816 */ /* 0x000fe20000000012 */
[----:B------:R-:W-:Y:S06]  /*4950*/  BRA `(.L_x_562) ;  /* 0x0000000c00007947 */ /* 0x000fec0003800000 */
.L_x_567:
        /* <DEDUP_REMOVED lines=9> */
.L_x_557:
        /* <DEDUP_REMOVED lines=14> */
.L_x_571:
        /* <DEDUP_REMOVED lines=9> */
.L_x_570:
        /* <DEDUP_REMOVED lines=27> */
.L_x_573:
        /* <DEDUP_REMOVED lines=15> */
.L_x_572:
[----:B------:R0:W5:Y:S01]  /*4e00*/  LDG.E.U16 R18, desc[UR36][R4.64] ;  /* 0x0000002404127981 */ /* 0x000162000c1e1500 */
[----:B------:R-:W-:Y:S05]  /*4e10*/  BRA `(.L_x_562) ;  /* 0x0000000400d07947 */ /* 0x000fea0003800000 */
.L_x_569:
        /* <DEDUP_REMOVED lines=13> */
.L_x_576:
        /* <DEDUP_REMOVED lines=21> */
.L_x_580:
[----:B------:R-:W-:Y:S05]  /*5040*/  BSYNC.RECONVERGENT B1 ;  /* 0x0000000000017941 */ /* 0x000fea0003800200 */
.L_x_579:
[----:B------:R-:W-:Y:S01]  /*5050*/  IMAD.SHL.U32 R0, R0, 0x100000, RZ ;  /* 0x0010000000007824 */ /* 0x000fe200078e00ff */
[----:B------:R-:W-:-:S04]  /*5060*/  LEA R3, R3, 0x3b800000, 0x17 ;  /* 0x3b80000003037811 */ /* 0x000fc800078eb8ff */
[----:B------:R-:W-:-:S07]  /*5070*/  LOP3.LUT R0, R3, R0, R7, 0xfe, !PT ;  /* 0x0000000003007212 */ /* 0x000fce00078efe07 */
.L_x_578:
[----:B------:R-:W-:Y:S05]  /*5080*/  BSYNC.RECONVERGENT B0 ;  /* 0x0000000000007941 */ /* 0x000fea0003800200 */
.L_x_577:
[----:B------:R-:W-:-:S04]  /*5090*/  F2FP.BF16.F32.PACK_AB R0, RZ, R0 ;  /* 0x00000000ff00723e */ /* 0x000fc800000010ff */
[----:B------:R-:W-:Y:S01]  /*50a0*/  PRMT R18, R0, 0x7610, R18 ;  /* 0x0000761000127816 */ /* 0x000fe20000000012 */
[----:B------:R-:W-:Y:S06]  /*50b0*/  BRA `(.L_x_562) ;  /* 0x0000000400287947 */ /* 0x000fec0003800000 */
.L_x_575:
        /* <DEDUP_REMOVED lines=21> */
.L_x_584:
[----:B------:R-:W-:Y:S05]  /*5210*/  BSYNC.RECONVERGENT B1 ;  /* 0x0000000000017941 */ /* 0x000fea0003800200 */
.L_x_583:
[----:B------:R-:W-:Y:S01]  /*5220*/  IMAD.SHL.U32 R0, R0, 0x200000, RZ ;  /* 0x0020000000007824 */ /* 0x000fe200078e00ff */
[----:B------:R-:W-:-:S04]  /*5230*/  LEA R3, R3, 0x37800000, 0x17 ;  /* 0x3780000003037811 */ /* 0x000fc800078eb8ff */
[----:B------:R-:W-:-:S07]  /*5240*/  LOP3.LUT R0, R3, R0, R7, 0xfe, !PT ;  /* 0x0000000003007212 */ /* 0x000fce00078efe07 */
.L_x_582:
[----:B------:R-:W-:Y:S05]  /*5250*/  BSYNC.RECONVERGENT B0 ;  /* 0x0000000000007941 */ /* 0x000fea0003800200 */
.L_x_581:
[----:B------:R-:W-:-:S04]  /*5260*/  F2FP.BF16.F32.PACK_AB R0, RZ, R0 ;  /* 0x00000000ff00723e */ /* 0x000fc800000010ff */
[----:B------:R-:W-:Y:S01]  /*5270*/  PRMT R18, R0, 0x7610, R18 ;  /* 0x0000761000127816 */ /* 0x000fe20000000012 */
[----:B------:R-:W-:Y:S06]  /*5280*/  BRA `(.L_x_562) ;  /* 0x0000000000b47947 */ /* 0x000fec0003800000 */
.L_x_574:
        /* <DEDUP_REMOVED lines=14> */
.L_x_588:
[----:B------:R-:W-:Y:S05]  /*5370*/  BSYNC.RECONVERGENT B0 ;  /* 0x0000000000007941 */ /* 0x000fea0003800200 */
.L_x_587:
[----:B------:R-:W-:-:S04]  /*5380*/  F2FP.BF16.F32.PACK_AB R0, RZ, R0 ;  /* 0x00000000ff00723e */ /* 0x000fc800000010ff */
[----:B------:R-:W-:Y:S01]  /*5390*/  PRMT R18, R0, 0x7610, R18 ;  /* 0x0000761000127816 */ /* 0x000fe20000000012 */
[----:B------:R-:W-:Y:S06]  /*53a0*/  BRA `(.L_x_562) ;  /* 0x00000000006c7947 */ /* 0x000fec0003800000 */
.L_x_561:
        /* <DEDUP_REMOVED lines=16> */
.L_x_589:
[----:B------:R-:W-:Y:S01]  /*54b0*/  PRMT R18, RZ, 0x7610, R18 ;  /* 0x00007610ff127816 */ /* 0x000fe20000000012 */
[----:B------:R-:W-:Y:S06]  /*54c0*/  BRA `(.L_x_562) ;  /* 0x0000000000247947 */ /* 0x000fec0003800000 */
.L_x_586:
[----:B------:R-:W2:Y:S02]  /*54d0*/  LDG.E.64 R4, desc[UR36][R4.64] ;  /* 0x0000002404047981 */ /* 0x000ea4000c1e1b00 */
[----:B--2---:R-:W0:Y:S02]  /*54e0*/  I2F.U64 R0, R4 ;  /* 0x0000000400007312 */ /* 0x004e240000301000 */
[----:B0-----:R-:W-:-:S04]  /*54f0*/  F2FP.BF16.F32.PACK_AB R0, RZ, R0 ;  /* 0x00000000ff00723e */ /* 0x001fc800000010ff */
[----:B------:R-:W-:Y:S01]  /*5500*/  PRMT R18, R0, 0x7610, R18 ;  /* 0x0000761000127816 */ /* 0x000fe20000000012 */
[----:B------:R-:W-:Y:S06]  /*5510*/  BRA `(.L_x_562) ;  /* 0x0000000000107947 */ /* 0x000fec0003800000 */
.L_x_585:
[----:B------:R-:W2:Y:S02]  /*5520*/  LDG.E R4, desc[UR36][R4.64] ;  /* 0x0000002404047981 */ /* 0x000ea4000c1e1900 */
[----:B--2---:R-:W-:-:S04]  /*5530*/  I2FP.F32.U32 R0, R4 ;  /* 0x0000000400007245 */ /* 0x004fc80000201000 */
[----:B------:R-:W-:-:S04]  /*5540*/  F2FP.BF16.F32.PACK_AB R0, RZ, R0 ;  /* 0x00000000ff00723e */ /* 0x000fc800000010ff */
[----:B------:R-:W-:-:S07]  /*5550*/  PRMT R18, R0, 0x7610, R18 ;  /* 0x0000761000127816 */ /* 0x000fce0000000012 */
.L_x_562:
[----:B------:R-:W1:Y:S01]  /*5560*/  LDCU.U8 UR6, c[0x0][0x3a5] ;  /* 0x000074a0ff0677ac */ /* 0x000e620008000000 */
[----:B0-----:R-:W0:Y:S01]  /*5570*/  LDC.64 R4, c[0x0][0x398] ;  /* 0x0000e600ff047b82 */ /* 0x001e220000000a00 */
[----:B------:R-:W2:Y:S01]  /*5580*/  LDCU UR5, c[0x0][0x3ac] ;  /* 0x00007580ff0577ac */ /* 0x000ea20008000800 */
[----:B-1----:R-:W-:-:S04]  /*5590*/  UPRMT UR4, UR6, 0x9910, URZ ;  /* 0x0000991006047896 */ /* 0x002fc800080000ff */
[----:B------:R-:W-:Y:S01]  /*55a0*/  UISETP.GT.AND UP0, UPT, UR4, 0x9, UPT ;  /* 0x000000090400788c */ /* 0x000fe2000bf04270 */
[----:B--2---:R-:W-:-:S05]  /*55b0*/  IMAD R19, R19, UR5, RZ ;  /* 0x0000000513137c24 */ /* 0x004fca000f8e02ff */
        /* <DEDUP_REMOVED lines=16> */
.L_x_593:
[----:B------:R-:W2:Y:S02]  /*56c0*/  LDG.E.U8 R4, desc[UR36][R4.64] ;  /* 0x0000002404047981 */ /* 0x000ea4000c1e1100 */
[----:B--2---:R-:W-:-:S04]  /*56d0*/  I2FP.F32.U32 R0, R4 ;  /* 0x0000000400007245 */ /* 0x004fc80000201000 */
[----:B------:R-:W-:-:S04]  /*56e0*/  F2FP.BF16.F32.PACK_AB R0, RZ, R0 ;  /* 0x00000000ff00723e */ /* 0x000fc800000010ff */
[----:B------:R-:W-:Y:S01]  /*56f0*/  PRMT R24, R0, 0x7610, R24 ;  /* 0x0000761000187816 */ /* 0x000fe20000000018 */
[----:B------:R-:W-:Y:S06]  /*5700*/  BRA `(.L_x_595) ;  /* 0x0000000c00c47947 */ /* 0x000fec0003800000 */
.L_x_592:
        /* <DEDUP_REMOVED lines=11> */
.L_x_597:
[----:B------:R-:W2:Y:S02]  /*57c0*/  LDG.E R4, desc[UR36][R4.64] ;  /* 0x0000002404047981 */ /* 0x000ea4000c1e1900 */
[----:B--2---:R-:W-:-:S04]  /*57d0*/  I2FP.F32.S32 R0, R4 ;  /* 0x0000000400007245 */ /* 0x004fc80000201400 */
[----:B------:R-:W-:-:S04]  /*57e0*/  F2FP.BF16.F32.PACK_AB R0, RZ, R0 ;  /* 0x00000000ff00723e */ /* 0x000fc800000010ff */
[----:B------:R-:W-:Y:S01]  /*57f0*/  PRMT R24, R0, 0x7610, R24 ;  /* 0x0000761000187816 */ /* 0x000fe20000000018 */
[----:B------:R-:W-:Y:S06]  /*5800*/  BRA `(.L_x_595) ;  /* 0x0000000c00847947 */ /* 0x000fec0003800000 */
.L_x_596:
[----:B------:R-:W2:Y:S02]  /*5810*/  LDG.E.U16 R4, desc[UR36][R4.64] ;  /* 0x0000002404047981 */ /* 0x000ea4000c1e1500 */
[----:B--2---:R-:W0:Y:S02]  /*5820*/  I2F.S16 R0, R4 ;  /* 0x0000000400007306 */ /* 0x004e240000101400 */
[----:B0-----:R-:W-:-:S04]  /*5830*/  F2FP.BF16.F32.PACK_AB R0, RZ, R0 ;  /* 0x00000000ff00723e */ /* 0x001fc800000010ff */
[----:B------:R-:W-:Y:S01]  /*5840*/  PRMT R24, R0, 0x7610, R24 ;  /* 0x0000761000187816 */ /* 0x000fe20000000018 */
[----:B------:R-:W-:Y:S06]  /*5850*/  BRA `(.L_x_595) ;  /* 0x0000000c00707947 */ /* 0x000fec0003800000 */
.L_x_591:
        /* <DEDUP_REMOVED lines=9> */
.L_x_599:
[----:B------:R-:W2:Y:S02]  /*58f0*/  LDG.E.U16 R0, desc[UR36][R4.64] ;  /* 0x0000002404007981 */ /* 0x000ea4000c1e1500 */
[----:B--2---:R-:W-:-:S05]  /*5900*/  HADD2.F32 R0, -RZ, R0.H0_H0 ;  /* 0x20000000ff007230 */ /* 0x004fca0000004100 */
[----:B------:R-:W-:-:S04]  /*5910*/  F2FP.BF16.F32.PACK_AB R0, RZ, R0 ;  /* 0x00000000ff00723e */ /* 0x000fc800000010ff */
[----:B------:R-:W-:Y:S01]  /*5920*/  PRMT R24, R0, 0x7610, R24 ;  /* 0x0000761000187816 */ /* 0x000fe20000000018 */
[----:B------:R-:W-:Y:S06]  /*5930*/  BRA `(.L_x_595) ;  /* 0x0000000c00387947 */ /* 0x000fec0003800000 */
.L_x_598:
        /* <DEDUP_REMOVED lines=9> */
.L_x_601:
[----:B------:R-:W2:Y:S02]  /*59d0*/  LDG.E.U16 R4, desc[UR36][R4.64] ;  /* 0x0000002404047981 */ /* 0x000ea4000c1e1500 */
[----:B--2---:R-:W-:-:S05]  /*59e0*/  HADD2.F32 R0, -RZ, R4.H0_H0 ;  /* 0x20000004ff007230 */ /* 0x004fca0000004100 */
[----:B------:R-:W-:-:S04]  /*59f0*/  F2FP.BF16.F32.PACK_AB R0, RZ, R0 ;  /* 0x00000000ff00723e */ /* 0x000fc800000010ff */
[----:B------:R-:W-:Y:S01]  /*5a00*/  PRMT R24, R0, 0x7610, R24 ;  /* 0x0000761000187816 */ /* 0x000fe20000000018 */
[----:B------:R-:W-:Y:S06]  /*5a10*/  BRA `(.L_x_595) ;  /* 0x0000000c00007947 */ /* 0x000fec0003800000 */
.L_x_600:
        /* <DEDUP_REMOVED lines=9> */
.L_x_590:
        /* <DEDUP_REMOVED lines=14> */
.L_x_604:
        /* <DEDUP_REMOVED lines=9> */
.L_x_603:
        /* <DEDUP_REMOVED lines=27> */
.L_x_606:
        /* <DEDUP_REMOVED lines=15> */
.L_x_605:
[----:B------:R0:W5:Y:S01]  /*5ec0*/  LDG.E.U16 R24, desc[UR36][R4.64] ;  /* 0x0000002404187981 */ /* 0x000162000c1e1500 */
[----:B------:R-:W-:Y:S05]  /*5ed0*/  BRA `(.L_x_595) ;  /* 0x0000000400d07947 */ /* 0x000fea0003800000 */
.L_x_602:
        /* <DEDUP_REMOVED lines=13> */
.L_x_609:
        /* <DEDUP_REMOVED lines=21> */
.L_x_613:
[----:B------:R-:W-:Y:S05]  /*6100*/  BSYNC.RECONVERGENT B1 ;  /* 0x0000000000017941 */ /* 0x000fea0003800200 */
.L_x_612:
[----:B------:R-:W-:Y:S01]  /*6110*/  IMAD.SHL.U32 R0, R0, 0x100000, RZ ;  /* 0x0010000000007824 */ /* 0x000fe200078e00ff */
[----:B------:R-:W-:-:S04]  /*6120*/  LEA R3, R3, 0x3b800000, 0x17 ;  /* 0x3b80000003037811 */ /* 0x000fc800078eb8ff */
[----:B------:R-:W-:-:S07]  /*6130*/  LOP3.LUT R0, R3, R0, R7, 0xfe, !PT ;  /* 0x0000000003007212 */ /* 0x000fce00078efe07 */
.L_x_611:
[----:B------:R-:W-:Y:S05]  /*6140*/  BSYNC.RECONVERGENT B0 ;  /* 0x0000000000007941 */ /* 0x000fea0003800200 */
.L_x_610:
[----:B------:R-:W-:-:S04]  /*6150*/  F2FP.BF16.F32.PACK_AB R0, RZ, R0 ;  /* 0x00000000ff00723e */ /* 0x000fc800000010ff */
[----:B------:R-:W-:Y:S01]  /*6160*/  PRMT R24, R0, 0x7610, R24 ;  /* 0x0000761000187816 */ /* 0x000fe20000000018 */
[----:B------:R-:W-:Y:S06]  /*6170*/  BRA `(.L_x_595) ;  /* 0x0000000400287947 */ /* 0x000fec0003800000 */
.L_x_608:
        /* <DEDUP_REMOVED lines=21> */
.L_x_617:
[----:B------:R-:W-:Y:S05]  /*62d0*/  BSYNC.RECONVERGENT B1 ;  /* 0x0000000000017941 */ /* 0x000fea0003800200 */
.L_x_616:
[----:B------:R-:W-:Y:S01]  /*62e0*/  IMAD.SHL.U32 R0, R0, 0x200000, RZ ;  /* 0x0020000000007824 */ /* 0x000fe200078e00ff */
[----:B------:R-:W-:-:S04]  /*62f0*/  LEA R3, R3, 0x37800000, 0x17 ;  /* 0x3780000003037811 */ /* 0x000fc800078eb8ff */
[----:B------:R-:W-:-:S07]  /*6300*/  LOP3.LUT R0, R3, R0, R7, 0xfe, !PT ;  /* 0x0000000003007212 */ /* 0x000fce00078efe07 */
.L_x_615:
[----:B------:R-:W-:Y:S05]  /*6310*/  BSYNC.RECONVERGENT B0 ;  /* 0x0000000000007941 */ /* 0x000fea0003800200 */
.L_x_614:
[----:B------:R-:W-:-:S04]  /*6320*/  F2FP.BF16.F32.PACK_AB R0, RZ, R0 ;  /* 0x00000000ff00723e */ /* 0x000fc800000010ff */
[----:B------:R-:W-:Y:S01]  /*6330*/  PRMT R24, R0, 0x7610, R24 ;  /* 0x0000761000187816 */ /* 0x000fe20000000018 */
[----:B------:R-:W-:Y:S06]  /*6340*/  BRA `(.L_x_595) ;  /* 0x0000000000b47947 */ /* 0x000fec0003800000 */
.L_x_607:
        /* <DEDUP_REMOVED lines=14> */
.L_x_621:
[----:B------:R-:W-:Y:S05]  /*6430*/  BSYNC.RECONVERGENT B0 ;  /* 0x0000000000007941 */ /* 0x000fea0003800200 */
.L_x_620:
[----:B------:R-:W-:-:S04]  /*6440*/  F2FP.BF16.F32.PACK_AB R0, RZ, R0 ;  /* 0x00000000ff00723e */ /* 0x000fc800000010ff */
[----:B------:R-:W-:Y:S01]  /*6450*/  PRMT R24, R0, 0x7610, R24 ;  /* 0x0000761000187816 */ /* 0x000fe20000000018 */
[----:B------:R-:W-:Y:S06]  /*6460*/  BRA `(.L_x_595) ;  /* 0x00000000006c7947 */ /* 0x000fec0003800000 */
.L_x_594:
        /* <DEDUP_REMOVED lines=16> */
.L_x_622:
[----:B------:R-:W-:Y:S01]  /*6570*/  PRMT R24, RZ, 0x7610, R24 ;  /* 0x00007610ff187816 */ /* 0x000fe20000000018 */
[----:B------:R-:W-:Y:S06]  /*6580*/  BRA `(.L_x_595) ;  /* 0x0000000000247947 */ /* 0x000fec0003800000 */
.L_x_619:
[----:B------:R-:W2:Y:S02]  /*6590*/  LDG.E.64 R4, desc[UR36][R4.64] ;  /* 0x0000002404047981 */ /* 0x000ea4000c1e1b00 */
[----:B--2---:R-:W0:Y:S02]  /*65a0*/  I2F.U64 R0, R4 ;  /* 0x0000000400007312 */ /* 0x004e240000301000 */
[----:B0-----:R-:W-:-:S04]  /*65b0*/  F2FP.BF16.F32.PACK_AB R0, RZ, R0 ;  /* 0x00000000ff00723e */ /* 0x001fc800000010ff */
[----:B------:R-:W-:Y:S01]  /*65c0*/  PRMT R24, R0, 0x7610, R24 ;  /* 0x0000761000187816 */ /* 0x000fe20000000018 */
[----:B------:R-:W-:Y:S06]  /*65d0*/  BRA `(.L_x_595) ;  /* 0x0000000000107947 */ /* 0x000fec0003800000 */
.L_x_618:
[----:B------:R-:W2:Y:S02]  /*65e0*/  LDG.E R4, desc[UR36][R4.64] ;  /* 0x0000002404047981 */ /* 0x000ea4000c1e1900 */
[----:B--2---:R-:W-:-:S04]  /*65f0*/  I2FP.F32.U32 R0, R4 ;  /* 0x0000000400007245 */ /* 0x004fc80000201000 */
[----:B------:R-:W-:-:S04]  /*6600*/  F2FP.BF16.F32.PACK_AB R0, RZ, R0 ;  /* 0x00000000ff00723e */ /* 0x000fc800000010ff */
[----:B------:R-:W-:-:S07]  /*6610*/  PRMT R24, R0, 0x7610, R24 ;  /* 0x0000761000187816 */ /* 0x000fce0000000018 */
.L_x_595:
[----:B------:R-:W-:-:S07]  /*6620*/  VIADD R17, R17, 0x80 ;  /* 0x0000008011117836 */ /* 0x000fce0000000000 */
.L_x_556:
[----:B------:R-:W-:Y:S05]  /*6630*/  BSYNC.RECONVERGENT B6 ;  /* 0x0000000000067941 */ /* 0x000fea0003800200 */
.L_x_555:
        /* <DEDUP_REMOVED lines=27> */
.L_x_628:
[----:B------:R-:W2:Y:S02]  /*67f0*/  LDG.E.U8 R4, desc[UR36][R4.64] ;  /* 0x0000002404047981 */ /* 0x000ea4000c1e1100 */
[----:B--2---:R-:W-:-:S04]  /*6800*/  I2FP.F32.U32 R0, R4 ;  /* 0x0000000400007245 */ /* 0x004fc80000201000 */
[----:B------:R-:W-:-:S04]  /*6810*/  F2FP.BF16.F32.PACK_AB R0, RZ, R0 ;  /* 0x00000000ff00723e */ /* 0x000fc800000010ff */
[----:B------:R-:W-:Y:S01]  /*6820*/  PRMT R19, R0, 0x7610, R19 ;  /* 0x0000761000137816 */ /* 0x000fe20000000013 */
[----:B------:R-:W-:Y:S06]  /*6830*/  BRA `(.L_x_630) ;  /* 0x0000000c00c47947 */ /* 0x000fec0003800000 */
.L_x_627:
        /* <DEDUP_REMOVED lines=11> */
.L_x_632:
[----:B------:R-:W2:Y:S02]  /*68f0*/  LDG.E R4, desc[UR36][R4.64] ;  /* 0x0000002404047981 */ /* 0x000ea4000c1e1900 */
[----:B--2---:R-:W-:-:S04]  /*6900*/  I2FP.F32.S32 R0, R4 ;  /* 0x0000000400007245 */ /* 0x004fc80000201400 */
[----:B------:R-:W-:-:S04]  /*6910*/  F2FP.BF16.F32.PACK_AB R0, RZ, R0 ;  /* 0x00000000ff00723e */ /* 0x000fc800000010ff */
[----:B------:R-:W-:Y:S01]  /*6920*/  PRMT R19, R0, 0x7610, R19 ;  /* 0x0000761000137816 */ /* 0x000fe20000000013 */
[----:B------:R-:W-:Y:S06]  /*6930*/  BRA `(.L_x_630) ;  /* 0x0000000c00847947 */ /* 0x000fec0003800000 */
.L_x_631:
[----:B------:R-:W2:Y:S02]  /*6940*/  LDG.E.U16 R4, desc[UR36][R4.64] ;  /* 0x0000002404047981 */ /* 0x000ea4000c1e1500 */
[----:B--2---:R-:W0:Y:S02]  /*6950*/  I2F.S16 R0, R4 ;  /* 0x0000000400007306 */ /* 0x004e240000101400 */
[----:B0-----:R-:W-:-:S04]  /*6960*/  F2FP.BF16.F32.PACK_AB R0, RZ, R0 ;  /* 0x00000000ff00723e */ /* 0x001fc800000010ff */
[----:B------:R-:W-:Y:S01]  /*6970*/  PRMT R19, R0, 0x7610, R19 ;  /* 0x0000761000137816 */ /* 0x000fe20000000013 */
[----:B------:R-:W-:Y:S06]  /*6980*/  BRA `(.L_x_630) ;  /* 0x0000000c00707947 */ /* 0x000fec0003800000 */
.L_x_626:
        /* <DEDUP_REMOVED lines=9> */
.L_x_634:
[----:B------:R-:W2:Y:S02]  /*6a20*/  LDG.E.U16 R0, desc[UR36][R4.64] ;  /* 0x0000002404007981 */ /* 0x000ea4000c1e1500 */
[----:B--2---:R-:W-:-:S05]  /*6a30*/  HADD2.F32 R0, -RZ, R0.H0_H0 ;  /* 0x20000000ff007230 */ /* 0x004fca0000004100 */
[----:B------:R-:W-:-:S04]  /*6a40*/  F2FP.BF16.F32.PACK_AB R0, RZ, R0 ;  /* 0x00000000ff00723e */ /* 0x000fc800000010ff */
[----:B------:R-:W-:Y:S01]  /*6a50*/  PRMT R19, R0, 0x7610, R19 ;  /* 0x0000761000137816 */ /* 0x000fe20000000013 */
[----:B------:R-:W-:Y:S06]  /*6a60*/  BRA `(.L_x_630) ;  /* 0x0000000c00387947 */ /* 0x000fec0003800000 */
.L_x_633:
        /* <DEDUP_REMOVED lines=9> */
.L_x_636:
[----:B------:R-:W2:Y:S02]  /*6b00*/  LDG.E.U16 R4, desc[UR36][R4.64] ;  /* 0x0000002404047981 */ /* 0x000ea4000c1e1500 */
[----:B--2---:R-:W-:-:S05]  /*6b10*/  HADD2.F32 R0, -RZ, R4.H0_H0 ;  /* 0x20000004ff007230 */ /* 0x004fca0000004100 */
[----:B------:R-:W-:-:S04]  /*6b20*/  F2FP.BF16.F32.PACK_AB R0, RZ, R0 ;  /* 0x00000000ff00723e */ /* 0x000fc800000010ff */
[----:B------:R-:W-:Y:S01]  /*6b30*/  PRMT R19, R0, 0x7610, R19 ;  /* 0x0000761000137816 */ /* 0x000fe20000000013 */
[----:B------:R-:W-:Y:S06]  /*6b40*/  BRA `(.L_x_630) ;  /* 0x0000000c00007947 */ /* 0x000fec0003800000 */
.L_x_635:
        /* <DEDUP_REMOVED lines=9> */
.L_x_625:
        /* <DEDUP_REMOVED lines=14> */
.L_x_639:
        /* <DEDUP_REMOVED lines=9> */
.L_x_638:
        /* <DEDUP_REMOVED lines=27> */
.L_x_641:
        /* <DEDUP_REMOVED lines=15> */
.L_x_640:
[----:B------:R0:W5:Y:S01]  /*6ff0*/  LDG.E.U16 R19, desc[UR36][R4.64] ;  /* 0x0000002404137981 */ /* 0x000162000c1e1500 */
[----:B------:R-:W-:Y:S05]  /*7000*/  BRA `(.L_x_630) ;  /* 0x0000000400d07947 */ /* 0x000fea0003800000 */
.L_x_637:
        /* <DEDUP_REMOVED lines=13> */
.L_x_644:
        /* <DEDUP_REMOVED lines=21> */
.L_x_648:
[----:B------:R-:W-:Y:S05]  /*7230*/  BSYNC.RECONVERGENT B1 ;  /* 0x0000000000017941 */ /* 0x000fea0003800200 */
.L_x_647:
[----:B------:R-:W-:Y:S01]  /*7240*/  IMAD.SHL.U32 R0, R0, 0x100000, RZ ;  /* 0x0010000000007824 */ /* 0x000fe200078e00ff */
[----:B------:R-:W-:-:S04]  /*7250*/  LEA R3, R3, 0x3b800000, 0x17 ;  /* 0x3b80000003037811 */ /* 0x000fc800078eb8ff */
[----:B------:R-:W-:-:S07]  /*7260*/  LOP3.LUT R0, R3, R0, R7, 0xfe, !PT ;  /* 0x0000000003007212 */ /* 0x000fce00078efe07 */
.L_x_646:
[----:B------:R-:W-:Y:S05]  /*7270*/  BSYNC.RECONVERGENT B0 ;  /* 0x0000000000007941 */ /* 0x000fea0003800200 */
.L_x_645:
[----:B------:R-:W-:-:S04]  /*7280*/  F2FP.BF16.F32.PACK_AB R0, RZ, R0 ;  /* 0x00000000ff00723e */ /* 0x000fc800000010ff */
[----:B------:R-:W-:Y:S01]  /*7290*/  PRMT R19, R0, 0x7610, R19 ;  /* 0x0000761000137816 */ /* 0x000fe20000000013 */
[----:B------:R-:W-:Y:S06]  /*72a0*/  BRA `(.L_x_630) ;  /* 0x0000000400287947 */ /* 0x000fec0003800000 */
.L_x_643:
        /* <DEDUP_REMOVED lines=21> */
.L_x_652:
[----:B------:R-:W-:Y:S05]  /*7400*/  BSYNC.RECONVERGENT B1 ;  /* 0x0000000000017941 */ /* 0x000fea0003800200 */
.L_x_651:
[----:B------:R-:W-:Y:S01]  /*7410*/  IMAD.SHL.U32 R0, R0, 0x200000, RZ ;  /* 0x0020000000007824 */ /* 0x000fe200078e00ff */
[----:B------:R-:W-:-:S04]  /*7420*/  LEA R3, R3, 0x37800000, 0x17 ;  /* 0x3780000003037811 */ /* 0x000fc800078eb8ff */
[----:B------:R-:W-:-:S07]  /*7430*/  LOP3.LUT R0, R3, R0, R7, 0xfe, !PT ;  /* 0x0000000003007212 */ /* 0x000fce00078efe07 */
.L_x_650:
[----:B------:R-:W-:Y:S05]  /*7440*/  BSYNC.RECONVERGENT B0 ;  /* 0x0000000000007941 */ /* 0x000fea0003800200 */
.L_x_649:
[----:B------:R-:W-:-:S04]  /*7450*/  F2FP.BF16.F32.PACK_AB R0, RZ, R0 ;  /* 0x00000000ff00723e */ /* 0x000fc800000010ff */
[----:B------:R-:W-:Y:S01]  /*7460*/  PRMT R19, R0, 0x7610, R19 ;  /* 0x0000761000137816 */ /* 0x000fe20000000013 */
[----:B------:R-:W-:Y:S06]  /*7470*/  BRA `(.L_x_630) ;  /* 0x0000000000b47947 */ /* 0x000fec0003800000 */
.L_x_642:
        /* <DEDUP_REMOVED lines=14> */
.L_x_656:
[----:B------:R-:W-:Y:S05]  /*7560*/  BSYNC.RECONVERGENT B0 ;  /* 0x0000000000007941 */ /* 0x000fea0003800200 */
.L_x_655:
[----:B------:R-:W-:-:S04]  /*7570*/  F2FP.BF16.F32.PACK_AB R0, RZ, R0 ;  /* 0x00000000ff00723e */ /* 0x000fc800000010ff */
[----:B------:R-:W-:Y:S01]  /*7580*/  PRMT R19, R0, 0x7610, R19 ;  /* 0x0000761000137816 */ /* 0x000fe20000000013 */
[----:B------:R-:W-:Y:S06]  /*7590*/  BRA `(.L_x_630) ;  /* 0x00000000006c7947 */ /* 0x000fec0003800000 */
.L_x_629:
        /* <DEDUP_REMOVED lines=16> */
.L_x_657:
[----:B------:R-:W-:Y:S01]  /*76a0*/  PRMT R19, RZ, 0x7610, R19 ;  /* 0x00007610ff137816 */ /* 0x000fe20000000013 */
[----:B------:R-:W-:Y:S06]  /*76b0*/  BRA `(.L_x_630) ;  /* 0x0000000000247947 */ /* 0x000fec0003800000 */
.L_x_654:
[----:B------:R-:W2:Y:S02]  /*76c0*/  LDG.E.64 R4, desc[UR36][R4.64] ;  /* 0x0000002404047981 */ /* 0x000ea4000c1e1b00 */
[----:B--2---:R-:W0:Y:S02]  /*76d0*/  I2F.U64 R0, R4 ;  /* 0x0000000400007312 */ /* 0x004e240000301000 */
[----:B0-----:R-:W-:-:S04]  /*76e0*/  F2FP.BF16.F32.PACK_AB R0, RZ, R0 ;  /* 0x00000000ff00723e */ /* 0x001fc800000010ff */
[----:B------:R-:W-:Y:S01]  /*76f0*/  PRMT R19, R0, 0x7610, R19 ;  /* 0x0000761000137816 */ /* 0x000fe20000000013 */
[----:B------:R-:W-:Y:S06]  /*7700*/  BRA `(.L_x_630) ;  /* 0x0000000000107947 */ /* 0x000fec0003800000 */
.L_x_653:
[----:B------:R-:W2:Y:S02]  /*7710*/  LDG.E R4, desc[UR36][R4.64] ;  /* 0x0000002404047981 */ /* 0x000ea4000c1e1900 */
[----:B--2---:R-:W-:-:S04]  /*7720*/  I2FP.F32.U32 R0, R4 ;  /* 0x0000000400007245 */ /* 0x004fc80000201000 */
[----:B------:R-:W-:-:S04]  /*7730*/  F2FP.BF16.F32.PACK_AB R0, RZ, R0 ;  /* 0x00000000ff00723e */ /* 0x000fc800000010ff */
[----:B------:R-:W-:-:S07]  /*7740*/  PRMT R19, R0, 0x7610, R19 ;  /* 0x0000761000137816 */ /* 0x000fce0000000013 */
.L_x_630:
        /* <DEDUP_REMOVED lines=21> */
.L_x_661:
[----:B------:R-:W2:Y:S02]  /*78a0*/  LDG.E.U8 R4, desc[UR36][R4.64] ;  /* 0x0000002404047981 */ /* 0x000ea4000c1e1100 */
[----:B--2---:R-:W-:-:S04]  /*78b0*/  I2FP.F32.U32 R0, R4 ;  /* 0x0000000400007245 */ /* 0x004fc80000201000 */
[----:B------:R-:W-:Y:S01]  /*78c0*/  F2FP.BF16.F32.PACK_AB R0, RZ, R0 ;  /* 0x00000000ff00723e */ /* 0x000fe200000010ff */
[----:B------:R-:W-:Y:S06]  /*78d0*/  BRA `(.L_x_624) ;  /* 0x0000000c00887947 */ /* 0x000fec0003800000 */
.L_x_660:
        /* <DEDUP_REMOVED lines=10> */
.L_x_664:
[----:B------:R-:W2:Y:S02]  /*7980*/  LDG.E R4, desc[UR36][R4.64] ;  /* 0x0000002404047981 */ /* 0x000ea4000c1e1900 */
[----:B--2---:R-:W-:-:S04]  /*7990*/  I2FP.F32.S32 R0, R4 ;  /* 0x0000000400007245 */ /* 0x004fc80000201400 */
[----:B------:R-:W-:Y:S01]  /*79a0*/  F2FP.BF16.F32.PACK_AB R0, RZ, R0 ;  /* 0x00000000ff00723e */ /* 0x000fe200000010ff */
[----:B------:R-:W-:Y:S06]  /*79b0*/  BRA `(.L_x_624) ;  /* 0x0000000c00507947 */ /* 0x000fec0003800000 */
.L_x_663:
[----:B------:R-:W2:Y:S02]  /*79c0*/  LDG.E.U16 R4, desc[UR36][R4.64] ;  /* 0x0000002404047981 */ /* 0x000ea4000c1e1500 */
[----:B--2---:R-:W0:Y:S02]  /*79d0*/  I2F.S16 R0, R4 ;  /* 0x0000000400007306 */ /* 0x004e240000101400 */
[----:B0-----:R-:W-:Y:S01]  /*79e0*/  F2FP.BF16.F32.PACK_AB R0, RZ, R0 ;  /* 0x00000000ff00723e */ /* 0x001fe200000010ff */
[----:B------:R-:W-:Y:S06]  /*79f0*/  BRA `(.L_x_624) ;  /* 0x0000000c00407947 */ /* 0x000fec0003800000 */
.L_x_659:
        /* <DEDUP_REMOVED lines=9> */
.L_x_666:
[----:B------:R-:W2:Y:S02]  /*7a90*/  LDG.E.U16 R0, desc[UR36][R4.64] ;  /* 0x0000002404007981 */ /* 0x000ea4000c1e1500 */
[----:B--2---:R-:W-:-:S05]  /*7aa0*/  HADD2.F32 R0, -RZ, R0.H0_H0 ;  /* 0x20000000ff007230 */ /* 0x004fca0000004100 */
[----:B------:R-:W-:Y:S01]  /*7ab0*/  F2FP.BF16.F32.PACK_AB R0, RZ, R0 ;  /* 0x00000000ff00723e */ /* 0x000fe200000010ff */
[----:B------:R-:W-:Y:S06]  /*7ac0*/  BRA `(.L_x_624) ;  /* 0x0000000c000c7947 */ /* 0x000fec0003800000 */
.L_x_665:
        /* <DEDUP_REMOVED lines=9> */
.L_x_668:
[----:B------:R-:W2:Y:S02]  /*7b60*/  LDG.E.U16 R4, desc[UR36][R4.64] ;  /* 0x0000002404047981 */ /* 0x000ea4000c1e1500 */
[----:B--2---:R-:W-:-:S05]  /*7b70*/  HADD2.F32 R0, -RZ, R4.H0_H0 ;  /* 0x20000004ff007230 */ /* 0x004fca0000004100 */
[----:B------:R-:W-:Y:S01]  /*7b80*/  F2FP.BF16.F32.PACK_AB R0, RZ, R0 ;  /* 0x00000000ff00723e */ /* 0x000fe200000010ff */
[----:B------:R-:W-:Y:S06]  /*7b90*/  BRA `(.L_x_624) ;  /* 0x0000000800d87947 */ /* 0x000fec0003800000 */
.L_x_667:
        /* <DEDUP_REMOVED lines=8> */
.L_x_658:
        /* <DEDUP_REMOVED lines=13> */
.L_x_671:
        /* <DEDUP_REMOVED lines=8> */
.L_x_670:
        /* <DEDUP_REMOVED lines=27> */
.L_x_673:
        /* <DEDUP_REMOVED lines=12> */
[----:B------:R-:W-:Y:S01]  /*7fe0*/  F2FP.BF16.F32.PACK_AB R0, RZ, R0 ;  /* 0x00000000ff00723e */ /* 0x000fe200000010ff */
[----:B------:R-:W-:Y:S06]  /*7ff0*/  BRA `(.L_x_624) ;  /* 0x0000000400c07947 */ /* 0x000fec0003800000 */
.L_x_672:
[----:B------:R1:W5:Y:S01]  /*8000*/  LDG.E.U16 R0, desc[UR36][R4.64] ;  /* 0x0000002404007981 */ /* 0x000362000c1e1500 */
[----:B------:R-:W-:Y:S05]  /*8010*/  BRA `(.L_x_624) ;  /* 0x0000000400b87947 */ /* 0x000fea0003800000 */
.L_x_669:
        /* <DEDUP_REMOVED lines=12> */
.L_x_676:
        /* <DEDUP_REMOVED lines=21> */
.L_x_680:
[----:B------:R-:W-:Y:S05]  /*8230*/  BSYNC.RECONVERGENT B1 ;  /* 0x0000000000017941 */ /* 0x000fea0003800200 */
.L_x_679:
[----:B------:R-:W-:Y:S01]  /*8240*/  IMAD.SHL.U32 R0, R0, 0x100000, RZ ;  /* 0x0010000000007824 */ /* 0x000fe200078e00ff */
[----:B------:R-:W-:-:S04]  /*8250*/  LEA R3, R3, 0x3b800000, 0x17 ;  /* 0x3b80000003037811 */ /* 0x000fc800078eb8ff */
[----:B------:R-:W-:-:S07]  /*8260*/  LOP3.LUT R0, R3, R0, R7, 0xfe, !PT ;  /* 0x0000000003007212 */ /* 0x000fce00078efe07 */
.L_x_678:
[----:B------:R-:W-:Y:S05]  /*8270*/  BSYNC.RECONVERGENT B0 ;  /* 0x0000000000007941 */ /* 0x000fea0003800200 */
.L_x_677:
[----:B------:R-:W-:Y:S01]  /*8280*/  F2FP.BF16.F32.PACK_AB R0, RZ, R0 ;  /* 0x00000000ff00723e */ /* 0x000fe200000010ff */
[----:B------:R-:W-:Y:S06]  /*8290*/  BRA `(.L_x_624) ;  /* 0x0000000400187947 */ /* 0x000fec0003800000 */
.L_x_675:
        /* <DEDUP_REMOVED lines=21> */
.L_x_684:
[----:B------:R-:W-:Y:S05]  /*83f0*/  BSYNC.RECONVERGENT B1 ;  /* 0x0000000000017941 */ /* 0x000fea0003800200 */
.L_x_683:
[----:B------:R-:W-:Y:S01]  /*8400*/  IMAD.SHL.U32 R0, R0, 0x200000, RZ ;  /* 0x0020000000007824 */ /* 0x000fe200078e00ff */
[----:B------:R-:W-:-:S04]  /*8410*/  LEA R3, R3, 0x37800000, 0x17 ;  /* 0x3780000003037811 */ /* 0x000fc800078eb8ff */
[----:B------:R-:W-:-:S07]  /*8420*/  LOP3.LUT R0, R3, R0, R7, 0xfe, !PT ;  /* 0x0000000003007212 */ /* 0x000fce00078efe07 */
.L_x_682:
[----:B------:R-:W-:Y:S05]  /*8430*/  BSYNC.RECONVERGENT B0 ;  /* 0x0000000000007941 */ /* 0x000fea0003800200 */
.L_x_681:
[----:B------:R-:W-:Y:S01]  /*8440*/  F2FP.BF16.F32.PACK_AB R0, RZ, R0 ;  /* 0x00000000ff00723e */ /* 0x000fe200000010ff */
[----:B------:R-:W-:Y:S06]  /*8450*/  BRA `(.L_x_624) ;  /* 0x0000000000a87947 */ /* 0x000fec0003800000 */
.L_x_674:
        /* <DEDUP_REMOVED lines=14> */
.L_x_688:
[----:B------:R-:W-:Y:S05]  /*8540*/  BSYNC.RECONVERGENT B0 ;  /* 0x0000000000007941 */ /* 0x000fea0003800200 */
.L_x_687:
[----:B------:R-:W-:Y:S01]  /*8550*/  F2FP.BF16.F32.PACK_AB R0, RZ, R0 ;  /* 0x00000000ff00723e */ /* 0x000fe200000010ff */
[----:B------:R-:W-:Y:S06]  /*8560*/  BRA `(.L_x_624) ;  /* 0x0000000000647947 */ /* 0x000fec0003800000 */
.L_x_662:
        /* <DEDUP_REMOVED lines=16> */
.L_x_689:
[----:B------:R-:W-:Y:S01]  /*8670*/  PRMT R0, RZ, 0x7610, R0 ;  /* 0x00007610ff007816 */ /* 0x000fe20000000000 */
[----:B------:R-:W-:Y:S06]  /*8680*/  BRA `(.L_x_624) ;  /* 0x00000000001c7947 */ /* 0x000fec0003800000 */
.L_x_686:
[----:B------:R-:W2:Y:S02]  /*8690*/  LDG.E.64 R4, desc[UR36][R4.64] ;  /* 0x0000002404047981 */ /* 0x000ea4000c1e1b00 */
[----:B--2---:R-:W0:Y:S02]  /*86a0*/  I2F.U64 R0, R4 ;  /* 0x0000000400007312 */ /* 0x004e240000301000 */
[----:B0-----:R-:W-:Y:S01]  /*86b0*/  F2FP.BF16.F32.PACK_AB R0, RZ, R0 ;  /* 0x00000000ff00723e */ /* 0x001fe200000010ff */
[----:B------:R-:W-:Y:S06]  /*86c0*/  BRA `(.L_x_624) ;  /* 0x00000000000c7947 */ /* 0x000fec0003800000 */
.L_x_685:
[----:B------:R-:W2:Y:S02]  /*86d0*/  LDG.E R4, desc[UR36][R4.64] ;  /* 0x0000002404047981 */ /* 0x000ea4000c1e1900 */
[----:B--2---:R-:W-:-:S04]  /*86e0*/  I2FP.F32.U32 R0, R4 ;  /* 0x0000000400007245 */ /* 0x004fc80000201000 */
[----:B------:R-:W-:-:S07]  /*86f0*/  F2FP.BF16.F32.PACK_AB R0, RZ, R0 ;  /* 0x00000000ff00723e */ /* 0x000fce00000010ff */
.L_x_624:
[----:B------:R-:W-:Y:S05]  /*8700*/  BSYNC.RECONVERGENT B6 ;  /* 0x0000000000067941 */ /* 0x000fea0003800200 */
.L_x_623:
[----:B------:R-:W2:Y:S01]  /*8710*/  LDC.U8 R17, c[0x0][0x3b0] ;  /* 0x0000ec00ff117b82 */ /* 0x000ea20000000000 */
[CC--:B------:R-:W-:Y:S01]  /*8720*/  ISETP.GE.AND P2, PT, R25.reuse, R16.reuse, PT ;  /* 0x000000101900720c */ /* 0x0c0fe20003f46270 */
[C---:B------:R-:W-:Y:S01]  /*8730*/  VIADD R3, R25.reuse, 0x100 ;  /* 0x0000010019037836 */ /* 0x040fe20000000000 */
[----:B------:R-:W-:Y:S01]  /*8740*/  BSSY.RECONVERGENT B0, `(.L_x_690) ;  /* 0x0000014000007945 */ /* 0x000fe20003800200 */
[C---:B01----:R-:W-:Y:S02]  /*8750*/  VIADD R5, R25.reuse, 0x180 ;  /* 0x0000018019057836 */ /* 0x043fe40000000000 */
[----:B------:R-:W-:Y:S01]  /*8760*/  VIADD R23, R25, 0x80 ;  /* 0x0000008019177836 */ /* 0x000fe20000000000 */
[-C--:B------:R-:W-:Y:S02]  /*8770*/  ISETP.GE.AND P0, PT, R3, R16.reuse, PT ;  /* 0x000000100300720c */ /* 0x080fe40003f06270 */
[-C--:B------:R-:W-:Y:S02]  /*8780*/  ISETP.GE.AND P1, PT, R5, R16.reuse, PT ;  /* 0x000000100500720c */ /* 0x080fe40003f26270 */
[----:B------:R-:W-:-:S03]  /*8790*/  ISETP.GE.AND P4, PT, R23, R16, PT ;  /* 0x000000101700720c */ /* 0x000fc60003f86270 */
[----:B------:R-:W-:Y:S10]  /*87a0*/  @P2 BRA `(.L_x_691) ;  /* 0x0000000000342947 */ /* 0x000ff40003800000 */
[----:B-----5:R-:W-:Y:S02]  /*87b0*/  IMAD.U32 R28, R28, 0x10000, RZ ;  /* 0x000100001c1c7824 */ /* 0x020fe400078e00ff */
[----:B------:R-:W-:Y:S02]  /*87c0*/  IMAD.U32 R22, R22, 0x10000, RZ ;  /* 0x0001000016167824 */ /* 0x000fe400078e00ff */
[C---:B------:R-:W-:Y:S01]  /*87d0*/  FMUL.FTZ R4, |R28|.reuse, -1.4426950216293334961 ;  /* 0xbfb8aa3b1c047820 */ /* 0x040fe20000410200 */
[C---:B------:R-:W-:Y:S02]  /*87e0*/  FSETP.GEU.FTZ.AND P3, PT, R28.reuse, RZ, PT ;  /* 0x000000ff1c00720b */ /* 0x040fe40003f7e000 */
[----:B------:R-:W-:-:S03]  /*87f0*/  FSET.BF.LT.FTZ.AND R28, R28, RZ, PT ;  /* 0x000000ff1c1c720a */ /* 0x000fc60003811000 */
[----:B------:R-:W0:Y:S02]  /*8800*/  MUFU.EX2 R4, R4 ;  /* 0x0000000400047308 */ /* 0x000e240000000800 */
[----:B0-----:R-:W-:-:S06]  /*8810*/  FADD.FTZ R5, R4, 1 ;  /* 0x3f80000004057421 */ /* 0x001fcc0000010000 */
[----:B------:R-:W0:Y:S02]  /*8820*/  MUFU.RCP R5, R5 ;  /* 0x0000000500057308 */ /* 0x000e240000001000 */
[----:B0-----:R-:W-:-:S04]  /*8830*/  FMUL.FTZ R3, R4, R5 ;  /* 0x0000000504037220 */ /* 0x001fc80000410000 */
[----:B------:R-:W-:-:S04]  /*8840*/  @P3 FADD.FTZ R3, -R3, -RZ ;  /* 0x800000ff03033221 */ /* 0x000fc80000010100 */
[----:B------:R-:W-:-:S04]  /*8850*/  FADD.FTZ R3, R28, -R3 ;  /* 0x800000031c037221 */ /* 0x000fc80000010000 */
[----:B------:R-:W-:-:S06]  /*8860*/  FMUL.FTZ R3, R22, R3 ;  /* 0x0000000316037220 */ /* 0x000fcc0000410000 */
[----:B------:R-:W0:Y:S02]  /*8870*/  F2F.BF16.F32 R3, R3 ;  /* 0x0000000300037304 */ /* 0x000e240000202000 */
.L_x_691:
[----:B------:R-:W-:Y:S05]  /*8880*/  BSYNC.RECONVERGENT B0 ;  /* 0x0000000000007941 */ /* 0x000fea0003800200 */
.L_x_690:
[----:B------:R-:W-:Y:S04]  /*8890*/  BSSY.RECONVERGENT B0, `(.L_x_692) ;  /* 0x000000f000007945 */ /* 0x000fe80003800200 */
[----:B------:R-:W-:Y:S05]  /*88a0*/  @P4 BRA `(.L_x_693) ;  /* 0x0000000000344947 */ /* 0x000fea0003800000 */
[----:B-----5:R-:W-:Y:S02]  /*88b0*/  IMAD.U32 R26, R26, 0x10000, RZ ;  /* 0x000100001a1a7824 */ /* 0x020fe400078e00ff */
[----:B------:R-:W-:Y:S02]  /*88c0*/  IMAD.U32 R27, R27, 0x10000, RZ ;  /* 0x000100001b1b7824 */ /* 0x000fe400078e00ff */
[C---:B------:R-:W-:Y:S01]  /*88d0*/  FMUL.FTZ R4, |R26|.reuse, -1.4426950216293334961 ;  /* 0xbfb8aa3b1a047820 */ /* 0x040fe20000410200 */
[C---:B------:R-:W-:Y:S02]  /*88e0*/  FSETP.GEU.FTZ.AND P3, PT, R26.reuse, RZ, PT ;  /* 0x000000ff1a00720b */ /* 0x040fe40003f7e000 */
[----:B------:R-:W-:-:S03]  /*88f0*/  FSET.BF.LT.FTZ.AND R26, R26, RZ, PT ;  /* 0x000000ff1a1a720a */ /* 0x000fc60003811000 */
[----:B------:R-:W1:Y:S02]  /*8900*/  MUFU.EX2 R4, R4 ;  /* 0x0000000400047308 */ /* 0x000e640000000800 */
[----:B-1----:R-:W-:-:S06]  /*8910*/  FADD.FTZ R5, R4, 1 ;  /* 0x3f80000004057421 */ /* 0x002fcc0000010000 */
[----:B------:R-:W1:Y:S02]  /*8920*/  MUFU.RCP R5, R5 ;  /* 0x0000000500057308 */ /* 0x000e640000001000 */
[----:B-1----:R-:W-:-:S04]  /*8930*/  FMUL.FTZ R7, R4, R5 ;  /* 0x0000000504077220 */ /* 0x002fc80000410000 */
[----:B------:R-:W-:-:S04]  /*8940*/  @P3 FADD.FTZ R7, -R7, -RZ ;  /* 0x800000ff07073221 */ /* 0x000fc80000010100 */
[----:B------:R-:W-:-:S04]  /*8950*/  FADD.FTZ R26, R26, -R7 ;  /* 0x800000071a1a7221 */ /* 0x000fc80000010000 */
[----:B------:R-:W-:-:S06]  /*8960*/  FMUL.FTZ R22, R27, R26 ;  /* 0x0000001a1b167220 */ /* 0x000fcc0000410000 */
[----:B------:R-:W1:Y:S02]  /*8970*/  F2F.BF16.F32 R22, R22 ;  /* 0x0000001600167304 */ /* 0x000e640000202000 */
.L_x_693:
[----:B------:R-:W-:Y:S05]  /*8980*/  BSYNC.RECONVERGENT B0 ;  /* 0x0000000000007941 */ /* 0x000fea0003800200 */
.L_x_692:
[----:B------:R-:W-:Y:S04]  /*8990*/  BSSY.RECONVERGENT B0, `(.L_x_694) ;  /* 0x000000f000007945 */ /* 0x000fe80003800200 */
[----:B------:R-:W-:Y:S05]  /*89a0*/  @P0 BRA `(.L_x_695) ;  /* 0x0000000000340947 */ /* 0x000fea0003800000 */
[----:B-----5:R-:W-:Y:S02]  /*89b0*/  IMAD.U32 R18, R18, 0x10000, RZ ;  /* 0x0001000012127824 */ /* 0x020fe400078e00ff */
[----:B------:R-:W-:Y:S02]  /*89c0*/  IMAD.U32 R24, R24, 0x10000, RZ ;  /* 0x0001000018187824 */ /* 0x000fe400078e00ff */
[C---:B------:R-:W-:Y:S01]  /*89d0*/  FMUL.FTZ R4, |R18|.reuse, -1.4426950216293334961 ;  /* 0xbfb8aa3b12047820 */ /* 0x040fe20000410200 */
[C---:B------:R-:W-:Y:S02]  /*89e0*/  FSETP.GEU.FTZ.AND P0, PT, R18.reuse, RZ, PT ;  /* 0x000000ff1200720b */ /* 0x040fe40003f1e000 */
[----:B------:R-:W-:-:S03]  /*89f0*/  FSET.BF.LT.FTZ.AND R18, R18, RZ, PT ;  /* 0x000000ff1212720a */ /* 0x000fc60003811000 */
[----:B------:R-:W3:Y:S02]  /*8a00*/  MUFU.EX2 R4, R4 ;  /* 0x0000000400047308 */ /* 0x000ee40000000800 */
[----:B---3--:R-:W-:-:S06]  /*8a10*/  FADD.FTZ R5, R4, 1 ;  /* 0x3f80000004057421 */ /* 0x008fcc0000010000 */
[----:B------:R-:W3:Y:S02]  /*8a20*/  MUFU.RCP R5, R5 ;  /* 0x0000000500057308 */ /* 0x000ee40000001000 */
[----:B---3--:R-:W-:-:S04]  /*8a30*/  FMUL.FTZ R7, R4, R5 ;  /* 0x0000000504077220 */ /* 0x008fc80000410000 */
[----:B------:R-:W-:-:S04]  /*8a40*/  @P0 FADD.FTZ R7, -R7, -RZ ;  /* 0x800000ff07070221 */ /* 0x000fc80000010100 */
[----:B------:R-:W-:-:S04]  /*8a50*/  FADD.FTZ R7, R18, -R7 ;  /* 0x8000000712077221 */ /* 0x000fc80000010000 */
[----:B------:R-:W-:-:S04]  /*8a60*/  FMUL.FTZ R7, R24, R7 ;  /* 0x0000000718077220 */ /* 0x000fc80000410000 */
[----:B------:R3:W4:Y:S03]  /*8a70*/  F2F.BF16.F32 R18, R7 ;  /* 0x0000000700127304 */ /* 0x0007260000202000 */
.L_x_695:
[----:B------:R-:W-:Y:S05]  /*8a80*/  BSYNC.RECONVERGENT B0 ;  /* 0x0000000000007941 */ /* 0x000fea0003800200 */
.L_x_694:
[----:B------:R-:W-:Y:S04]  /*8a90*/  BSSY.RECONVERGENT B0, `(.L_x_696) ;  /* 0x000000f000007945 */ /* 0x000fe80003800200 */
[----:B------:R-:W-:Y:S05]  /*8aa0*/  @P1 BRA `(.L_x_697) ;  /* 0x0000000000341947 */ /* 0x000fea0003800000 */
        /* <DEDUP_REMOVED lines=13> */
.L_x_697:
[----:B------:R-:W-:Y:S05]  /*8b80*/  BSYNC.RECONVERGENT B0 ;  /* 0x0000000000007941 */ /* 0x000fea0003800200 */
.L_x_696:
[----:B------:R-:W-:Y:S04]  /*8b90*/  BSSY.RECONVERGENT B6, `(.L_x_698) ;  /* 0x000010e000067945 */ /* 0x000fe80003800200 */
[----:B------:R-:W-:Y:S05]  /*8ba0*/  @P2 BRA `(.L_x_699) ;  /* 0x0000001000302947 */ /* 0x000fea0003800000 */
[----:B------:R-:W0:Y:S01]  /*8bb0*/  LDCU UR4, c[0x0][0x3b4] ;  /* 0x00007680ff0477ac */ /* 0x000e220008000800 */
[----:B------:R-:W1:Y:S01]  /*8bc0*/  LDC.64 R8, c[0x0][0x388] ;  /* 0x0000e200ff087b82 */ /* 0x000e620000000a00 */
[----:B-----5:R-:W-:Y:S01]  /*8bd0*/  IMAD R0, R2, 0x200, R25 ;  /* 0x0000020002007824 */ /* 0x020fe200078e0219 */
[----:B--2---:R-:W-:-:S03]  /*8be0*/  PRMT R4, R17, 0x9910, RZ ;  /* 0x0000991011047816 */ /* 0x004fc600000000ff */
[----:B0-----:R-:W-:Y:S02]  /*8bf0*/  IMAD R5, R0, UR4, RZ ;  /* 0x0000000400057c24 */ /* 0x001fe4000f8e02ff */
[----:B------:R-:W-:-:S05]  /*8c00*/  IMAD.MOV.U32 R0, RZ, RZ, R4 ;  /* 0x000000ffff007224 */ /* 0x000fca00078e0004 */
[----:B------:R-:W-:Y:S02]  /*8c10*/  ISETP.GT.AND P0, PT, R0, 0x9, PT ;  /* 0x000000090000780c */ /* 0x000fe40003f04270 */
[----:B-1----:R-:W-:-:S05]  /*8c20*/  IADD3 R8, P1, PT, R5, R8, RZ ;  /* 0x0000000805087210 */ /* 0x002fca0007f3e0ff */
[----:B------:R-:W-:-:S06]  /*8c30*/  IMAD.X R9, RZ, RZ, R9, P1 ;  /* 0x000000ffff097224 */ /* 0x000fcc00008e0609 */
[----:B------:R-:W-:Y:S05]  /*8c40*/  @P0 BRA `(.L_x_700) ;  /* 0x0000000400340947 */ /* 0x000fea0003800000 */
[----:B------:R-:W-:-:S13]  /*8c50*/  ISETP.GT.AND P0, PT, R0, 0x4, PT ;  /* 0x000000040000780c */ /* 0x000fda0003f04270 */
[----:B------:R-:W-:Y:S05]  /*8c60*/  @P0 BRA `(.L_x_701) ;  /* 0x0000000000940947 */ /* 0x000fea0003800000 */
[----:B------:R-:W-:-:S13]  /*8c70*/  ISETP.GT.AND P0, PT, R0, 0x1, PT ;  /* 0x000000010000780c */ /* 0x000fda0003f04270 */
[----:B------:R-:W-:Y:S05]  /*8c80*/  @P0 BRA `(.L_x_702) ;  /* 0x0000000000380947 */ /* 0x000fea0003800000 */
[----:B------:R-:W-:-:S13]  /*8c90*/  ISETP.NE.AND P0, PT, R17, RZ, PT ;  /* 0x000000ff1100720c */ /* 0x000fda0003f05270 */
[----:B------:R-:W-:Y:S05]  /*8ca0*/  @!P0 BRA `(.L_x_703) ;  /* 0x00000000001c8947 */ /* 0x000fea0003800000 */
[----:B------:R-:W-:-:S13]  /*8cb0*/  ISETP.NE.AND P0, PT, R0, 0x1, PT ;  /* 0x000000010000780c */ /* 0x000fda0003f05270 */
[----:B------:R-:W-:Y:S05]  /*8cc0*/  @P0 BRA `(.L_x_704) ;  /* 0x0000000c00380947 */ /* 0x000fea0003800000 */
[----:B------:R-:W-:Y:S02]  /*8cd0*/  IMAD.U32 R3, R3, 0x10000, RZ ;  /* 0x0001000003037824 */ /* 0x000fe400078e00ff */
[----:B------:R-:W-:-:S04]  /*8ce0*/  IMAD.MOV.U32 R25, RZ, RZ, R23 ;  /* 0x000000ffff197224 */ /* 0x000fc800078e0017 */
[----:B------:R-:W0:Y:S02]  /*8cf0*/  F2I.FTZ.TRUNC.NTZ R3, R3 ;  /* 0x0000000300037305 */ /* 0x000e24000021f100 */
[----:B0-----:R0:W-:Y:S01]  /*8d00*/  STG.E.U8 desc[UR36][R8.64], R3 ;  /* 0x0000000308007986 */ /* 0x0011e2000c101124 */
[----:B------:R-:W-:Y:S05]  /*8d10*/  BRA `(.L_x_699) ;  /* 0x0000000c00d47947 */ /* 0x000fea0003800000 */
.L_x_703:
[----:B------:R-:W-:Y:S02]  /*8d20*/  IMAD.U32 R5, R3, 0x10000, RZ ;  /* 0x0001000003057824 */ /* 0x000fe400078e00ff */
[----:B------:R-:W-:-:S04]  /*8d30*/  IMAD.MOV.U32 R25, RZ, RZ, R23 ;  /* 0x000000ffff197224 */ /* 0x000fc800078e0017 */
[----:B------:R-:W0:Y:S02]  /*8d40*/  F2I.S64.TRUNC R4, R5 ;  /* 0x0000000500047311 */ /* 0x000e24000020d900 */
[----:B0-----:R0:W-:Y:S01]  /*8d50*/  STG.E.U8 desc[UR36][R8.64], R4 ;  /* 0x0000000408007986 */ /* 0x0011e2000c101124 */
[----:B------:R-:W-:Y:S05]  /*8d60*/  BRA `(.L_x_699) ;  /* 0x0000000c00c07947 */ /* 0x000fea0003800000 */
.L_x_702:
[----:B------:R-:W-:-:S13]  /*8d70*/  ISETP.NE.AND P0, PT, R0, 0x2, PT ;  /* 0x000000020000780c */ /* 0x000fda0003f05270 */
[----:B------:R-:W-:Y:S05]  /*8d80*/  @!P0 BRA `(.L_x_705) ;  /* 0x0000000000388947 */ /* 0x000fea0003800000 */
[----:B------:R-:W-:-:S13]  /*8d90*/  ISETP.NE.AND P0, PT, R0, 0x3, PT ;  /* 0x000000030000780c */ /* 0x000fda0003f05270 */
[----:B------:R-:W-:Y:S05]  /*8da0*/  @!P0 BRA `(.L_x_706) ;  /* 0x00000000001c8947 */ /* 0x000fea0003800000 */
[----:B------:R-:W-:-:S13]  /*8db0*/  ISETP.NE.AND P0, PT, R0, 0x4, PT ;  /* 0x000000040000780c */ /* 0x000fda0003f05270 */
[----:B------:R-:W-:Y:S05]  /*8dc0*/  @P0 BRA `(.L_x_704) ;  /* 0x0000000800f80947 */ /* 0x000fea0003800000 */
[----:B------:R-:W-:Y:S02]  /*8dd0*/  IMAD.U32 R4, R3, 0x10000, RZ ;  /* 0x0001000003047824 */ /* 0x000fe400078e00ff */
[----:B------:R-:W-:-:S04]  /*8de0*/  IMAD.MOV.U32 R25, RZ, RZ, R23 ;  /* 0x000000ffff197224 */ /* 0x000fc800078e0017 */
[----:B------:R-:W0:Y:S02]  /*8df0*/  F2I.S64.TRUNC R4, R4 ;  /* 0x0000000400047311 */ /* 0x000e24000020d900 */
[----:B0-----:R0:W-:Y:S01]  /*8e00*/  STG.E.64 desc[UR36][R8.64], R4 ;  /* 0x0000000408007986 */ /* 0x0011e2000c101b24 */
[----:B------:R-:W-:Y:S05]  /*8e10*/  BRA `(.L_x_699) ;  /* 0x0000000c00947947 */ /* 0x000fea0003800000 */
.L_x_706:
[----:B------:R-:W-:Y:S02]  /*8e20*/  IMAD.U32 R3, R3, 0x10000, RZ ;  /* 0x0001000003037824 */ /* 0x000fe400078e00ff */
[----:B------:R-:W-:-:S04]  /*8e30*/  IMAD.MOV.U32 R25, RZ, RZ, R23 ;  /* 0x000000ffff197224 */ /* 0x000fc800078e0017 */
[----:B------:R-:W0:Y:S02]  /*8e40*/  F2I.FTZ.TRUNC.NTZ R3, R3 ;  /* 0x0000000300037305 */ /* 0x000e24000021f100 */
[----:B0-----:R0:W-:Y:S01]  /*8e50*/  STG.E desc[UR36][R8.64], R3 ;  /* 0x0000000308007986 */ /* 0x0011e2000c101924 */
[----:B------:R-:W-:Y:S05]  /*8e60*/  BRA `(.L_x_699) ;  /* 0x0000000c00807947 */ /* 0x000fea0003800000 */
.L_x_705:
[----:B------:R-:W-:Y:S02]  /*8e70*/  IMAD.U32 R3, R3, 0x10000, RZ ;  /* 0x0001000003037824 */ /* 0x000fe400078e00ff */
[----:B------:R-:W-:-:S04]  /*8e80*/  IMAD.MOV.U32 R25, RZ, RZ, R23 ;  /* 0x000000ffff197224 */ /* 0x000fc800078e0017 */
[----:B------:R-:W0:Y:S02]  /*8e90*/  F2I.FTZ.TRUNC.NTZ R3, R3 ;  /* 0x0000000300037305 */ /* 0x000e24000021f100 */
[----:B0-----:R0:W-:Y:S01]  /*8ea0*/  STG.E.U16 desc[UR36][R8.64], R3 ;  /* 0x0000000308007986 */ /* 0x0011e2000c101524 */
[----:B------:R-:W-:Y:S05]  /*8eb0*/  BRA `(.L_x_699) ;  /* 0x0000000c006c7947 */ /* 0x000fea0003800000 */
.L_x_701:
[----:B------:R-:W-:-:S13]  /*8ec0*/  ISETP.GT.AND P0, PT, R0, 0x6, PT ;  /* 0x000000060000780c */ /* 0x000fda0003f04270 */
[----:B------:R-:W-:Y:S05]  /*8ed0*/  @P0 BRA `(.L_x_707) ;  /* 0x0000000000340947 */ /* 0x000fea0003800000 */
[----:B------:R-:W-:-:S13]  /*8ee0*/  ISETP.NE.AND P0, PT, R0, 0x5, PT ;  /* 0x000000050000780c */ /* 0x000fda0003f05270 */
[----:B------:R-:W-:Y:S05]  /*8ef0*/  @!P0 BRA `(.L_x_708) ;  /* 0x0000000000188947 */ /* 0x000fea0003800000 */
[----:B------:R-:W-:-:S13]  /*8f00*/  ISETP.NE.AND P0, PT, R0, 0x6, PT ;  /* 0x000000060000780c */ /* 0x000fda0003f05270 */
[----:B------:R-:W-:Y:S05]  /*8f10*/  @P0 BRA `(.L_x_704) ;  /* 0x0000000800a40947 */ /* 0x000fea0003800000 */
[----:B------:R-:W-:Y:S02]  /*8f20*/  IMAD.U32 R3, R3, 0x10000, RZ ;  /* 0x0001000003037824 */ /* 0x000fe400078e00ff */
[----:B------:R-:W-:-:S03]  /*8f30*/  IMAD.MOV.U32 R25, RZ, RZ, R23 ;  /* 0x000000ffff197224 */ /* 0x000fc600078e0017 */
[----:B------:R0:W-:Y:S01]  /*8f40*/  STG.E desc[UR36][R8.64], R3 ;  /* 0x0000000308007986 */ /* 0x0001e2000c101924 */
[----:B------:R-:W-:Y:S05]  /*8f50*/  BRA `(.L_x_699) ;  /* 0x0000000c00447947 */ /* 0x000fea0003800000 */
.L_x_708:
[----:B------:R-:W-:Y:S02]  /*8f60*/  IMAD.U32 R0, R3, 0x10000, RZ ;  /* 0x0001000003007824 */ /* 0x000fe400078e00ff */
[----:B------:R-:W-:-:S03]  /*8f70*/  IMAD.MOV.U32 R25, RZ, RZ, R23 ;  /* 0x000000ffff197224 */ /* 0x000fc600078e0017 */
[----:B------:R-:W-:-:S05]  /*8f80*/  F2FP.F16.F32.PACK_AB R0, RZ, R0 ;  /* 0x00000000ff00723e */ /* 0x000fca00000000ff */
[----:B------:R0:W-:Y:S01]  /*8f90*/  STG.E.U16 desc[UR36][R8.64], R0 ;  /* 0x0000000008007986 */ /* 0x0001e2000c101524 */
[----:B------:R-:W-:Y:S05]  /*8fa0*/  BRA `(.L_x_699) ;  /* 0x0000000c00307947 */ /* 0x000fea0003800000 */
.L_x_707:
[----:B------:R-:W-:-:S13]  /*8fb0*/  ISETP.NE.AND P0, PT, R0, 0x7, PT ;  /* 0x000000070000780c */ /* 0x000fda0003f05270 */
[----:B------:R-:W-:Y:S05]  /*8fc0*/  @!P0 BRA `(.L_x_709) ;  /* 0x00000000003c8947 */ /* 0x000fea0003800000 */
[----:B------:R-:W-:-:S13]  /*8fd0*/  ISETP.NE.AND P0, PT, R0, 0x8, PT ;  /* 0x000000080000780c */ /* 0x000fda0003f05270 */
[----:B------:R-:W-:Y:S05]  /*8fe0*/  @!P0 BRA `(.L_x_710) ;  /* 0x00000000001c8947 */ /* 0x000fea0003800000 */
[----:B------:R-:W-:-:S13]  /*8ff0*/  ISETP.NE.AND P0, PT, R0, 0x9, PT ;  /* 0x000000090000780c */ /* 0x000fda0003f05270 */
[----:B------:R-:W-:Y:S05]  /*9000*/  @P0 BRA `(.L_x_704) ;  /* 0x0000000800680947 */ /* 0x000fea0003800000 */
[----:B------:R-:W-:Y:S02]  /*9010*/  IMAD.U32 R4, R3, 0x10000, RZ ;  /* 0x0001000003047824 */ /* 0x000fe400078e00ff */
[----:B------:R-:W-:Y:S02]  /*9020*/  IMAD.MOV.U32 R5, RZ, RZ, RZ ;  /* 0x000000ffff057224 */ /* 0x000fe400078e00ff */
[----:B------:R-:W-:-:S03]  /*9030*/  IMAD.MOV.U32 R25, RZ, RZ, R23 ;  /* 0x000000ffff197224 */ /* 0x000fc600078e0017 */
[----:B------:R0:W-:Y:S01]  /*9040*/  STG.E.64 desc[UR36][R8.64], R4 ;  /* 0x0000000408007986 */ /* 0x0001e2000c101b24 */
[----:B------:R-:W-:Y:S05]  /*9050*/  BRA `(.L_x_699) ;  /* 0x0000000c00047947 */ /* 0x000fea0003800000 */
.L_x_710:
[----:B------:R-:W-:Y:S02]  /*9060*/  IMAD.U32 R3, R3, 0x10000, RZ ;  /* 0x0001000003037824 */ /* 0x000fe400078e00ff */
[----:B------:R-:W-:-:S03]  /*9070*/  IMAD.MOV.U32 R25, RZ, RZ, R23 ;  /* 0x000000ffff197224 */ /* 0x000fc600078e0017 */
[----:B------:R-:W-:-:S04]  /*9080*/  F2FP.F16.F32.PACK_AB R3, RZ, R3 ;  /* 0x00000003ff03723e */ /* 0x000fc800000000ff */
[----:B------:R-:W-:-:S05]  /*9090*/  PRMT R3, R3, 0x5410, RZ ;  /* 0x0000541003037816 */ /* 0x000fca00000000ff */
[----:B------:R0:W-:Y:S01]  /*90a0*/  STG.E desc[UR36][R8.64], R3 ;  /* 0x0000000308007986 */ /* 0x0001e2000c101924 */
[----:B------:R-:W-:Y:S05]  /*90b0*/  BRA `(.L_x_699) ;  /* 0x0000000800ec7947 */ /* 0x000fea0003800000 */
.L_x_709:
[----:B------:R-:W-:Y:S02]  /*90c0*/  IMAD.U32 R4, R3, 0x10000, RZ ;  /* 0x0001000003047824 */ /* 0x000fe400078e00ff */
[----:B------:R-:W-:Y:S02]  /*90d0*/  IMAD.MOV.U32 R25, RZ, RZ, R23 ;  /* 0x000000ffff197224 */ /* 0x000fe400078e0017 */
[----:B------:R-:W-:-:S06]  /*90e0*/  FMUL.FTZ R4, R4, 1 ;  /* 0x3f80000004047820 */ /* 0x000fcc0000410000 */
[----:B------:R-:W0:Y:S02]  /*90f0*/  F2F.F64.F32 R4, R4 ;  /* 0x0000000400047310 */ /* 0x000e240000201800 */
[----:B0-----:R0:W-:Y:S01]  /*9100*/  STG.E.64 desc[UR36][R8.64], R4 ;  /* 0x0000000408007986 */ /* 0x0011e2000c101b24 */
[----:B------:R-:W-:Y:S05]  /*9110*/  BRA `(.L_x_699) ;  /* 0x0000000800d47947 */ /* 0x000fea0003800000 */
.L_x_700:
[----:B------:R-:W-:-:S13]  /*9120*/  ISETP.GT.AND P0, PT, R0, 0x18, PT ;  /* 0x000000180000780c */ /* 0x000fda0003f04270 */
[----:B------:R-:W-:Y:S05]  /*9130*/  @P0 BRA `(.L_x_711) ;  /* 0x0000000400080947 */ /* 0x000fea0003800000 */
        /* <DEDUP_REMOVED lines=8> */
[----:B------:R-:W-:-:S04]  /*91c0*/  FSETP.NEU.FTZ.AND P0, PT, R3, RZ, PT ;  /* 0x000000ff0300720b */ /* 0x000fc80003f1d000 */
[----:B------:R-:W-:-:S05]  /*91d0*/  SEL R3, RZ, 0x1, !P0 ;  /* 0x00000001ff037807 */ /* 0x000fca0004000000 */
[----:B------:R0:W-:Y:S01]  /*91e0*/  STG.E.U8 desc[UR36][R8.64], R3 ;  /* 0x0000000308007986 */ /* 0x0001e2000c101124 */
[----:B------:R-:W-:Y:S05]  /*91f0*/  BRA `(.L_x_699) ;  /* 0x00000008009c7947 */ /* 0x000fea0003800000 */
.L_x_713:
[----:B------:R-:W-:Y:S01]  /*9200*/  IMAD.U32 R3, R3, 0x10000, RZ ;  /* 0x0001000003037824 */ /* 0x000fe200078e00ff */
[----:B---3--:R-:W-:Y:S01]  /*9210*/  CS2R R6, SRZ ;  /* 0x0000000000067805 */ /* 0x008fe2000001ff00 */
[----:B------:R-:W-:Y:S02]  /*9220*/  IMAD.MOV.U32 R25, RZ, RZ, R23 ;  /* 0x000000ffff197224 */ /* 0x000fe400078e0017 */
[----:B------:R-:W-:-:S04]  /*9230*/  FMUL.FTZ R3, R3, 1 ;  /* 0x3f80000003037820 */ /* 0x000fc80000410000 */
[----:B------:R-:W0:Y:S02]  /*9240*/  F2F.F64.F32 R4, R3 ;  /* 0x0000000300047310 */ /* 0x000e240000201800 */
[----:B0-----:R0:W-:Y:S01]  /*9250*/  STG.E.128 desc[UR36][R8.64], R4 ;  /* 0x0000000408007986 */ /* 0x0011e2000c101d24 */
[----:B------:R-:W-:Y:S05]  /*9260*/  BRA `(.L_x_699) ;  /* 0x0000000800807947 */ /* 0x000fea0003800000 */
.L_x_712:
[----:B------:R-:W-:-:S13]  /*9270*/  ISETP.NE.AND P0, PT, R0, 0xf, PT ;  /* 0x0000000f0000780c */ /* 0x000fda0003f05270 */
[----:B------:R-:W-:Y:S05]  /*9280*/  @!P0 BRA `(.L_x_714) ;  /* 0x0000000000a88947 */ /* 0x000fea0003800000 */
[----:B------:R-:W-:-:S13]  /*9290*/  ISETP.NE.AND P0, PT, R0, 0x17, PT ;  /* 0x000000170000780c */ /* 0x000fda0003f05270 */
[----:B------:R-:W-:Y:S05]  /*92a0*/  @!P0 BRA `(.L_x_715) ;  /* 0x0000000000508947 */ /* 0x000fea0003800000 */
[----:B------:R-:W-:-:S13]  /*92b0*/  ISETP.NE.AND P0, PT, R0, 0x18, PT ;  /* 0x000000180000780c */ /* 0x000fda0003f05270 */
[----:B------:R-:W-:Y:S05]  /*92c0*/  @P0 BRA `(.L_x_704) ;  /* 0x0000000400b80947 */ /* 0x000fea0003800000 */
[----:B------:R-:W-:Y:S01]  /*92d0*/  IMAD.U32 R6, R3, 0x10000, RZ ;  /* 0x0001000003067824 */ /* 0x000fe200078e00ff */
[----:B------:R-:W-:Y:S01]  /*92e0*/  BSSY.RECONVERGENT B0, `(.L_x_716) ;  /* 0x000000c000007945 */ /* 0x000fe20003800200 */
[----:B------:R-:W-:-:S03]  /*92f0*/  IMAD.MOV.U32 R0, RZ, RZ, 0x7f ;  /* 0x0000007fff007424 */ /* 0x000fc600078e00ff */
        /* <DEDUP_REMOVED lines=10> */
.L_x_717:
[----:B------:R-:W-:Y:S05]  /*93a0*/  BSYNC.RECONVERGENT B0 ;  /* 0x0000000000007941 */ /* 0x000fea0003800200 */
.L_x_716:
[----:B------:R-:W-:Y:S01]  /*93b0*/  LOP3.LUT R5, R0, 0x80, R5, 0xf8, !PT ;  /* 0x0000008000057812 */ /* 0x000fe200078ef805 */
[----:B------:R-:W-:-:S04]  /*93c0*/  IMAD.MOV.U32 R25, RZ, RZ, R23 ;  /* 0x000000ffff197224 */ /* 0x000fc800078e0017 */
[----:B------:R0:W-:Y:S01]  /*93d0*/  STG.E.U8 desc[UR36][R8.64], R5 ;  /* 0x0000000508007986 */ /* 0x0001e2000c101124 */
[----:B------:R-:W-:Y:S05]  /*93e0*/  BRA `(.L_x_699) ;  /* 0x0000000800207947 */ /* 0x000fea0003800000 */
.L_x_715:
[----:B------:R-:W-:Y:S01]  /*93f0*/  IMAD.U32 R6, R3, 0x10000, RZ ;  /* 0x0001000003067824 */ /* 0x000fe200078e00ff */
[----:B------:R-:W-:Y:S04]  /*9400*/  BSSY.RECONVERGENT B0, `(.L_x_718) ;  /* 0x000000e000007945 */ /* 0x000fe80003800200 */
[----:B------:R-:W-:Y:S02]  /*9410*/  LOP3.LUT R4, R6, 0x7fffffff, RZ, 0xc0, !PT ;  /* 0x7fffffff06047812 */ /* 0x000fe400078ec0ff */
[----:B------:R-:W-:Y:S02]  /*9420*/  SHF.R.U32.HI R5, RZ, 0x18, R6 ;  /* 0x00000018ff057819 */ /* 0x000fe40000011606 */
[----:B------:R-:W-:-:S13]  /*9430*/  ISETP.GE.U32.AND P1, PT, R4, 0x47800000, PT ;  /* 0x478000000400780c */ /* 0x000fda0003f26070 */
[----:B------:R-:W-:Y:S01]  /*9440*/  @P1 IMAD.MOV.U32 R0, RZ, RZ, 0x7f ;  /* 0x0000007fff001424 */ /* 0x000fe200078e00ff */
        /* <DEDUP_REMOVED lines=9> */
.L_x_719:
[----:B------:R-:W-:Y:S05]  /*94e0*/  BSYNC.RECONVERGENT B0 ;  /* 0x0000000000007941 */ /* 0x000fea0003800200 */
.L_x_718:
[----:B------:R-:W-:Y:S01]  /*94f0*/  LOP3.LUT R5, R0, 0x80, R5, 0xf8, !PT ;  /* 0x0000008000057812 */ /* 0x000fe200078ef805 */
[----:B------:R-:W-:-:S04]  /*9500*/  IMAD.MOV.U32 R25, RZ, RZ, R23 ;  /* 0x000000ffff197224 */ /* 0x000fc800078e0017 */
[----:B------:R0:W-:Y:S01]  /*9510*/  STG.E.U8 desc[UR36][R8.64], R5 ;  /* 0x0000000508007986 */ /* 0x0001e2000c101124 */
[----:B------:R-:W-:Y:S05]  /*9520*/  BRA `(.L_x_699) ;  /* 0x0000000400d07947 */ /* 0x000fea0003800000 */
.L_x_714:
[----:B------:R0:W-:Y:S01]  /*9530*/  STG.E.U16 desc[UR36][R8.64], R3 ;  /* 0x0000000308007986 */ /* 0x0001e2000c101524 */
[----:B------:R-:W-:Y:S01]  /*9540*/  IMAD.MOV.U32 R25, RZ, RZ, R23 ;  /* 0x000000ffff197224 */ /* 0x000fe200078e0017 */
[----:B------:R-:W-:Y:S06]  /*9550*/  BRA `(.L_x_699) ;  /* 0x0000000400c47947 */ /* 0x000fec0003800000 */
.L_x_711:
[----:B------:R-:W-:-:S13]  /*9560*/  ISETP.GT.AND P0, PT, R0, 0x1b, PT ;  /* 0x0000001b0000780c */ /* 0x000fda0003f04270 */
[----:B------:R-:W-:Y:S05]  /*9570*/  @P0 BRA `(.L_x_720) ;  /* 0x0000000000f40947 */ /* 0x000fea0003800000 */
        /* <DEDUP_REMOVED lines=8> */
[----:B------:R-:W0:Y:S02]  /*9600*/  F2I.FTZ.U32.TRUNC.NTZ R3, R3 ;  /* 0x0000000300037305 */ /* 0x000e24000021f000 */
[----:B0-----:R0:W-:Y:S01]  /*9610*/  STG.E.U16 desc[UR36][R8.64], R3 ;  /* 0x0000000308007986 */ /* 0x0011e2000c101524 */
[----:B------:R-:W-:Y:S05]  /*9620*/  BRA `(.L_x_699) ;  /* 0x0000000400907947 */ /* 0x000fea0003800000 */
.L_x_722:
[----:B------:R-:W-:Y:S01]  /*9630*/  IMAD.U32 R3, R3, 0x10000, RZ ;  /* 0x0001000003037824 */ /* 0x000fe200078e00ff */
[----:B------:R-:W-:Y:S01]  /*9640*/  BSSY.RECONVERGENT B0, `(.L_x_723) ;  /* 0x0000014000007945 */ /* 0x000fe20003800200 */
[----:B------:R-:W-:-:S03]  /*9650*/  IMAD.MOV.U32 R4, RZ, RZ, 0x80 ;  /* 0x00000080ff047424 */ /* 0x000fc600078e00ff */
[----:B------:R-:W-:-:S04]  /*9660*/  LOP3.LUT R0, R3, 0x7fffffff, RZ, 0xc0, !PT ;  /* 0x7fffffff03007812 */ /* 0x000fc800078ec0ff */
[----:B------:R-:W-:-:S13]  /*9670*/  ISETP.GT.U32.AND P0, PT, R0, 0x437fffff, PT ;  /* 0x437fffff0000780c */ /* 0x000fda0003f04070 */
[----:B------:R-:W-:Y:S05]  /*9680*/  @P0 BRA `(.L_x_724) ;  /* 0x00000000003c0947 */ /* 0x000fea0003800000 */
[----:B------:R-:W-:-:S13]  /*9690*/  ISETP.GT.U32.AND P0, PT, R0, 0x3bffffff, PT ;  /* 0x3bffffff0000780c */ /* 0x000fda0003f04070 */
[----:B------:R-:W-:Y:S05]  /*96a0*/  @P0 BRA `(.L_x_725) ;  /* 0x0000000000140947 */ /* 0x000fea0003800000 */
[----:B------:R-:W-:Y:S01]  /*96b0*/  FADD.FTZ R0, R0, 8192 ;  /* 0x4600000000007421 */ /* 0x000fe20000010000 */
[----:B------:R-:W-:-:S04]  /*96c0*/  PRMT R4, RZ, 0x7610, R4 ;  /* 0x00007610ff047816 */ /* 0x000fc80000000004 */
[----:B------:R-:W-:-:S13]  /*96d0*/  LOP3.LUT P0, R0, R0, 0xff, RZ, 0xc0, !PT ;  /* 0x000000ff00007812 */ /* 0x000fda000780c0ff */
[----:B------:R-:W-:Y:S05]  /*96e0*/  @!P0 BRA `(.L_x_724) ;  /* 0x0000000000248947 */ /* 0x000fea0003800000 */
[----:B------:R-:W-:Y:S05]  /*96f0*/  BRA `(.L_x_726) ;  /* 0x0000000000147947 */ /* 0x000fea0003800000 */
.L_x_725:
[----:B------:R-:W-:-:S04]  /*9700*/  SHF.R.U32.HI R0, RZ, 0x14, R3 ;  /* 0x00000014ff007819 */ /* 0x000fc80000011603 */
[----:B------:R-:W-:-:S04]  /*9710*/  LOP3.LUT R0, R0, 0x1, RZ, 0xc0, !PT ;  /* 0x0000000100007812 */ /* 0x000fc800078ec0ff */
[----:B------:R-:W-:-:S04]  /*9720*/  IADD3 R0, PT, PT, R3, 0x487ffff, R0 ;  /* 0x0487ffff03007810 */ /* 0x000fc80007ffe000 */
[----:B------:R-:W-:-:S04]  /*9730*/  SHF.R.U32.HI R0, RZ, 0x14, R0 ;  /* 0x00000014ff007819 */ /* 0x000fc80000011600 */
[----:B------:R-:W-:-:S07]  /*9740*/  LOP3.LUT R0, R0, 0xff, RZ, 0xc0, !PT ;  /* 0x000000ff00007812 */ /* 0x000fce00078ec0ff */
.L_x_726:
[----:B------:R-:W-:-:S04]  /*9750*/  SHF.R.U32.HI R3, RZ, 0x18, R3 ;  /* 0x00000018ff037819 */ /* 0x000fc80000011603 */
[----:B------:R-:W-:-:S04]  /*9760*/  LOP3.LUT R0, R0, 0x80, R3, 0xf8, !PT ;  /* 0x0000008000007812 */ /* 0x000fc800078ef803 */
[----:B------:R-:W-:-:S07]  /*9770*/  PRMT R4, R0, 0x7610, R4 ;  /* 0x0000761000047816 */ /* 0x000fce0000000004 */
.L_x_724:
[----:B------:R-:W-:Y:S05]  /*9780*/  BSYNC.RECONVERGENT B0 ;  /* 0x0000000000007941 */ /* 0x000fea0003800200 */
.L_x_723:
[----:B------:R0:W-:Y:S01]  /*9790*/  STG.E.U8 desc[UR36][R8.64], R4 ;  /* 0x0000000408007986 */ /* 0x0001e2000c101124 */
[----:B------:R-:W-:Y:S01]  /*97a0*/  IMAD.MOV.U32 R25, RZ, RZ, R23 ;  /* 0x000000ffff197224 */ /* 0x000fe200078e0017 */
[----:B------:R-:W-:Y:S06]  /*97b0*/  BRA `(.L_x_699) ;  /* 0x00000004002c7947 */ /* 0x000fec0003800000 */
.L_x_721:
        /* <DEDUP_REMOVED lines=13> */
.L_x_729:
[----:B------:R-:W-:-:S04]  /*9890*/  SHF.R.U32.HI R0, RZ, 0x15, R3 ;  /* 0x00000015ff007819 */ /* 0x000fc80000011603 */
[----:B------:R-:W-:-:S04]  /*98a0*/  LOP3.LUT R0, R0, 0x1, RZ, 0xc0, !PT ;  /* 0x0000000100007812 */ /* 0x000fc800078ec0ff */
[----:B------:R-:W-:-:S04]  /*98b0*/  IADD3 R0, PT, PT, R3, 0x88fffff, R0 ;  /* 0x088fffff03007810 */ /* 0x000fc80007ffe000 */
[----:B------:R-:W-:-:S04]  /*98c0*/  SHF.R.U32.HI R0, RZ, 0x15, R0 ;  /* 0x00000015ff007819 */ /* 0x000fc80000011600 */
[----:B------:R-:W-:-:S07]  /*98d0*/  LOP3.LUT R0, R0, 0xff, RZ, 0xc0, !PT ;  /* 0x000000ff00007812 */ /* 0x000fce00078ec0ff */
.L_x_730:
[----:B------:R-:W-:-:S04]  /*98e0*/  SHF.R.U32.HI R3, RZ, 0x18, R3 ;  /* 0x00000018ff037819 */ /* 0x000fc80000011603 */
[----:B------:R-:W-:-:S04]  /*98f0*/  LOP3.LUT R0, R0, 0x80, R3, 0xf8, !PT ;  /* 0x0000008000007812 */ /* 0x000fc800078ef803 */
[----:B------:R-:W-:-:S07]  /*9900*/  PRMT R4, R0, 0x7610, R4 ;  /* 0x0000761000047816 */ /* 0x000fce0000000004 */
.L_x_728:
[----:B------:R-:W-:Y:S05]  /*9910*/  BSYNC.RECONVERGENT B0 ;  /* 0x0000000000007941 */ /* 0x000fea0003800200 */
.L_x_727:
[----:B------:R0:W-:Y:S01]  /*9920*/  STG.E.U8 desc[UR36][R8.64], R4 ;  /* 0x0000000408007986 */ /* 0x0001e2000c101124 */
[----:B------:R-:W-:Y:S01]  /*9930*/  IMAD.MOV.U32 R25, RZ, RZ, R23 ;  /* 0x000000ffff197224 */ /* 0x000fe200078e0017 */
[----:B------:R-:W-:Y:S06]  /*9940*/  BRA `(.L_x_699) ;  /* 0x0000000000c87947 */ /* 0x000fec0003800000 */
.L_x_720:
[----:B------:R-:W-:-:S13]  /*9950*/  ISETP.NE.AND P0, PT, R0, 0x1c, PT ;  /* 0x0000001c0000780c */ /* 0x000fda0003f05270 */
[----:B------:R-:W-:Y:S05]  /*9960*/  @!P0 BRA `(.L_x_731) ;  /* 0x0000000000b08947 */ /* 0x000fea0003800000 */
[----:B------:R-:W-:-:S13]  /*9970*/  ISETP.NE.AND P0, PT, R0, 0x1d, PT ;  /* 0x0000001d0000780c */ /* 0x000fda0003f05270 */
[----:B------:R-:W-:Y:S05]  /*9980*/  @!P0 BRA `(.L_x_732) ;  /* 0x0000000000948947 */ /* 0x000fea0003800000 */
[----:B------:R-:W-:-:S13]  /*9990*/  ISETP.NE.AND P0, PT, R0, 0x2c, PT ;  /* 0x0000002c0000780c */ /* 0x000fda0003f05270 */
[----:B------:R-:W-:Y:S05]  /*99a0*/  @!P0 BRA `(.L_x_733) ;  /* 0x0000000000488947 */ /* 0x000fea0003800000 */
.L_x_704:
[----:B------:R-:W-:Y:S01]  /*99b0*/  MOV R14, 0x0 ;  /* 0x00000000000e7802 */ /* 0x000fe20000000f00 */
[----:B------:R-:W0:Y:S01]  /*99c0*/  LDCU.64 UR6, c[0x4][0x128] ;  /* 0x01002500ff0677ac */ /* 0x000e220008000a00 */
[----:B------:R-:W-:Y:S02]  /*99d0*/  IMAD.MOV.U32 R8, RZ, RZ, 0x65 ;  /* 0x00000065ff087424 */ /* 0x000fe400078e00ff */
[----:B------:R-:W-:Y:S01]  /*99e0*/  IMAD.MOV.U32 R12, RZ, RZ, 0x1 ;  /* 0x00000001ff0c7424 */ /* 0x000fe200078e00ff */
[----:B------:R-:W1:Y:S01]  /*99f0*/  LDCU.64 UR8, c[0x4][0x130] ;  /* 0x01002600ff0877ac */ /* 0x000e620008000a00 */
[----:B------:R-:W2:Y:S01]  /*9a00*/  LDC.64 R14, c[0x4][R14] ;  /* 0x010000000e0e7b82 */ /* 0x000ea20000000a00 */
[----:B------:R-:W-:Y:S01]  /*9a10*/  IMAD.MOV.U32 R13, RZ, RZ, RZ ;  /* 0x000000ffff0d7224 */ /* 0x000fe200078e00ff */
[----:B------:R-:W5:Y:S01]  /*9a20*/  LDCU.64 UR4, c[0x4][0x40] ;  /* 0x01000800ff0477ac */ /* 0x000f620008000a00 */
[----:B0-----:R-:W-:Y:S02]  /*9a30*/  IMAD.U32 R4, RZ, RZ, UR6 ;  /* 0x00000006ff047e24 */ /* 0x001fe4000f8e00ff */
[----:B------:R-:W-:-:S02]  /*9a40*/  IMAD.U32 R5, RZ, RZ, UR7 ;  /* 0x00000007ff057e24 */ /* 0x000fc4000f8e00ff */
[----:B-1----:R-:W-:Y:S02]  /*9a50*/  IMAD.U32 R6, RZ, RZ, UR8 ;  /* 0x00000008ff067e24 */ /* 0x002fe4000f8e00ff */
[----:B---3--:R-:W-:Y:S02]  /*9a60*/  IMAD.U32 R7, RZ, RZ, UR9 ;  /* 0x00000009ff077e24 */ /* 0x008fe4000f8e00ff */
[----:B-----5:R-:W-:Y:S02]  /*9a70*/  IMAD.U32 R10, RZ, RZ, UR4 ;  /* 0x00000004ff0a7e24 */ /* 0x020fe4000f8e00ff */
[----:B------:R-:W-:-:S07]  /*9a80*/  IMAD.U32 R11, RZ, RZ, UR5 ;  /* 0x00000005ff0b7e24 */ /* 0x000fce000f8e00ff */
[----:B------:R-:W-:-:S07]  /*9a90*/  LEPC R20, `(.L_x_734) ;  /* 0x000000001014794e */ /* 0x000fce0000000000 */
[----:B--2-4-:R-:W-:Y:S05]  /*9aa0*/  CALL.ABS.NOINC R14 ;  /* 0x000000000e007343 */ /* 0x014fea0003c00000 */
.L_x_734:
[----:B------:R-:W-:Y:S01]  /*9ab0*/  IMAD.MOV.U32 R25, RZ, RZ, R23 ;  /* 0x000000ffff197224 */ /* 0x000fe200078e0017 */
[----:B------:R-:W-:Y:S06]  /*9ac0*/  BRA `(.L_x_699) ;  /* 0x0000000000687947 */ /* 0x000fec0003800000 */
.L_x_733:
[----:B------:R-:W-:Y:S02]  /*9ad0*/  IMAD.U32 R4, R3, 0x10000, RZ ;  /* 0x0001000003047824 */ /* 0x000fe400078e00ff */
[----:B------:R-:W-:-:S03]  /*9ae0*/  IMAD.MOV.U32 R25, RZ, RZ, R23 ;  /* 0x000000ffff197224 */ /* 0x000fc600078e0017 */
[----:B------:R-:W-:-:S04]  /*9af0*/  SHF.R.U32.HI R5, RZ, 0x17, R4 ;  /* 0x00000017ff057819 */ /* 0x000fc80000011604 */
[----:B------:R-:W-:-:S04]  /*9b00*/  LOP3.LUT R3, R5, 0xff, RZ, 0xc0, !PT ;  /* 0x000000ff05037812 */ /* 0x000fc800078ec0ff */
[----:B------:R-:W-:-:S13]  /*9b10*/  ISETP.NE.AND P2, PT, R3, 0xff, PT ;  /* 0x000000ff0300780c */ /* 0x000fda0003f45270 */
[--C-:B------:R-:W-:Y:S02]  /*9b20*/  @P2 SHF.R.U32.HI R0, RZ, 0x16, R4.reuse ;  /* 0x00000016ff002819 */ /* 0x100fe40000011604 */
[----:B------:R-:W-:Y:S01]  /*9b30*/  @P2 LOP3.LUT P0, RZ, R3, 0x3fffff, R4, 0xf8, !PT ;  /* 0x003fffff03ff2812 */ /* 0x000fe2000780f804 */
[----:B------:R-:W-:Y:S01]  /*9b40*/  IMAD.MOV.U32 R3, RZ, RZ, 0xff ;  /* 0x000000ffff037424 */ /* 0x000fe200078e00ff */
[----:B------:R-:W-:-:S04]  /*9b50*/  @P2 LOP3.LUT R0, R0, 0x1, RZ, 0xc0, !PT ;  /* 0x0000000100002812 */ /* 0x000fc800078ec0ff */
[----:B------:R-:W-:Y:S01]  /*9b60*/  @P2 ISETP.EQ.U32.AND P1, PT, R0, 0x1, P0 ;  /* 0x000000010000280c */ /* 0x000fe20000722070 */
[----:B------:R-:W-:Y:S01]  /*9b70*/  @P2 VIADD R0, R5, 0x1 ;  /* 0x0000000105002836 */ /* 0x000fe20000000000 */
[----:B------:R-:W-:Y:S02]  /*9b80*/  PLOP3.LUT P0, PT, PT, PT, PT, 0x80, 0x8 ;  /* 0x000000000008781c */ /* 0x000fe40003f0f070 */
[----:B------:R-:W-:-:S13]  /*9b90*/  @P2 PLOP3.LUT P0, PT, P1, PT, PT, 0x80, 0x8 ;  /* 0x000000000008281c */ /* 0x000fda0000f0f070 */
[----:B------:R-:W-:-:S04]  /*9ba0*/  @!P0 IMAD.MOV R0, RZ, RZ, R5 ;  /* 0x000000ffff008224 */ /* 0x000fc800078e0205 */
[----:B------:R-:W-:-:S05]  /*9bb0*/  @P2 IMAD.MOV.U32 R3, RZ, RZ, R0 ;  /* 0x000000ffff032224 */ /* 0x000fca00078e0000 */
[----:B------:R0:W-:Y:S01]  /*9bc0*/  STG.E.U8 desc[UR36][R8.64], R3 ;  /* 0x0000000308007986 */ /* 0x0001e2000c101124 */
[----:B------:R-:W-:Y:S05]  /*9bd0*/  BRA `(.L_x_699) ;  /* 0x0000000000247947 */ /* 0x000fea0003800000 */
.L_x_732:
[----:B------:R-:W-:Y:S02]  /*9be0*/  IMAD.U32 R4, R3, 0x10000, RZ ;  /* 0x0001000003047824 */ /* 0x000fe400078e00ff */
[----:B------:R-:W-:-:S04]  /*9bf0*/  IMAD.MOV.U32 R25, RZ, RZ, R23 ;  /* 0x000000ffff197224 */ /* 0x000fc800078e0017 */
[----:B------:R-:W0:Y:S02]  /*9c00*/  F2I.U64.TRUNC R4, R4 ;  /* 0x0000000400047311 */ /* 0x000e24000020d800 */
[----:B0-----:R0:W-:Y:S01]  /*9c10*/  STG.E.64 desc[UR36][R8.64], R4 ;  /* 0x0000000408007986 */ /* 0x0011e2000c101b24 */
[----:B------:R-:W-:Y:S05]  /*9c20*/  BRA `(.L_x_699) ;  /* 0x0000000000107947 */ /* 0x000fea0003800000 */
.L_x_731:
[----:B------:R-:W-:Y:S02]  /*9c30*/  IMAD.U32 R3, R3, 0x10000, RZ ;  /* 0x0001000003037824 */ /* 0x000fe400078e00ff */
[----:B------:R-:W-:-:S04]  /*9c40*/  IMAD.MOV.U32 R25, RZ, RZ, R23 ;  /* 0x000000ffff197224 */ /* 0x000fc800078e0017 */
[----:B------:R-:W0:Y:S02]  /*9c50*/  F2I.FTZ.U32.TRUNC.NTZ R3, R3 ;  /* 0x0000000300037305 */ /* 0x000e24000021f000 */
[----:B0-----:R0:W-:Y:S02]  /*9c60*/  STG.E desc[UR36][R8.64], R3 ;  /* 0x0000000308007986 */ /* 0x0011e4000c101924 */
.L_x_699:
[----:B------:R-:W-:Y:S05]  /*9c70*/  BSYNC.RECONVERGENT B6 ;  /* 0x0000000000067941 */ /* 0x000fea0003800200 */
.L_x_698:
[----:B------:R-:W-:Y:S01]  /*9c80*/  ISETP.GE.AND P0, PT, R25, R16, PT ;  /* 0x000000101900720c */ /* 0x000fe20003f06270 */
[----:B------:R-:W-:-:S12]  /*9c90*/  BSSY.RECONVERGENT B6, `(.L_x_735) ;  /* 0x00001f0000067945 */ /* 0x000fd80003800200 */
[----:B------:R-:W-:Y:S05]  /*9ca0*/  @P0 BRA `(.L_x_736) ;  /* 0x0000001c00b80947 */ /* 0x000fea0003800000 */
[----:B------:R-:W1:Y:S01]  /*9cb0*/  LDCU UR4, c[0x0][0x3b4] ;  /* 0x00007680ff0477ac */ /* 0x000e620008000800 */
[----:B0-----:R-:W0:Y:S01]  /*9cc0*/  LDC.64 R8, c[0x0][0x388] ;  /* 0x0000e200ff087b82 */ /* 0x001e220000000a00 */
[----:B-----5:R-:W-:Y:S01]  /*9cd0*/  IMAD R0, R2, 0x200, R25 ;  /* 0x0000020002007824 */ /* 0x020fe200078e0219 */
[----:B--2---:R-:W-:-:S03]  /*9ce0*/  PRMT R4, R17, 0x9910, RZ ;  /* 0x0000991011047816 */ /* 0x004fc600000000ff */
[----:B-1----:R-:W-:Y:S02]  /*9cf0*/  IMAD R3, R0, UR4, RZ ;  /* 0x0000000400037c24 */ /* 0x002fe4000f8e02ff */
[----:B------:R-:W-:-:S05]  /*9d00*/  IMAD.MOV.U32 R0, RZ, RZ, R4 ;  /* 0x000000ffff007224 */ /* 0x000fca00078e0004 */
[----:B------:R-:W-:Y:S02]  /*9d10*/  ISETP.GT.AND P1, PT, R0, 0x9, PT ;  /* 0x000000090000780c */ /* 0x000fe40003f24270 */
[----:B0-----:R-:W-:-:S05]  /*9d20*/  IADD3 R8, P0, PT, R3, R8, RZ ;  /* 0x0000000803087210 */ /* 0x001fca0007f1e0ff */
        /* <DEDUP_REMOVED lines=10> */
[----:B------:R-:W-:-:S04]  /*9dd0*/  IMAD.U32 R22, R22, 0x10000, RZ ;  /* 0x0001000016167824 */ /* 0x000fc800078e00ff */
[----:B------:R-:W0:Y:S02]  /*9de0*/  F2I.FTZ.TRUNC.NTZ R3, R22 ;  /* 0x0000001600037305 */ /* 0x000e24000021f100 */
[----:B0-----:R0:W-:Y:S01]  /*9df0*/  STG.E.U8 desc[UR36][R8.64], R3 ;  /* 0x0000000308007986 */ /* 0x0011e2000c101124 */
[----:B------:R-:W-:Y:S05]  /*9e00*/  BRA `(.L_x_742) ;  /* 0x0000000c007c7947 */ /* 0x000fea0003800000 */
.L_x_740:
[----:B------:R-:W-:-:S06]  /*9e10*/  IMAD.U32 R5, R22, 0x10000, RZ ;  /* 0x0001000016057824 */ /* 0x000fcc00078e00ff */
[----:B------:R-:W0:Y:S02]  /*9e20*/  F2I.S64.TRUNC R4, R5 ;  /* 0x0000000500047311 */ /* 0x000e24000020d900 */
[----:B0-----:R0:W-:Y:S01]  /*9e30*/  STG.E.U8 desc[UR36][R8.64], R4 ;  /* 0x0000000408007986 */ /* 0x0011e2000c101124 */
[----:B------:R-:W-:Y:S05]  /*9e40*/  BRA `(.L_x_742) ;  /* 0x0000000c006c7947 */ /* 0x000fea0003800000 */
.L_x_739:
[----:B------:R-:W-:-:S13]  /*9e50*/  ISETP.NE.AND P0, PT, R0, 0x2, PT ;  /* 0x000000020000780c */ /* 0x000fda0003f05270 */
[----:B------:R-:W-:Y:S05]  /*9e60*/  @!P0 BRA `(.L_x_743) ;  /* 0x0000000000308947 */ /* 0x000fea0003800000 */
[----:B------:R-:W-:-:S13]  /*9e70*/  ISETP.NE.AND P0, PT, R0, 0x3, PT ;  /* 0x000000030000780c */ /* 0x000fda0003f05270 */
[----:B------:R-:W-:Y:S05]  /*9e80*/  @!P0 BRA `(.L_x_744) ;  /* 0x0000000000188947 */ /* 0x000fea0003800000 */
[----:B------:R-:W-:-:S13]  /*9e90*/  ISETP.NE.AND P0, PT, R0, 0x4, PT ;  /* 0x000000040000780c */ /* 0x000fda0003f05270 */
[----:B------:R-:W-:Y:S05]  /*9ea0*/  @P0 BRA `(.L_x_741) ;  /* 0x0000000800780947 */ /* 0x000fea0003800000 */
[----:B------:R-:W-:-:S06]  /*9eb0*/  IMAD.U32 R4, R22, 0x10000, RZ ;  /* 0x0001000016047824 */ /* 0x000fcc00078e00ff */
[----:B------:R-:W0:Y:S02]  /*9ec0*/  F2I.S64.TRUNC R4, R4 ;  /* 0x0000000400047311 */ /* 0x000e24000020d900 */
[----:B0-----:R0:W-:Y:S01]  /*9ed0*/  STG.E.64 desc[UR36][R8.64], R4 ;  /* 0x0000000408007986 */ /* 0x0011e2000c101b24 */
[----:B------:R-:W-:Y:S05]  /*9ee0*/  BRA `(.L_x_742) ;  /* 0x0000000c00447947 */ /* 0x000fea0003800000 */
.L_x_744:
[----:B------:R-:W-:-:S04]  /*9ef0*/  IMAD.U32 R22, R22, 0x10000, RZ ;  /* 0x0001000016167824 */ /* 0x000fc800078e00ff */
[----:B------:R-:W0:Y:S02]  /*9f00*/  F2I.FTZ.TRUNC.NTZ R3, R22 ;  /* 0x0000001600037305 */ /* 0x000e24000021f100 */
[----:B0-----:R0:W-:Y:S01]  /*9f10*/  STG.E desc[UR36][R8.64], R3 ;  /* 0x0000000308007986 */ /* 0x0011e2000c101924 */
[----:B------:R-:W-:Y:S05]  /*9f20*/  BRA `(.L_x_742) ;  /* 0x0000000c00347947 */ /* 0x000fea0003800000 */
.L_x_743:
[----:B------:R-:W-:-:S04]  /*9f30*/  IMAD.U32 R22, R22, 0x10000, RZ ;  /* 0x0001000016167824 */ /* 0x000fc800078e00ff */
[----:B------:R-:W0:Y:S02]  /*9f40*/  F2I.FTZ.TRUNC.NTZ R3, R22 ;  /* 0x0000001600037305 */ /* 0x000e24000021f100 */
[----:B0-----:R0:W-:Y:S01]  /*9f50*/  STG.E.U16 desc[UR36][R8.64], R3 ;  /* 0x0000000308007986 */ /* 0x0011e2000c101524 */
[----:B------:R-:W-:Y:S05]  /*9f60*/  BRA `(.L_x_742) ;  /* 0x0000000c00247947 */ /* 0x000fea0003800000 */
.L_x_738:
[----:B------:R-:W-:-:S13]  /*9f70*/  ISETP.GT.AND P0, PT, R0, 0x6, PT ;  /* 0x000000060000780c */ /* 0x000fda0003f04270 */
[----:B------:R-:W-:Y:S05]  /*9f80*/  @P0 BRA `(.L_x_745) ;  /* 0x00000000002c0947 */ /* 0x000fea0003800000 */
[----:B------:R-:W-:-:S13]  /*9f90*/  ISETP.NE.AND P0, PT, R0, 0x5, PT ;  /* 0x000000050000780c */ /* 0x000fda0003f05270 */
[----:B------:R-:W-:Y:S05]  /*9fa0*/  @!P0 BRA `(.L_x_746) ;  /* 0x0000000000148947 */ /* 0x000fea0003800000 */
[----:B------:R-:W-:-:S13]  /*9fb0*/  ISETP.NE.AND P0, PT, R0, 0x6, PT ;  /* 0x000000060000780c */ /* 0x000fda0003f05270 */
[----:B------:R-:W-:Y:S05]  /*9fc0*/  @P0 BRA `(.L_x_741) ;  /* 0x0000000800300947 */ /* 0x000fea0003800000 */
[----:B------:R-:W-:-:S05]  /*9fd0*/  IMAD.U32 R3, R22, 0x10000, RZ ;  /* 0x0001000016037824 */ /* 0x000fca00078e00ff */
[----:B------:R0:W-:Y:S01]  /*9fe0*/  STG.E desc[UR36][R8.64], R3 ;  /* 0x0000000308007986 */ /* 0x0001e2000c101924 */
[----:B------:R-:W-:Y:S05]  /*9ff0*/  BRA `(.L_x_742) ;  /* 0x0000000c00007947 */ /* 0x000fea0003800000 */
.L_x_746:
[----:B------:R-:W-:-:S05]  /*a000*/  IMAD.U32 R0, R22, 0x10000, RZ ;  /* 0x0001000016007824 */ /* 0x000fca00078e00ff */
[----:B------:R-:W-:-:S05]  /*a010*/  F2FP.F16.F32.PACK_AB R0, RZ, R0 ;  /* 0x00000000ff00723e */ /* 0x000fca00000000ff */
[----:B------:R0:W-:Y:S01]  /*a020*/  STG.E.U16 desc[UR36][R8.64], R0 ;  /* 0x0000000008007986 */ /* 0x0001e2000c101524 */
[----:B------:R-:W-:Y:S05]  /*a030*/  BRA `(.L_x_742) ;  /* 0x0000000800f07947 */ /* 0x000fea0003800000 */
.L_x_745:
[----:B------:R-:W-:-:S13]  /*a040*/  ISETP.NE.AND P0, PT, R0, 0x7, PT ;  /* 0x000000070000780c */ /* 0x000fda0003f05270 */
[----:B------:R-:W-:Y:S05]  /*a050*/  @!P0 BRA `(.L_x_747) ;  /* 0x0000000000348947 */ /* 0x000fea0003800000 */
[----:B------:R-:W-:-:S13]  /*a060*/  ISETP.NE.AND P0, PT, R0, 0x8, PT ;  /* 0x000000080000780c */ /* 0x000fda0003f05270 */
[----:B------:R-:W-:Y:S05]  /*a070*/  @!P0 BRA `(.L_x_748) ;  /* 0x0000000000188947 */ /* 0x000fea0003800000 */
[----:B------:R-:W-:-:S13]  /*a080*/  ISETP.NE.AND P0, PT, R0, 0x9, PT ;  /* 0x000000090000780c */ /* 0x000fda0003f05270 */
[----:B------:R-:W-:Y:S05]  /*a090*/  @P0 BRA `(.L_x_741) ;  /* 0x0000000400fc0947 */ /* 0x000fea0003800000 */
[----:B------:R-:W-:Y:S02]  /*a0a0*/  IMAD.U32 R22, R22, 0x10000, RZ ;  /* 0x0001000016167824 */ /* 0x000fe400078e00ff */
[----:B------:R-:W-:-:S05]  /*a0b0*/  IMAD.MOV.U32 R23, RZ, RZ, RZ ;  /* 0x000000ffff177224 */ /* 0x000fca00078e00ff */
[----:B------:R1:W-:Y:S01]  /*a0c0*/  STG.E.64 desc[UR36][R8.64], R22 ;  /* 0x0000001608007986 */ /* 0x0003e2000c101b24 */
[----:B------:R-:W-:Y:S05]  /*a0d0*/  BRA `(.L_x_742) ;  /* 0x0000000800c87947 */ /* 0x000fea0003800000 */
.L_x_748:
[----:B------:R-:W-:-:S05]  /*a0e0*/  IMAD.U32 R22, R22, 0x10000, RZ ;  /* 0x0001000016167824 */ /* 0x000fca00078e00ff */
[----:B------:R-:W-:-:S04]  /*a0f0*/  F2FP.F16.F32.PACK_AB R3, RZ, R22 ;  /* 0x00000016ff03723e */ /* 0x000fc800000000ff */
[----:B------:R-:W-:-:S05]  /*a100*/  PRMT R3, R3, 0x5410, RZ ;  /* 0x0000541003037816 */ /* 0x000fca00000000ff */
[----:B------:R2:W-:Y:S01]  /*a110*/  STG.E desc[UR36][R8.64], R3 ;  /* 0x0000000308007986 */ /* 0x0005e2000c101924 */
[----:B------:R-:W-:Y:S05]  /*a120*/  BRA `(.L_x_742) ;  /* 0x0000000800b47947 */ /* 0x000fea0003800000 */
.L_x_747:
[----:B------:R-:W-:-:S04]  /*a130*/  IMAD.U32 R4, R22, 0x10000, RZ ;  /* 0x0001000016047824 */ /* 0x000fc800078e00ff */
[----:B------:R-:W-:-:S06]  /*a140*/  FMUL.FTZ R4, R4, 1 ;  /* 0x3f80000004047820 */ /* 0x000fcc0000410000 */
[----:B------:R-:W0:Y:S02]  /*a150*/  F2F.F64.F32 R4, R4 ;  /* 0x0000000400047310 */ /* 0x000e240000201800 */
[----:B0-----:R0:W-:Y:S01]  /*a160*/  STG.E.64 desc[UR36][R8.64], R4 ;  /* 0x0000000408007986 */ /* 0x0011e2000c101b24 */
[----:B------:R-:W-:Y:S05]  /*a170*/  BRA `(.L_x_742) ;  /* 0x0000000800a07947 */ /* 0x000fea0003800000 */
.L_x_737:
[----:B------:R-:W-:-:S13]  /*a180*/  ISETP.GT.AND P0, PT, R0, 0x18, PT ;  /* 0x000000180000780c */ /* 0x000fda0003f04270 */
[----:B------:R-:W-:Y:S05]  /*a190*/  @!P0 BRA `(.L_x_749) ;  /* 0x0000000400608947 */ /* 0x000fea0003800000 */
        /* <DEDUP_REMOVED lines=8> */
[----:B------:R-:W-:-:S06]  /*a220*/  IMAD.U32 R3, R22, 0x10000, RZ ;  /* 0x0001000016037824 */ /* 0x000fcc00078e00ff */
[----:B------:R-:W0:Y:S02]  /*a230*/  F2I.FTZ.U32.TRUNC.NTZ R3, R3 ;  /* 0x0000000300037305 */ /* 0x000e24000021f000 */
[----:B0-----:R0:W-:Y:S01]  /*a240*/  STG.E.U16 desc[UR36][R8.64], R3 ;  /* 0x0000000308007986 */ /* 0x0011e2000c101524 */
[----:B------:R-:W-:Y:S05]  /*a250*/  BRA `(.L_x_742) ;  /* 0x0000000800687947 */ /* 0x000fea0003800000 */
.L_x_752:
[----:B------:R-:W-:Y:S01]  /*a260*/  IMAD.U32 R5, R22, 0x10000, RZ ;  /* 0x0001000016057824 */ /* 0x000fe200078e00ff */
[----:B------:R-:W-:Y:S01]  /*a270*/  BSSY.RECONVERGENT B0, `(.L_x_753) ;  /* 0x0000013000007945 */ /* 0x000fe20003800200 */
[----:B------:R-:W-:-:S03]  /*a280*/  IMAD.MOV.U32 R4, RZ, RZ, 0x80 ;  /* 0x00000080ff047424 */ /* 0x000fc600078e00ff */
        /* <DEDUP_REMOVED lines=14> */
.L_x_755:
[----:B------:R-:W-:-:S04]  /*a370*/  SHF.R.U32.HI R3, RZ, 0x18, R5 ;  /* 0x00000018ff037819 */ /* 0x000fc80000011605 */
[----:B------:R-:W-:-:S04]  /*a380*/  LOP3.LUT R0, R0, 0x80, R3, 0xf8, !PT ;  /* 0x0000008000007812 */ /* 0x000fc800078ef803 */
[----:B------:R-:W-:-:S07]  /*a390*/  PRMT R4, R0, 0x7610, R4 ;  /* 0x0000761000047816 */ /* 0x000fce0000000004 */
.L_x_754:
[----:B------:R-:W-:Y:S05]  /*a3a0*/  BSYNC.RECONVERGENT B0 ;  /* 0x0000000000007941 */ /* 0x000fea0003800200 */
.L_x_753:
[----:B------:R0:W-:Y:S01]  /*a3b0*/  STG.E.U8 desc[UR36][R8.64], R4 ;  /* 0x0000000408007986 */ /* 0x0001e2000c101124 */
[----:B------:R-:W-:Y:S05]  /*a3c0*/  BRA `(.L_x_742) ;  /* 0x00000008000c7947 */ /* 0x000fea0003800000 */
.L_x_751:
        /* <DEDUP_REMOVED lines=17> */
.L_x_758:
[----:B------:R-:W-:-:S04]  /*a4e0*/  SHF.R.U32.HI R3, RZ, 0x18, R5 ;  /* 0x00000018ff037819 */ /* 0x000fc80000011605 */
[----:B------:R-:W-:-:S04]  /*a4f0*/  LOP3.LUT R0, R0, 0x80, R3, 0xf8, !PT ;  /* 0x0000008000007812 */ /* 0x000fc800078ef803 */
[----:B------:R-:W-:-:S07]  /*a500*/  PRMT R4, R0, 0x7610, R4 ;  /* 0x0000761000047816 */ /* 0x000fce0000000004 */
.L_x_757:
[----:B------:R-:W-:Y:S05]  /*a510*/  BSYNC.RECONVERGENT B0 ;  /* 0x0000000000007941 */ /* 0x000fea0003800200 */
.L_x_756:
[----:B------:R0:W-:Y:S01]  /*a520*/  STG.E.U8 desc[UR36][R8.64], R4 ;  /* 0x0000000408007986 */ /* 0x0001e2000c101124 */
[----:B------:R-:W-:Y:S05]  /*a530*/  BRA `(.L_x_742) ;  /* 0x0000000400b07947 */ /* 0x000fea0003800000 */
.L_x_750:
[----:B------:R-:W-:-:S13]  /*a540*/  ISETP.NE.AND P0, PT, R0, 0x1c, PT ;  /* 0x0000001c0000780c */ /* 0x000fda0003f05270 */
[----:B------:R-:W-:Y:S05]  /*a550*/  @!P0 BRA `(.L_x_759) ;  /* 0x0000000000608947 */ /* 0x000fea0003800000 */
[----:B------:R-:W-:-:S13]  /*a560*/  ISETP.NE.AND P0, PT, R0, 0x1d, PT ;  /* 0x0000001d0000780c */ /* 0x000fda0003f05270 */
[----:B------:R-:W-:Y:S05]  /*a570*/  @!P0 BRA `(.L_x_760) ;  /* 0x0000000000488947 */ /* 0x000fea0003800000 */
[----:B------:R-:W-:-:S13]  /*a580*/  ISETP.NE.AND P0, PT, R0, 0x2c, PT ;  /* 0x0000002c0000780c */ /* 0x000fda0003f05270 */
[----:B------:R-:W-:Y:S05]  /*a590*/  @P0 BRA `(.L_x_741) ;  /* 0x0000000000bc0947 */ /* 0x000fea0003800000 */
[----:B------:R-:W-:-:S05]  /*a5a0*/  IMAD.U32 R22, R22, 0x10000, RZ ;  /* 0x0001000016167824 */ /* 0x000fca00078e00ff */
        /* <DEDUP_REMOVED lines=15> */
.L_x_760:
[----:B------:R-:W-:-:S06]  /*a6a0*/  IMAD.U32 R4, R22, 0x10000, RZ ;  /* 0x0001000016047824 */ /* 0x000fcc00078e00ff */
[----:B------:R-:W0:Y:S02]  /*a6b0*/  F2I.U64.TRUNC R4, R4 ;  /* 0x0000000400047311 */ /* 0x000e24000020d800 */
[----:B0-----:R0:W-:Y:S01]  /*a6c0*/  STG.E.64 desc[UR36][R8.64], R4 ;  /* 0x0000000408007986 */ /* 0x0011e2000c101b24 */
[----:B------:R-:W-:Y:S05]  /*a6d0*/  BRA `(.L_x_742) ;  /* 0x0000000400487947 */ /* 0x000fea0003800000 */
.L_x_759:
[----:B------:R-:W-:-:S04]  /*a6e0*/  IMAD.U32 R22, R22, 0x10000, RZ ;  /* 0x0001000016167824 */ /* 0x000fc800078e00ff */
[----:B------:R-:W0:Y:S02]  /*a6f0*/  F2I.FTZ.U32.TRUNC.NTZ R3, R22 ;  /* 0x0000001600037305 */ /* 0x000e24000021f000 */
[----:B0-----:R0:W-:Y:S01]  /*a700*/  STG.E desc[UR36][R8.64], R3 ;  /* 0x0000000308007986 */ /* 0x0011e2000c101924 */
[----:B------:R-:W-:Y:S05]  /*a710*/  BRA `(.L_x_742) ;  /* 0x0000000400387947 */ /* 0x000fea0003800000 */
.L_x_749:
[----:B------:R-:W-:-:S13]  /*a720*/  ISETP.GT.AND P0, PT, R0, 0xe, PT ;  /* 0x0000000e0000780c */ /* 0x000fda0003f04270 */
[----:B------:R-:W-:Y:S05]  /*a730*/  @P0 BRA `(.L_x_761) ;  /* 0x00000000003c0947 */ /* 0x000fea0003800000 */
[----:B------:R-:W-:-:S13]  /*a740*/  ISETP.NE.AND P0, PT, R0, 0xa, PT ;  /* 0x0000000a0000780c */ /* 0x000fda0003f05270 */
[----:B------:R-:W-:Y:S05]  /*a750*/  @!P0 BRA `(.L_x_762) ;  /* 0x00000000001c8947 */ /* 0x000fea0003800000 */
[----:B------:R-:W-:-:S13]  /*a760*/  ISETP.NE.AND P0, PT, R0, 0xb, PT ;  /* 0x0000000b0000780c */ /* 0x000fda0003f05270 */
[----:B------:R-:W-:Y:S05]  /*a770*/  @P0 BRA `(.L_x_741) ;  /* 0x0000000000440947 */ /* 0x000fea0003800000 */
[----:B------:R-:W-:-:S05]  /*a780*/  IMAD.U32 R22, R22, 0x10000, RZ ;  /* 0x0001000016167824 */ /* 0x000fca00078e00ff */
[----:B------:R-:W-:-:S04]  /*a790*/  FSETP.NEU.FTZ.AND P0, PT, R22, RZ, PT ;  /* 0x000000ff1600720b */ /* 0x000fc80003f1d000 */
[----:B------:R-:W-:-:S05]  /*a7a0*/  SEL R3, RZ, 0x1, !P0 ;  /* 0x00000001ff037807 */ /* 0x000fca0004000000 */
[----:B------:R0:W-:Y:S01]  /*a7b0*/  STG.E.U8 desc[UR36][R8.64], R3 ;  /* 0x0000000308007986 */ /* 0x0001e2000c101124 */
[----:B------:R-:W-:Y:S05]  /*a7c0*/  BRA `(.L_x_742) ;  /* 0x00000004000c7947 */ /* 0x000fea0003800000 */
.L_x_762:
[----:B------:R-:W-:Y:S01]  /*a7d0*/  IMAD.U32 R22, R22, 0x10000, RZ ;  /* 0x0001000016167824 */ /* 0x000fe200078e00ff */
[----:B---3--:R-:W-:-:S03]  /*a7e0*/  CS2R R6, SRZ ;  /* 0x0000000000067805 */ /* 0x008fc6000001ff00 */
[----:B------:R-:W-:-:S06]  /*a7f0*/  FMUL.FTZ R4, R22, 1 ;  /* 0x3f80000016047820 */ /* 0x000fcc0000410000 */
[----:B------:R-:W0:Y:S02]  /*a800*/  F2F.F64.F32 R4, R4 ;  /* 0x0000000400047310 */ /* 0x000e240000201800 */
[----:B0-----:R0:W-:Y:S01]  /*a810*/  STG.E.128 desc[UR36][R8.64], R4 ;  /* 0x0000000408007986 */ /* 0x0011e2000c101d24 */
[----:B------:R-:W-:Y:S05]  /*a820*/  BRA `(.L_x_742) ;  /* 0x0000000000f47947 */ /* 0x000fea0003800000 */
.L_x_761:
[----:B------:R-:W-:-:S13]  /*a830*/  ISETP.NE.AND P0, PT, R0, 0xf, PT ;  /* 0x0000000f0000780c */ /* 0x000fda0003f05270 */
[----:B------:R-:W-:Y:S05]  /*a840*/  @!P0 BRA `(.L_x_763) ;  /* 0x0000000000e88947 */ /* 0x000fea0003800000 */
[----:B------:R-:W-:-:S13]  /*a850*/  ISETP.NE.AND P0, PT, R0, 0x17, PT ;  /* 0x000000170000780c */ /* 0x000fda0003f05270 */
[----:B------:R-:W-:Y:S05]  /*a860*/  @!P0 BRA `(.L_x_764) ;  /* 0x0000000000908947 */ /* 0x000fea0003800000 */
[----:B------:R-:W-:-:S13]  /*a870*/  ISETP.NE.AND P0, PT, R0, 0x18, PT ;  /* 0x000000180000780c */ /* 0x000fda0003f05270 */
[----:B------:R-:W-:Y:S05]  /*a880*/  @!P0 BRA `(.L_x_765) ;  /* 0x0000000000448947 */ /* 0x000fea0003800000 */
.L_x_741:
        /* <DEDUP_REMOVED lines=16> */
.L_x_766:
[----:B------:R-:W-:Y:S05]  /*a990*/  BRA `(.L_x_742) ;  /* 0x0000000000987947 */ /* 0x000fea0003800000 */
.L_x_765:
[----:B------:R-:W-:Y:S01]  /*a9a0*/  IMAD.U32 R5, R22, 0x10000, RZ ;  /* 0x0001000016057824 */ /* 0x000fe200078e00ff */
[----:B------:R-:W-:Y:S01]  /*a9b0*/  BSSY.RECONVERGENT B0, `(.L_x_767) ;  /* 0x000000c000007945 */ /* 0x000fe20003800200 */
[----:B------:R-:W-:-:S03]  /*a9c0*/  IMAD.MOV.U32 R0, RZ, RZ, 0x7f ;  /* 0x0000007fff007424 */ /* 0x000fc600078e00ff */
        /* <DEDUP_REMOVED lines=10> */
.L_x_768:
[----:B------:R-:W-:Y:S05]  /*aa70*/  BSYNC.RECONVERGENT B0 ;  /* 0x0000000000007941 */ /* 0x000fea0003800200 */
.L_x_767:
[----:B------:R-:W-:-:S05]  /*aa80*/  LOP3.LUT R3, R0, 0x80, R3, 0xf8, !PT ;  /* 0x0000008000037812 */ /* 0x000fca00078ef803 */
[----:B------:R0:W-:Y:S01]  /*aa90*/  STG.E.U8 desc[UR36][R8.64], R3 ;  /* 0x0000000308007986 */ /* 0x0001e2000c101124 */
[----:B------:R-:W-:Y:S05]  /*aaa0*/  BRA `(.L_x_742) ;  /* 0x0000000000547947 */ /* 0x000fea0003800000 */
.L_x_764:
[----:B------:R-:W-:Y:S01]  /*aab0*/  IMAD.U32 R3, R22, 0x10000, RZ ;  /* 0x0001000016037824 */ /* 0x000fe200078e00ff */
[----:B------:R-:W-:Y:S04]  /*aac0*/  BSSY.RECONVERGENT B0, `(.L_x_769) ;  /* 0x000000e000007945 */ /* 0x000fe80003800200 */
[----:B------:R-:W-:-:S04]  /*aad0*/  LOP3.LUT R4, R3, 0x7fffffff, RZ, 0xc0, !PT ;  /* 0x7fffffff03047812 */ /* 0x000fc800078ec0ff */
[----:B------:R-:W-:-:S13]  /*aae0*/  ISETP.GT.U32.AND P0, PT, R4, 0x477fffff, PT ;  /* 0x477fffff0400780c */ /* 0x000fda0003f04070 */
[----:B------:R-:W-:Y:S05]  /*aaf0*/  @P0 BRA `(.L_x_770) ;  /* 0x00000000001c0947 */ /* 0x000fea0003800000 */
[----:B------:R-:W-:-:S13]  /*ab00*/  ISETP.GE.U32.AND P0, PT, R4, 0x38800000, PT ;  /* 0x388000000400780c */ /* 0x000fda0003f06070 */
[----:B------:R-:W-:-:S04]  /*ab10*/  @P0 SHF.R.U32.HI R0, RZ, 0x15, R3 ;  /* 0x00000015ff000819 */ /* 0x000fc80000011603 */
[----:B------:R-:W-:-:S04]  /*ab20*/  @P0 LOP3.LUT R0, R0, 0x1, RZ, 0xc0, !PT ;  /* 0x0000000100000812 */ /* 0x000fc800078ec0ff */
[----:B------:R-:W-:-:S04]  /*ab30*/  @P0 IADD3 R0, PT, PT, R3, 0x80fffff, R0 ;  /* 0x080fffff03000810 */ /* 0x000fc80007ffe000 */
[----:B------:R-:W-:Y:S01]  /*ab40*/  @P0 SHF.R.U32.HI R0, RZ, 0x15, R0 ;  /* 0x00000015ff000819 */ /* 0x000fe20000011600 */
[----:B------:R-:W-:Y:S01]  /*ab50*/  @!P0 FADD.FTZ R0, R4, 128 ;  /* 0x4300000004008421 */ /* 0x000fe20000010000 */
[----:B------:R-:W-:Y:S06]  /*ab60*/  BRA `(.L_x_771) ;  /* 0x00000000000c7947 */ /* 0x000fec0003800000 */
.L_x_770:
[----:B------:R-:W-:Y:S01]  /*ab70*/  IMAD.MOV.U32 R0, RZ, RZ, 0x7f ;  /* 0x0000007fff007424 */ /* 0x000fe200078e00ff */
[----:B------:R-:W-:-:S04]  /*ab80*/  ISETP.GT.U32.AND P0, PT, R4, 0x7f800000, PT ;  /* 0x7f8000000400780c */ /* 0x000fc80003f04070 */
[----:B------:R-:W-:-:S09]  /*ab90*/  SEL R0, R0, 0x7c, P0 ;  /* 0x0000007c00007807 */ /* 0x000fd20000000000 */
.L_x_771:
[----:B------:R-:W-:Y:S05]  /*aba0*/  BSYNC.RECONVERGENT B0 ;  /* 0x0000000000007941 */ /* 0x000fea0003800200 */
.L_x_769:
[----:B------:R-:W-:-:S04]  /*abb0*/  SHF.R.U32.HI R3, RZ, 0x18, R3 ;  /* 0x00000018ff037819 */ /* 0x000fc80000011603 */
[----:B------:R-:W-:-:S05]  /*abc0*/  LOP3.LUT R3, R0, 0x80, R3, 0xf8, !PT ;  /* 0x0000008000037812 */ /* 0x000fca00078ef803 */
[----:B------:R0:W-:Y:S01]  /*abd0*/  STG.E.U8 desc[UR36][R8.64], R3 ;  /* 0x0000000308007986 */ /* 0x0001e2000c101124 */
[----:B------:R-:W-:Y:S05]  /*abe0*/  BRA `(.L_x_742) ;  /* 0x0000000000047947 */ /* 0x000fea0003800000 */
.L_x_763:
[----:B------:R0:W-:Y:S02]  /*abf0*/  STG.E.U16 desc[UR36][R8.64], R22 ;  /* 0x0000001608007986 */ /* 0x0001e4000c101524 */
.L_x_742:
[----:B------:R-:W-:-:S05]  /*ac00*/  VIADD R25, R25, 0x80 ;  /* 0x0000008019197836 */ /* 0x000fca0000000000 */
[----:B------:R-:W-:-:S13]  /*ac10*/  ISETP.GE.AND P0, PT, R25, R16, PT ;  /* 0x000000101900720c */ /* 0x000fda0003f06270 */
[----:B------:R-:W-:Y:S05]  /*ac20*/  @P0 BRA `(.L_x_736) ;  /* 0x0000000c00d80947 */ /* 0x000fea0003800000 */
[----:B------:R-:W5:Y:S01]  /*ac30*/  LDCU UR4, c[0x0][0x3b4] ;  /* 0x00007680ff0477ac */ /* 0x000f620008000800 */
[----:B012---:R-:W0:Y:S01]  /*ac40*/  LDC.64 R8, c[0x0][0x388] ;  /* 0x0000e200ff087b82 */ /* 0x007e220000000a00 */
[----:B------:R-:W-:Y:S01]  /*ac50*/  IMAD R0, R2, 0x200, R25 ;  /* 0x0000020002007824 */ /* 0x000fe200078e0219 */
[----:B------:R-:W-:-:S03]  /*ac60*/  PRMT R4, R17, 0x9910, RZ ;  /* 0x0000991011047816 */ /* 0x000fc600000000ff */
[----:B-----5:R-:W-:Y:S02]  /*ac70*/  IMAD R3, R0, UR4, RZ ;  /* 0x0000000400037c24 */ /* 0x020fe4000f8e02ff */
        /* <DEDUP_REMOVED lines=13> */
[----:B----4-:R-:W-:-:S04]  /*ad50*/  IMAD.U32 R18, R18, 0x10000, RZ ;  /* 0x0001000012127824 */ /* 0x010fc800078e00ff */
[----:B------:R-:W0:Y:S02]  /*ad60*/  F2I.FTZ.TRUNC.NTZ R3, R18 ;  /* 0x0000001200037305 */ /* 0x000e24000021f100 */
[----:B0-----:R0:W-:Y:S01]  /*ad70*/  STG.E.U8 desc[UR36][R8.64], R3 ;  /* 0x0000000308007986 */ /* 0x0011e2000c101124 */
[----:B------:R-:W-:Y:S05]  /*ad80*/  BRA `(.L_x_777) ;  /* 0x0000000c007c7947 */ /* 0x000fea0003800000 */
.L_x_775:
[----:B----4-:R-:W-:-:S06]  /*ad90*/  IMAD.U32 R5, R18, 0x10000, RZ ;  /* 0x0001000012057824 */ /* 0x010fcc00078e00ff */
[----:B------:R-:W0:Y:S02]  /*ada0*/  F2I.S64.TRUNC R4, R5 ;  /* 0x0000000500047311 */ /* 0x000e24000020d900 */
[----:B0-----:R0:W-:Y:S01]  /*adb0*/  STG.E.U8 desc[UR36][R8.64], R4 ;  /* 0x0000000408007986 */ /* 0x0011e2000c101124 */
[----:B------:R-:W-:Y:S05]  /*adc0*/  BRA `(.L_x_777) ;  /* 0x0000000c006c7947 */ /* 0x000fea0003800000 */
.L_x_774:
[----:B------:R-:W-:-:S13]  /*add0*/  ISETP.NE.AND P0, PT, R0, 0x2, PT ;  /* 0x000000020000780c */ /* 0x000fda0003f05270 */
[----:B------:R-:W-:Y:S05]  /*ade0*/  @!P0 BRA `(.L_x_778) ;  /* 0x0000000000308947 */ /* 0x000fea0003800000 */
[----:B------:R-:W-:-:S13]  /*adf0*/  ISETP.NE.AND P0, PT, R0, 0x3, PT ;  /* 0x000000030000780c */ /* 0x000fda0003f05270 */
[----:B------:R-:W-:Y:S05]  /*ae00*/  @!P0 BRA `(.L_x_779) ;  /* 0x0000000000188947 */ /* 0x000fea0003800000 */
[----:B------:R-:W-:-:S13]  /*ae10*/  ISETP.NE.AND P0, PT, R0, 0x4, PT ;  /* 0x000000040000780c */ /* 0x000fda0003f05270 */
[----:B------:R-:W-:Y:S05]  /*ae20*/  @P0 BRA `(.L_x_776) ;  /* 0x0000000800780947 */ /* 0x000fea0003800000 */
[----:B----4-:R-:W-:-:S06]  /*ae30*/  IMAD.U32 R4, R18, 0x10000, RZ ;  /* 0x0001000012047824 */ /* 0x010fcc00078e00ff */
[----:B------:R-:W0:Y:S02]  /*ae40*/  F2I.S64.TRUNC R4, R4 ;  /* 0x0000000400047311 */ /* 0x000e24000020d900 */
[----:B0-----:R0:W-:Y:S01]  /*ae50*/  STG.E.64 desc[UR36][R8.64], R4 ;  /* 0x0000000408007986 */ /* 0x0011e2000c101b24 */
[----:B------:R-:W-:Y:S05]  /*ae60*/  BRA `(.L_x_777) ;  /* 0x0000000c00447947 */ /* 0x000fea0003800000 */
.L_x_779:
[----:B----4-:R-:W-:-:S04]  /*ae70*/  IMAD.U32 R18, R18, 0x10000, RZ ;  /* 0x0001000012127824 */ /* 0x010fc800078e00ff */
[----:B------:R-:W0:Y:S02]  /*ae80*/  F2I.FTZ.TRUNC.NTZ R3, R18 ;  /* 0x0000001200037305 */ /* 0x000e24000021f100 */
[----:B0-----:R0:W-:Y:S01]  /*ae90*/  STG.E desc[UR36][R8.64], R3 ;  /* 0x0000000308007986 */ /* 0x0011e2000c101924 */
[----:B------:R-:W-:Y:S05]  /*aea0*/  BRA `(.L_x_777) ;  /* 0x0000000c00347947 */ /* 0x000fea0003800000 */
.L_x_778:
[----:B----4-:R-:W-:-:S04]  /*aeb0*/  IMAD.U32 R18, R18, 0x10000, RZ ;  /* 0x0001000012127824 */ /* 0x010fc800078e00ff */
[----:B------:R-:W0:Y:S02]  /*aec0*/  F2I.FTZ.TRUNC.NTZ R3, R18 ;  /* 0x0000001200037305 */ /* 0x000e24000021f100 */
[----:B0-----:R0:W-:Y:S01]  /*aed0*/  STG.E.U16 desc[UR36][R8.64], R3 ;  /* 0x0000000308007986 */ /* 0x0011e2000c101524 */
[----:B------:R-:W-:Y:S05]  /*aee0*/  BRA `(.L_x_777) ;  /* 0x0000000c00247947 */ /* 0x000fea0003800000 */
.L_x_773:
[----:B------:R-:W-:-:S13]  /*aef0*/  ISETP.GT.AND P0, PT, R0, 0x6, PT ;  /* 0x000000060000780c */ /* 0x000fda0003f04270 */
[----:B------:R-:W-:Y:S05]  /*af00*/  @P0 BRA `(.L_x_780) ;  /* 0x00000000002c0947 */ /* 0x000fea0003800000 */
[----:B------:R-:W-:-:S13]  /*af10*/  ISETP.NE.AND P0, PT, R0, 0x5, PT ;  /* 0x000000050000780c */ /* 0x000fda0003f05270 */
[----:B------:R-:W-:Y:S05]  /*af20*/  @!P0 BRA `(.L_x_781) ;  /* 0x0000000000148947 */ /* 0x000fea0003800000 */
[----:B------:R-:W-:-:S13]  /*af30*/  ISETP.NE.AND P0, PT, R0, 0x6, PT ;  /* 0x000000060000780c */ /* 0x000fda0003f05270 */
[----:B------:R-:W-:Y:S05]  /*af40*/  @P0 BRA `(.L_x_776) ;  /* 0x0000000800300947 */ /* 0x000fea0003800000 */
[----:B----4-:R-:W-:-:S05]  /*af50*/  IMAD.U32 R3, R18, 0x10000, RZ ;  /* 0x0001000012037824 */ /* 0x010fca00078e00ff */
[----:B------:R0:W-:Y:S01]  /*af60*/  STG.E desc[UR36][R8.64], R3 ;  /* 0x0000000308007986 */ /* 0x0001e2000c101924 */
[----:B------:R-:W-:Y:S05]  /*af70*/  BRA `(.L_x_777) ;  /* 0x0000000c00007947 */ /* 0x000fea0003800000 */
.L_x_781:
[----:B----4-:R-:W-:-:S05]  /*af80*/  IMAD.U32 R0, R18, 0x10000, RZ ;  /* 0x0001000012007824 */ /* 0x010fca00078e00ff */
[----:B------:R-:W-:-:S05]  /*af90*/  F2FP.F16.F32.PACK_AB R0, RZ, R0 ;  /* 0x00000000ff00723e */ /* 0x000fca00000000ff */
[----:B------:R0:W-:Y:S01]  /*afa0*/  STG.E.U16 desc[UR36][R8.64], R0 ;  /* 0x0000000008007986 */ /* 0x0001e2000c101524 */
[----:B------:R-:W-:Y:S05]  /*afb0*/  BRA `(.L_x_777) ;  /* 0x0000000800f07947 */ /* 0x000fea0003800000 */
.L_x_780:
[----:B------:R-:W-:-:S13]  /*afc0*/  ISETP.NE.AND P0, PT, R0, 0x7, PT ;  /* 0x000000070000780c */ /* 0x000fda0003f05270 */
[----:B------:R-:W-:Y:S05]  /*afd0*/  @!P0 BRA `(.L_x_782) ;  /* 0x0000000000348947 */ /* 0x000fea0003800000 */
[----:B------:R-:W-:-:S13]  /*afe0*/  ISETP.NE.AND P0, PT, R0, 0x8, PT ;  /* 0x000000080000780c */ /* 0x000fda0003f05270 */
[----:B------:R-:W-:Y:S05]  /*aff0*/  @!P0 BRA `(.L_x_783) ;  /* 0x0000000000188947 */ /* 0x000fea0003800000 */
[----:B------:R-:W-:-:S13]  /*b000*/  ISETP.NE.AND P0, PT, R0, 0x9, PT ;  /* 0x000000090000780c */ /* 0x000fda0003f05270 */
[----:B------:R-:W-:Y:S05]  /*b010*/  @P0 BRA `(.L_x_776) ;  /* 0x0000000400fc0947 */ /* 0x000fea0003800000 */
[----:B----4-:R-:W-:Y:S02]  /*b020*/  IMAD.U32 R4, R18, 0x10000, RZ ;  /* 0x0001000012047824 */ /* 0x010fe400078e00ff */
[----:B------:R-:W-:-:S05]  /*b030*/  IMAD.MOV.U32 R5, RZ, RZ, RZ ;  /* 0x000000ffff057224 */ /* 0x000fca00078e00ff */
[----:B------:R0:W-:Y:S01]  /*b040*/  STG.E.64 desc[UR36][R8.64], R4 ;  /* 0x0000000408007986 */ /* 0x0001e2000c101b24 */
[----:B------:R-:W-:Y:S05]  /*b050*/  BRA `(.L_x_777) ;  /* 0x0000000800c87947 */ /* 0x000fea0003800000 */
.L_x_783:
[----:B----4-:R-:W-:-:S05]  /*b060*/  IMAD.U32 R18, R18, 0x10000, RZ ;  /* 0x0001000012127824 */ /* 0x010fca00078e00ff */
[----:B------:R-:W-:-:S04]  /*b070*/  F2FP.F16.F32.PACK_AB R3, RZ, R18 ;  /* 0x00000012ff03723e */ /* 0x000fc800000000ff */
[----:B------:R-:W-:-:S05]  /*b080*/  PRMT R3, R3, 0x5410, RZ ;  /* 0x0000541003037816 */ /* 0x000fca00000000ff */
[----:B------:R0:W-:Y:S01]  /*b090*/  STG.E desc[UR36][R8.64], R3 ;  /* 0x0000000308007986 */ /* 0x0001e2000c101924 */
[----:B------:R-:W-:Y:S05]  /*b0a0*/  BRA `(.L_x_777) ;  /* 0x0000000800b47947 */ /* 0x000fea0003800000 */
.L_x_782:
[----:B----4-:R-:W-:-:S04]  /*b0b0*/  IMAD.U32 R4, R18, 0x10000, RZ ;  /* 0x0001000012047824 */ /* 0x010fc800078e00ff */
[----:B------:R-:W-:-:S06]  /*b0c0*/  FMUL.FTZ R4, R4, 1 ;  /* 0x3f80000004047820 */ /* 0x000fcc0000410000 */
[----:B------:R-:W0:Y:S02]  /*b0d0*/  F2F.F64.F32 R4, R4 ;  /* 0x0000000400047310 */ /* 0x000e240000201800 */
[----:B0-----:R0:W-:Y:S01]  /*b0e0*/  STG.E.64 desc[UR36][R8.64], R4 ;  /* 0x0000000408007986 */ /* 0x0011e2000c101b24 */
[----:B------:R-:W-:Y:S05]  /*b0f0*/  BRA `(.L_x_777) ;  /* 0x0000000800a07947 */ /* 0x000fea0003800000 */
.L_x_772:
        /* <DEDUP_REMOVED lines=10> */
[----:B----4-:R-:W-:-:S06]  /*b1a0*/  IMAD.U32 R3, R18, 0x10000, RZ ;  /* 0x0001000012037824 */ /* 0x010fcc00078e00ff */
[----:B------:R-:W0:Y:S02]  /*b1b0*/  F2I.FTZ.U32.TRUNC.NTZ R3, R3 ;  /* 0x0000000300037305 */ /* 0x000e24000021f000 */
[----:B0-----:R0:W-:Y:S01]  /*b1c0*/  STG.E.U16 desc[UR36][R8.64], R3 ;  /* 0x0000000308007986 */ /* 0x0011e2000c101524 */
[----:B------:R-:W-:Y:S05]  /*b1d0*/  BRA `(.L_x_777) ;  /* 0x0000000800687947 */ /* 0x000fea0003800000 */
.L_x_787:
[----:B----4-:R-:W-:Y:S01]  /*b1e0*/  IMAD.U32 R5, R18, 0x10000, RZ ;  /* 0x0001000012057824 */ /* 0x010fe200078e00ff */
        /* <DEDUP_REMOVED lines=16> */
.L_x_790:
[----:B------:R-:W-:-:S04]  /*b2f0*/  SHF.R.U32.HI R3, RZ, 0x18, R5 ;  /* 0x00000018ff037819 */ /* 0x000fc80000011605 */
[----:B------:R-:W-:-:S04]  /*b300*/  LOP3.LUT R0, R0, 0x80, R3, 0xf8, !PT ;  /* 0x0000008000007812 */ /* 0x000fc800078ef803 */
[----:B------:R-:W-:-:S07]  /*b310*/  PRMT R4, R0, 0x7610, R4 ;  /* 0x0000761000047816 */ /* 0x000fce0000000004 */
.L_x_789:
[----:B------:R-:W-:Y:S05]  /*b320*/  BSYNC.RECONVERGENT B0 ;  /* 0x0000000000007941 */ /* 0x000fea0003800200 */
.L_x_788:
[----:B------:R0:W-:Y:S01]  /*b330*/  STG.E.U8 desc[UR36][R8.64], R4 ;  /* 0x0000000408007986 */ /* 0x0001e2000c101124 */
[----:B------:R-:W-:Y:S05]  /*b340*/  BRA `(.L_x_777) ;  /* 0x00000008000c7947 */ /* 0x000fea0003800000 */
.L_x_786:
        /* <DEDUP_REMOVED lines=17> */
.L_x_793:
[----:B------:R-:W-:-:S04]  /*b460*/  SHF.R.U32.HI R3, RZ, 0x18, R5 ;  /* 0x00000018ff037819 */ /* 0x000fc80000011605 */
[----:B------:R-:W-:-:S04]  /*b470*/  LOP3.LUT R0, R0, 0x80, R3, 0xf8, !PT ;  /* 0x0000008000007812 */ /* 0x000fc800078ef803 */
[----:B------:R-:W-:-:S07]  /*b480*/  PRMT R4, R0, 0x7610, R4 ;  /* 0x0000761000047816 */ /* 0x000fce0000000004 */
.L_x_792:
[----:B------:R-:W-:Y:S05]  /*b490*/  BSYNC.RECONVERGENT B0 ;  /* 0x0000000000007941 */ /* 0x000fea0003800200 */
.L_x_791:
[----:B------:R0:W-:Y:S01]  /*b4a0*/  STG.E.U8 desc[UR36][R8.64], R4 ;  /* 0x0000000408007986 */ /* 0x0001e2000c101124 */
[----:B------:R-:W-:Y:S05]  /*b4b0*/  BRA `(.L_x_777) ;  /* 0x0000000400b07947 */ /* 0x000fea0003800000 */
.L_x_785:
[----:B------:R-:W-:-:S13]  /*b4c0*/  ISETP.NE.AND P0, PT, R0, 0x1c, PT ;  /* 0x0000001c0000780c */ /* 0x000fda0003f05270 */
[----:B------:R-:W-:Y:S05]  /*b4d0*/  @!P0 BRA `(.L_x_794) ;  /* 0x0000000000608947 */ /* 0x000fea0003800000 */
[----:B------:R-:W-:-:S13]  /*b4e0*/  ISETP.NE.AND P0, PT, R0, 0x1d, PT ;  /* 0x0000001d0000780c */ /* 0x000fda0003f05270 */
[----:B------:R-:W-:Y:S05]  /*b4f0*/  @!P0 BRA `(.L_x_795) ;  /* 0x0000000000488947 */ /* 0x000fea0003800000 */
[----:B------:R-:W-:-:S13]  /*b500*/  ISETP.NE.AND P0, PT, R0, 0x2c, PT ;  /* 0x0000002c0000780c */ /* 0x000fda0003f05270 */
[----:B------:R-:W-:Y:S05]  /*b510*/  @P0 BRA `(.L_x_776) ;  /* 0x0000000000bc0947 */ /* 0x000fea0003800000 */
[----:B----4-:R-:W-:-:S05]  /*b520*/  IMAD.U32 R18, R18, 0x10000, RZ ;  /* 0x0001000012127824 */ /* 0x010fca00078e00ff */
        /* <DEDUP_REMOVED lines=15> */
.L_x_795:
[----:B----4-:R-:W-:-:S06]  /*b620*/  IMAD.U32 R4, R18, 0x10000, RZ ;  /* 0x0001000012047824 */ /* 0x010fcc00078e00ff */
[----:B------:R-:W0:Y:S02]  /*b630*/  F2I.U64.TRUNC R4, R4 ;  /* 0x0000000400047311 */ /* 0x000e24000020d800 */
[----:B0-----:R0:W-:Y:S01]  /*b640*/  STG.E.64 desc[UR36][R8.64], R4 ;  /* 0x0000000408007986 */ /* 0x0011e2000c101b24 */
[----:B------:R-:W-:Y:S05]  /*b650*/  BRA `(.L_x_777) ;  /* 0x0000000400487947 */ /* 0x000fea0003800000 */
.L_x_794:
[----:B----4-:R-:W-:-:S04]  /*b660*/  IMAD.U32 R18, R18, 0x10000, RZ ;  /* 0x0001000012127824 */ /* 0x010fc800078e00ff */
[----:B------:R-:W0:Y:S02]  /*b670*/  F2I.FTZ.U32.TRUNC.NTZ R3, R18 ;  /* 0x0000001200037305 */ /* 0x000e24000021f000 */
[----:B0-----:R0:W-:Y:S01]  /*b680*/  STG.E desc[UR36][R8.64], R3 ;  /* 0x0000000308007986 */ /* 0x0011e2000c101924 */
[----:B------:R-:W-:Y:S05]  /*b690*/  BRA `(.L_x_777) ;  /* 0x0000000400387947 */ /* 0x000fea0003800000 */
.L_x_784:
[----:B------:R-:W-:-:S13]  /*b6a0*/  ISETP.GT.AND P0, PT, R0, 0xe, PT ;  /* 0x0000000e0000780c */ /* 0x000fda0003f04270 */
[----:B------:R-:W-:Y:S05]  /*b6b0*/  @P0 BRA `(.L_x_796) ;  /* 0x00000000003c0947 */ /* 0x000fea0003800000 */
[----:B------:R-:W-:-:S13]  /*b6c0*/  ISETP.NE.AND P0, PT, R0, 0xa, PT ;  /* 0x0000000a0000780c */ /* 0x000fda0003f05270 */
[----:B------:R-:W-:Y:S05]  /*b6d0*/  @!P0 BRA `(.L_x_797) ;  /* 0x00000000001c8947 */ /* 0x000fea0003800000 */
[----:B------:R-:W-:-:S13]  /*b6e0*/  ISETP.NE.AND P0, PT, R0, 0xb, PT ;  /* 0x0000000b0000780c */ /* 0x000fda0003f05270 */
[----:B------:R-:W-:Y:S05]  /*b6f0*/  @P0 BRA `(.L_x_776) ;  /* 0x0000000000440947 */ /* 0x000fea0003800000 */
[----:B----4-:R-:W-:-:S05]  /*b700*/  IMAD.U32 R18, R18, 0x10000, RZ ;  /* 0x0001000012127824 */ /* 0x010fca00078e00ff */
[----:B------:R-:W-:-:S04]  /*b710*/  FSETP.NEU.FTZ.AND P0, PT, R18, RZ, PT ;  /* 0x000000ff1200720b */ /* 0x000fc80003f1d000 */
[----:B------:R-:W-:-:S05]  /*b720*/  SEL R3, RZ, 0x1, !P0 ;  /* 0x00000001ff037807 */ /* 0x000fca0004000000 */
[----:B------:R0:W-:Y:S01]  /*b730*/  STG.E.U8 desc[UR36][R8.64], R3 ;  /* 0x0000000308007986 */ /* 0x0001e2000c101124 */
[----:B------:R-:W-:Y:S05]  /*b740*/  BRA `(.L_x_777) ;  /* 0x00000004000c7947 */ /* 0x000fea0003800000 */
.L_x_797:
[----:B----4-:R-:W-:Y:S01]  /*b750*/  IMAD.U32 R18, R18, 0x10000, RZ ;  /* 0x0001000012127824 */ /* 0x010fe200078e00ff */
[----:B---3--:R-:W-:-:S03]  /*b760*/  CS2R R6, SRZ ;  /* 0x0000000000067805 */ /* 0x008fc6000001ff00 */
[----:B------:R-:W-:-:S06]  /*b770*/  FMUL.FTZ R4, R18, 1 ;  /* 0x3f80000012047820 */ /* 0x000fcc0000410000 */
[----:B------:R-:W0:Y:S02]  /*b780*/  F2F.F64.F32 R4, R4 ;  /* 0x0000000400047310 */ /* 0x000e240000201800 */
[----:B0-----:R4:W-:Y:S01]  /*b790*/  STG.E.128 desc[UR36][R8.64], R4 ;  /* 0x0000000408007986 */ /* 0x0019e2000c101d24 */
[----:B------:R-:W-:Y:S05]  /*b7a0*/  BRA `(.L_x_777) ;  /* 0x0000000000f47947 */ /* 0x000fea0003800000 */
.L_x_796:
[----:B------:R-:W-:-:S13]  /*b7b0*/  ISETP.NE.AND P0, PT, R0, 0xf, PT ;  /* 0x0000000f0000780c */ /* 0x000fda0003f05270 */
[----:B------:R-:W-:Y:S05]  /*b7c0*/  @!P0 BRA `(.L_x_798) ;  /* 0x0000000000e88947 */ /* 0x000fea0003800000 */
[----:B------:R-:W-:-:S13]  /*b7d0*/  ISETP.NE.AND P0, PT, R0, 0x17, PT ;  /* 0x000000170000780c */ /* 0x000fda0003f05270 */
[----:B------:R-:W-:Y:S05]  /*b7e0*/  @!P0 BRA `(.L_x_799) ;  /* 0x0000000000908947 */ /* 0x000fea0003800000 */
[----:B------:R-:W-:-:S13]  /*b7f0*/  ISETP.NE.AND P0, PT, R0, 0x18, PT ;  /* 0x000000180000780c */ /* 0x000fda0003f05270 */
[----:B------:R-:W-:Y:S05]  /*b800*/  @!P0 BRA `(.L_x_800) ;  /* 0x0000000000448947 */ /* 0x000fea0003800000 */
.L_x_776:
        /* <DEDUP_REMOVED lines=16> */
.L_x_801:
[----:B------:R-:W-:Y:S05]  /*b910*/  BRA `(.L_x_777) ;  /* 0x0000000000987947 */ /* 0x000fea0003800000 */
.L_x_800:
[----:B----4-:R-:W-:Y:S01]  /*b920*/  IMAD.U32 R5, R18, 0x10000, RZ ;  /* 0x0001000012057824 */ /* 0x010fe200078e00ff */
        /* <DEDUP_REMOVED lines=12> */
.L_x_803:
[----:B------:R-:W-:Y:S05]  /*b9f0*/  BSYNC.RECONVERGENT B0 ;  /* 0x0000000000007941 */ /* 0x000fea0003800200 */
.L_x_802:
[----:B------:R-:W-:-:S05]  /*ba00*/  LOP3.LUT R3, R0, 0x80, R3, 0xf8, !PT ;  /* 0x0000008000037812 */ /* 0x000fca00078ef803 */
[----:B------:R1:W-:Y:S01]  /*ba10*/  STG.E.U8 desc[UR36][R8.64], R3 ;  /* 0x0000000308007986 */ /* 0x0003e2000c101124 */
[----:B------:R-:W-:Y:S05]  /*ba20*/  BRA `(.L_x_777) ;  /* 0x0000000000547947 */ /* 0x000fea0003800000 */
.L_x_799:
[----:B----4-:R-:W-:Y:S01]  /*ba30*/  IMAD.U32 R3, R18, 0x10000, RZ ;  /* 0x0001000012037824 */ /* 0x010fe200078e00ff */
        /* <DEDUP_REMOVED lines=11> */
.L_x_805:
[----:B------:R-:W-:Y:S01]  /*baf0*/  IMAD.MOV.U32 R0, RZ, RZ, 0x7f ;  /* 0x0000007fff007424 */ /* 0x000fe200078e00ff */
[----:B------:R-:W-:-:S04]  /*bb00*/  ISETP.GT.U32.AND P0, PT, R4, 0x7f800000, PT ;  /* 0x7f8000000400780c */ /* 0x000fc80003f04070 */
[----:B------:R-:W-:-:S09]  /*bb10*/  SEL R0, R0, 0x7c, P0 ;  /* 0x0000007c00007807 */ /* 0x000fd20000000000 */
.L_x_806:
[----:B------:R-:W-:Y:S05]  /*bb20*/  BSYNC.RECONVERGENT B0 ;  /* 0x0000000000007941 */ /* 0x000fea0003800200 */
.L_x_804:
[----:B------:R-:W-:-:S04]  /*bb30*/  SHF.R.U32.HI R3, RZ, 0x18, R3 ;  /* 0x00000018ff037819 */ /* 0x000fc80000011603 */
[----:B------:R-:W-:-:S05]  /*bb40*/  LOP3.LUT R3, R0, 0x80, R3, 0xf8, !PT ;  /* 0x0000008000037812 */ /* 0x000fca00078ef803 */
[----:B------:R2:W-:Y:S01]  /*bb50*/  STG.E.U8 desc[UR36][R8.64], R3 ;  /* 0x0000000308007986 */ /* 0x0005e2000c101124 */
[----:B------:R-:W-:Y:S05]  /*bb60*/  BRA `(.L_x_777) ;  /* 0x0000000000047947 */ /* 0x000fea0003800000 */
.L_x_798:
[----:B----4-:R0:W-:Y:S02]  /*bb70*/  STG.E.U16 desc[UR36][R8.64], R18 ;  /* 0x0000001208007986 */ /* 0x0101e4000c101524 */
.L_x_777:
[----:B------:R-:W-:-:S07]  /*bb80*/  VIADD R25, R25, 0x80 ;  /* 0x0000008019197836 */ /* 0x000fce0000000000 */
.L_x_736:
[----:B------:R-:W-:Y:S05]  /*bb90*/  BSYNC.RECONVERGENT B6 ;  /* 0x0000000000067941 */ /* 0x000fea0003800200 */
.L_x_735:
[----:B------:R-:W-:-:S13]  /*bba0*/  ISETP.GE.AND P0, PT, R25, R16, PT ;  /* 0x000000101900720c */ /* 0x000fda0003f06270 */
[----:B------:R-:W-:Y:S05]  /*bbb0*/  @P0 EXIT ;  /* 0x000000000000094d */ /* 0x000fea0003800000 */
[----:B0---4-:R-:W0:Y:S01]  /*bbc0*/  LDC.64 R4, c[0x0][0x388] ;  /* 0x0000e200ff047b82 */ /* 0x011e220000000a00 */
[----:B------:R-:W1:Y:S01]  /*bbd0*/  LDCU UR4, c[0x0][0x3b4] ;  /* 0x00007680ff0477ac */ /* 0x000e620008000800 */
[----:B--2--5:R-:W-:Y:S01]  /*bbe0*/  PRMT R0, R17, 0x9910, RZ ;  /* 0x0000991011007816 */ /* 0x024fe200000000ff */
[----:B------:R-:W-:-:S03]  /*bbf0*/  IMAD R2, R2, 0x200, R25 ;  /* 0x0000020002027824 */ /* 0x000fc600078e0219 */
[----:B------:R-:W-:Y:S01]  /*bc00*/  ISETP.GT.AND P1, PT, R0, 0x9, PT ;  /* 0x000000090000780c */ /* 0x000fe20003f24270 */
[----:B-1----:R-:W-:-:S05]  /*bc10*/  IMAD R3, R2, UR4, RZ ;  /* 0x0000000402037c24 */ /* 0x002fca000f8e02ff */
[----:B0-----:R-:W-:-:S05]  /*bc20*/  IADD3 R2, P0, PT, R3, R4, RZ ;  /* 0x0000000403027210 */ /* 0x001fca0007f1e0ff */
[----:B------:R-:W-:Y:S02]  /*bc30*/  IMAD.X R3, RZ, RZ, R5, P0 ;  /* 0x000000ffff037224 */ /* 0x000fe400000e0605 */
[----:B------:R-:W-:Y:S06]  /*bc40*/  @P1 BRA `(.L_x_807) ;  /* 0x00000004000c1947 */ /* 0x000fec0003800000 */
        /* <DEDUP_REMOVED lines=8> */
[----:B------:R-:W-:-:S06]  /*bcd0*/  IMAD.U32 R19, R19, 0x10000, RZ ;  /* 0x0001000013137824 */ /* 0x000fcc00078e00ff */
[----:B------:R-:W0:Y:S02]  /*bce0*/  F2I.FTZ.TRUNC.NTZ R19, R19 ;  /* 0x0000001300137305 */ /* 0x000e24000021f100 */
[----:B0-----:R-:W-:Y:S01]  /*bcf0*/  STG.E.U8 desc[UR36][R2.64], R19 ;  /* 0x0000001302007986 */ /* 0x001fe2000c101124 */
[----:B------:R-:W-:Y:S05]  /*bd00*/  EXIT ;  /* 0x000000000000794d */ /* 0x000fea0003800000 */
.L_x_810:
[----:B------:R-:W-:-:S06]  /*bd10*/  IMAD.U32 R5, R19, 0x10000, RZ ;  /* 0x0001000013057824 */ /* 0x000fcc00078e00ff */
[----:B------:R-:W0:Y:S02]  /*bd20*/  F2I.S64.TRUNC R4, R5 ;  /* 0x0000000500047311 */ /* 0x000e24000020d900 */
[----:B0-----:R-:W-:Y:S01]  /*bd30*/  STG.E.U8 desc[UR36][R2.64], R4 ;  /* 0x0000000402007986 */ /* 0x001fe2000c101124 */
[----:B------:R-:W-:Y:S05]  /*bd40*/  EXIT ;  /* 0x000000000000794d */ /* 0x000fea0003800000 */
.L_x_809:
        /* <DEDUP_REMOVED lines=8> */
[----:B0-----:R-:W-:Y:S01]  /*bdd0*/  STG.E.64 desc[UR36][R2.64], R4 ;  /* 0x0000000402007986 */ /* 0x001fe2000c101b24 */
[----:B------:R-:W-:Y:S05]  /*bde0*/  EXIT ;  /* 0x000000000000794d */ /* 0x000fea0003800000 */
.L_x_813:
[----:B------:R-:W-:-:S06]  /*bdf0*/  IMAD.U32 R19, R19, 0x10000, RZ ;  /* 0x0001000013137824 */ /* 0x000fcc00078e00ff */
[----:B------:R-:W0:Y:S02]  /*be00*/  F2I.FTZ.TRUNC.NTZ R19, R19 ;  /* 0x0000001300137305 */ /* 0x000e24000021f100 */
[----:B0-----:R-:W-:Y:S01]  /*be10*/  STG.E desc[UR36][R2.64], R19 ;  /* 0x0000001302007986 */ /* 0x001fe2000c101924 */
[----:B------:R-:W-:Y:S05]  /*be20*/  EXIT ;  /* 0x000000000000794d */ /* 0x000fea0003800000 */
.L_x_812:
[----:B------:R-:W-:-:S06]  /*be30*/  IMAD.U32 R19, R19, 0x10000, RZ ;  /* 0x0001000013137824 */ /* 0x000fcc00078e00ff */
[----:B------:R-:W0:Y:S02]  /*be40*/  F2I.FTZ.TRUNC.NTZ R19, R19 ;  /* 0x0000001300137305 */ /* 0x000e24000021f100 */
[----:B0-----:R-:W-:Y:S01]  /*be50*/  STG.E.U16 desc[UR36][R2.64], R19 ;  /* 0x0000001302007986 */ /* 0x001fe2000c101524 */
[----:B------:R-:W-:Y:S05]  /*be60*/  EXIT ;  /* 0x000000000000794d */ /* 0x000fea0003800000 */
.L_x_808:
[----:B------:R-:W-:-:S13]  /*be70*/  ISETP.GT.AND P0, PT, R0, 0x6, PT ;  /* 0x000000060000780c */ /* 0x000fda0003f04270 */
[----:B------:R-:W-:Y:S05]  /*be80*/  @P0 BRA `(.L_x_814) ;  /* 0x00000000002c0947 */ /* 0x000fea0003800000 */
[----:B------:R-:W-:-:S13]  /*be90*/  ISETP.NE.AND P0, PT, R0, 0x5, PT ;  /* 0x000000050000780c */ /* 0x000fda0003f05270 */
[----:B------:R-:W-:Y:S05]  /*bea0*/  @!P0 BRA `(.L_x_815) ;  /* 0x0000000000148947 */ /* 0x000fea0003800000 */
[----:B------:R-:W-:-:S13]  /*beb0*/  ISETP.NE.AND P0, PT, R0, 0x6, PT ;  /* 0x000000060000780c */ /* 0x000fda0003f05270 */
[----:B------:R-:W-:Y:S05]  /*bec0*/  @P0 BRA `(.L_x_811) ;  /* 0x0000000800300947 */ /* 0x000fea0003800000 */
[----:B------:R-:W-:-:S05]  /*bed0*/  IMAD.U32 R19, R19, 0x10000, RZ ;  /* 0x0001000013137824 */ /* 0x000fca00078e00ff */
[----:B------:R-:W-:Y:S01]  /*bee0*/  STG.E desc[UR36][R2.64], R19 ;  /* 0x0000001302007986 */ /* 0x000fe2000c101924 */
[----:B------:R-:W-:Y:S05]  /*bef0*/  EXIT ;  /* 0x000000000000794d */ /* 0x000fea0003800000 */
.L_x_815:
[----:B------:R-:W-:-:S05]  /*bf00*/  IMAD.U32 R0, R19, 0x10000, RZ ;  /* 0x0001000013007824 */ /* 0x000fca00078e00ff */
[----:B------:R-:W-:-:S05]  /*bf10*/  F2FP.F16.F32.PACK_AB R0, RZ, R0 ;  /* 0x00000000ff00723e */ /* 0x000fca00000000ff */
[----:B------:R-:W-:Y:S01]  /*bf20*/  STG.E.U16 desc[UR36][R2.64], R0 ;  /* 0x0000000002007986 */ /* 0x000fe2000c101524 */
[----:B------:R-:W-:Y:S05]  /*bf30*/  EXIT ;  /* 0x000000000000794d */ /* 0x000fea0003800000 */
.L_x_814:
        /* <DEDUP_REMOVED lines=8> */
[----:B------:R-:W-:Y:S01]  /*bfc0*/  STG.E.64 desc[UR36][R2.64], R4 ;  /* 0x0000000402007986 */ /* 0x000fe2000c101b24 */
[----:B------:R-:W-:Y:S05]  /*bfd0*/  EXIT ;  /* 0x000000000000794d */ /* 0x000fea0003800000 */
.L_x_817:
[----:B------:R-:W-:-:S05]  /*bfe0*/  IMAD.U32 R19, R19, 0x10000, RZ ;  /* 0x0001000013137824 */ /* 0x000fca00078e00ff */
[----:B------:R-:W-:-:S04]  /*bff0*/  F2FP.F16.F32.PACK_AB R5, RZ, R19 ;  /* 0x00000013ff05723e */ /* 0x000fc800000000ff */
[----:B------:R-:W-:-:S05]  /*c000*/  PRMT R5, R5, 0x5410, RZ ;  /* 0x0000541005057816 */ /* 0x000fca00000000ff */
[----:B------:R-:W-:Y:S01]  /*c010*/  STG.E desc[UR36][R2.64], R5 ;  /* 0x0000000502007986 */ /* 0x000fe2000c101924 */
[----:B------:R-:W-:Y:S05]  /*c020*/  EXIT ;  /* 0x000000000000794d */ /* 0x000fea0003800000 */
.L_x_816:
[----:B------:R-:W-:-:S04]  /*c030*/  IMAD.U32 R4, R19, 0x10000, RZ ;  /* 0x0001000013047824 */ /* 0x000fc800078e00ff */
[----:B------:R-:W-:-:S06]  /*c040*/  FMUL.FTZ R4, R4, 1 ;  /* 0x3f80000004047820 */ /* 0x000fcc0000410000 */
[----:B------:R-:W0:Y:S02]  /*c050*/  F2F.F64.F32 R4, R4 ;  /* 0x0000000400047310 */ /* 0x000e240000201800 */
[----:B0-----:R-:W-:Y:S01]  /*c060*/  STG.E.64 desc[UR36][R2.64], R4 ;  /* 0x0000000402007986 */ /* 0x001fe2000c101b24 */
[----:B------:R-:W-:Y:S05]  /*c070*/  EXIT ;  /* 0x000000000000794d */ /* 0x000fea0003800000 */
.L_x_807:
        /* <DEDUP_REMOVED lines=12> */
[----:B0-----:R-:W-:Y:S01]  /*c140*/  STG.E.U16 desc[UR36][R2.64], R5 ;  /* 0x0000000502007986 */ /* 0x001fe2000c101524 */
[----:B------:R-:W-:Y:S05]  /*c150*/  EXIT ;  /* 0x000000000000794d */ /* 0x000fea0003800000 */
.L_x_821:
        /* <DEDUP_REMOVED lines=18> */
.L_x_824:
[----:B------:R-:W-:-:S04]  /*c280*/  SHF.R.U32.HI R5, RZ, 0x18, R5 ;  /* 0x00000018ff057819 */ /* 0x000fc80000011605 */
[----:B------:R-:W-:-:S07]  /*c290*/  LOP3.LUT R0, R0, 0x80, R5, 0xf8, !PT ;  /* 0x0000008000007812 */ /* 0x000fce00078ef805 */
.L_x_823:
[----:B------:R-:W-:Y:S05]  /*c2a0*/  BSYNC.RECONVERGENT B0 ;  /* 0x0000000000007941 */ /* 0x000fea0003800200 */
.L_x_822:
[----:B------:R-:W-:Y:S01]  /*c2b0*/  STG.E.U8 desc[UR36][R2.64], R0 ;  /* 0x0000000002007986 */ /* 0x000fe2000c101124 */
[----:B------:R-:W-:Y:S05]  /*c2c0*/  EXIT ;  /* 0x000000000000794d */ /* 0x000fea0003800000 */
.L_x_820:
        /* <DEDUP_REMOVED lines=18> */
.L_x_827:
[----:B------:R-:W-:-:S04]  /*c3f0*/  SHF.R.U32.HI R5, RZ, 0x18, R5 ;  /* 0x00000018ff057819 */ /* 0x000fc80000011605 */
[----:B------:R-:W-:-:S07]  /*c400*/  LOP3.LUT R0, R0, 0x80, R5, 0xf8, !PT ;  /* 0x0000008000007812 */ /* 0x000fce00078ef805 */
.L_x_826:
[----:B------:R-:W-:Y:S05]  /*c410*/  BSYNC.RECONVERGENT B0 ;  /* 0x0000000000007941 */ /* 0x000fea0003800200 */
.L_x_825:
[----:B------:R-:W-:Y:S01]  /*c420*/  STG.E.U8 desc[UR36][R2.64], R0 ;  /* 0x0000000002007986 */ /* 0x000fe2000c101124 */
[----:B------:R-:W-:Y:S05]  /*c430*/  EXIT ;  /* 0x000000000000794d */ /* 0x000fea0003800000 */
.L_x_819:
[----:B------:R-:W-:-:S13]  /*c440*/  ISETP.NE.AND P0, PT, R0, 0x1c, PT ;  /* 0x0000001c0000780c */ /* 0x000fda0003f05270 */
[----:B------:R-:W-:Y:S05]  /*c450*/  @!P0 BRA `(.L_x_828) ;  /* 0x0000000000608947 */ /* 0x000fea0003800000 */
[----:B------:R-:W-:-:S13]  /*c460*/  ISETP.NE.AND P0, PT, R0, 0x1d, PT ;  /* 0x0000001d0000780c */ /* 0x000fda0003f05270 */
[----:B------:R-:W-:Y:S05]  /*c470*/  @!P0 BRA `(.L_x_829) ;  /* 0x0000000000488947 */ /* 0x000fea0003800000 */
[----:B------:R-:W-:-:S13]  /*c480*/  ISETP.NE.AND P0, PT, R0, 0x2c, PT ;  /* 0x0000002c0000780c */ /* 0x000fda0003f05270 */
[----:B------:R-:W-:Y:S05]  /*c490*/  @P0 BRA `(.L_x_811) ;  /* 0x0000000000bc0947 */ /* 0x000fea0003800000 */
[----:B------:R-:W-:Y:S02]  /*c4a0*/  IMAD.U32 R19, R19, 0x10000, RZ ;  /* 0x0001000013137824 */ /* 0x000fe400078e00ff */
[----:B------:R-:W-:-:S03]  /*c4b0*/  IMAD.MOV.U32 R5, RZ, RZ, 0xff ;  /* 0x000000ffff057424 */ /* 0x000fc600078e00ff */
[----:B------:R-:W-:-:S04]  /*c4c0*/  SHF.R.U32.HI R6, RZ, 0x17, R19 ;  /* 0x00000017ff067819 */ /* 0x000fc80000011613 */
[----:B------:R-:W-:-:S04]  /*c4d0*/  LOP3.LUT R4, R6, 0xff, RZ, 0xc0, !PT ;  /* 0x000000ff06047812 */ /* 0x000fc800078ec0ff */
[----:B------:R-:W-:-:S13]  /*c4e0*/  ISETP.NE.AND P2, PT, R4, 0xff, PT ;  /* 0x000000ff0400780c */ /* 0x000fda0003f45270 */
[--C-:B------:R-:W-:Y:S02]  /*c4f0*/  @P2 SHF.R.U32.HI R0, RZ, 0x16, R19.reuse ;  /* 0x00000016ff002819 */ /* 0x100fe40000011613 */
[----:B------:R-:W-:Y:S02]  /*c500*/  @P2 LOP3.LUT P0, RZ, R4, 0x3fffff, R19, 0xf8, !PT ;  /* 0x003fffff04ff2812 */ /* 0x000fe4000780f813 */
[----:B------:R-:W-:-:S04]  /*c510*/  @P2 LOP3.LUT R0, R0, 0x1, RZ, 0xc0, !PT ;  /* 0x0000000100002812 */ /* 0x000fc800078ec0ff */
[----:B------:R-:W-:Y:S01]  /*c520*/  @P2 ISETP.EQ.U32.AND P1, PT, R0, 0x1, P0 ;  /* 0x000000010000280c */ /* 0x000fe20000722070 */
[----:B------:R-:W-:Y:S01]  /*c530*/  @P2 VIADD R0, R6, 0x1 ;  /* 0x0000000106002836 */ /* 0x000fe20000000000 */
[----:B------:R-:W-:Y:S02]  /*c540*/  PLOP3.LUT P0, PT, PT, PT, PT, 0x80, 0x8 ;  /* 0x000000000008781c */ /* 0x000fe40003f0f070 */
[----:B------:R-:W-:-:S13]  /*c550*/  @P2 PLOP3.LUT P0, PT, P1, PT, PT, 0x80, 0x8 ;  /* 0x000000000008281c */ /* 0x000fda0000f0f070 */
[----:B------:R-:W-:-:S04]  /*c560*/  @!P0 IMAD.MOV R0, RZ, RZ, R6 ;  /* 0x000000ffff008224 */ /* 0x000fc800078e0206 */
[----:B------:R-:W-:-:S05]  /*c570*/  @P2 IMAD.MOV.U32 R5, RZ, RZ, R0 ;  /* 0x000000ffff052224 */ /* 0x000fca00078e0000 */
[----:B------:R-:W-:Y:S01]  /*c580*/  STG.E.U8 desc[UR36][R2.64], R5 ;  /* 0x0000000502007986 */ /* 0x000fe2000c101124 */
[----:B------:R-:W-:Y:S05]  /*c590*/  EXIT ;  /* 0x000000000000794d */ /* 0x000fea0003800000 */
.L_x_829:
[----:B------:R-:W-:-:S06]  /*c5a0*/  IMAD.U32 R4, R19, 0x10000, RZ ;  /* 0x0001000013047824 */ /* 0x000fcc00078e00ff */
[----:B------:R-:W0:Y:S02]  /*c5b0*/  F2I.U64.TRUNC R4, R4 ;  /* 0x0000000400047311 */ /* 0x000e24000020d800 */
[----:B0-----:R-:W-:Y:S01]  /*c5c0*/  STG.E.64 desc[UR36][R2.64], R4 ;  /* 0x0000000402007986 */ /* 0x001fe2000c101b24 */
[----:B------:R-:W-:Y:S05]  /*c5d0*/  EXIT ;  /* 0x000000000000794d */ /* 0x000fea0003800000 */
.L_x_828:
[----:B------:R-:W-:-:S06]  /*c5e0*/  IMAD.U32 R19, R19, 0x10000, RZ ;  /* 0x0001000013137824 */ /* 0x000fcc00078e00ff */
[----:B------:R-:W0:Y:S02]  /*c5f0*/  F2I.FTZ.U32.TRUNC.NTZ R19, R19 ;  /* 0x0000001300137305 */ /* 0x000e24000021f000 */
[----:B0-----:R-:W-:Y:S01]  /*c600*/  STG.E desc[UR36][R2.64], R19 ;  /* 0x0000001302007986 */ /* 0x001fe2000c101924 */
[----:B------:R-:W-:Y:S05]  /*c610*/  EXIT ;  /* 0x000000000000794d */ /* 0x000fea0003800000 */
.L_x_818:
        /* <DEDUP_REMOVED lines=9> */
[----:B------:R-:W-:Y:S01]  /*c6b0*/  STG.E.U8 desc[UR36][R2.64], R5 ;  /* 0x0000000502007986 */ /* 0x000fe2000c101124 */
[----:B------:R-:W-:Y:S05]  /*c6c0*/  EXIT ;  /* 0x000000000000794d */ /* 0x000fea0003800000 */
.L_x_831:
[----:B------:R-:W-:Y:S01]  /*c6d0*/  IMAD.U32 R19, R19, 0x10000, RZ ;  /* 0x0001000013137824 */ /* 0x000fe200078e00ff */
[----:B---3--:R-:W-:-:S03]  /*c6e0*/  CS2R R6, SRZ ;  /* 0x0000000000067805 */ /* 0x008fc6000001ff00 */
[----:B------:R-:W-:-:S06]  /*c6f0*/  FMUL.FTZ R4, R19, 1 ;  /* 0x3f80000013047820 */ /* 0x000fcc0000410000 */
[----:B------:R-:W0:Y:S02]  /*c700*/  F2F.F64.F32 R4, R4 ;  /* 0x0000000400047310 */ /* 0x000e240000201800 */
[----:B0-----:R-:W-:Y:S01]  /*c710*/  STG.E.128 desc[UR36][R2.64], R4 ;  /* 0x0000000402007986 */ /* 0x001fe2000c101d24 */
[----:B------:R-:W-:Y:S05]  /*c720*/  EXIT ;  /* 0x000000000000794d */ /* 0x000fea0003800000 */
.L_x_830:
[----:B------:R-:W-:-:S13]  /*c730*/  ISETP.NE.AND P0, PT, R0, 0xf, PT ;  /* 0x0000000f0000780c */ /* 0x000fda0003f05270 */
[----:B------:R-:W-:Y:S05]  /*c740*/  @!P0 BRA `(.L_x_832) ;  /* 0x0000000000e88947 */ /* 0x000fea0003800000 */
[----:B------:R-:W-:-:S13]  /*c750*/  ISETP.NE.AND P0, PT, R0, 0x17, PT ;  /* 0x000000170000780c */ /* 0x000fda0003f05270 */
[----:B------:R-:W-:Y:S05]  /*c760*/  @!P0 BRA `(.L_x_833) ;  /* 0x0000000000908947 */ /* 0x000fea0003800000 */
[----:B------:R-:W-:-:S13]  /*c770*/  ISETP.NE.AND P0, PT, R0, 0x18, PT ;  /* 0x000000180000780c */ /* 0x000fda0003f05270 */
[----:B------:R-:W-:Y:S05]  /*c780*/  @!P0 BRA `(.L_x_834) ;  /* 0x0000000000448947 */ /* 0x000fea0003800000 */
.L_x_811:
[----:B------:R-:W-:Y:S01]  /*c790*/  MOV R0, 0x0 ;  /* 0x0000000000007802 */ /* 0x000fe20000000f00 */
[----:B------:R-:W0:Y:S01]  /*c7a0*/  LDCU.64 UR4, c[0x4][0x128] ;  /* 0x01002500ff0477ac */ /* 0x000e220008000a00 */
[----:B------:R-:W-:Y:S02]  /*c7b0*/  IMAD.MOV.U32 R8, RZ, RZ, 0x65 ;  /* 0x00000065ff087424 */ /* 0x000fe400078e00ff */
[----:B------:R1:W2:Y:S01]  /*c7c0*/  LDC.64 R2, c[0x4][R0] ;  /* 0x0100000000027b82 */ /* 0x0002a20000000a00 */
[----:B------:R-:W4:Y:S01]  /*c7d0*/  LDCU.64 UR6, c[0x4][0x130] ;  /* 0x01002600ff0677ac */ /* 0x000f220008000a00 */
[----:B------:R-:W-:Y:S02]  /*c7e0*/  IMAD.MOV.U32 R12, RZ, RZ, 0x1 ;  /* 0x00000001ff0c7424 */ /* 0x000fe400078e00ff */
[----:B------:R-:W-:Y:S01]  /*c7f0*/  IMAD.MOV.U32 R13, RZ, RZ, RZ ;  /* 0x000000ffff0d7224 */ /* 0x000fe200078e00ff */
[----:B------:R-:W5:Y:S01]  /*c800*/  LDCU.64 UR8, c[0x4][0x40] ;  /* 0x01000800ff0877ac */ /* 0x000f620008000a00 */
[----:B0-----:R-:W-:-:S02]  /*c810*/  IMAD.U32 R4, RZ, RZ, UR4 ;  /* 0x00000004ff047e24 */ /* 0x001fc4000f8e00ff */
[----:B------:R-:W-:Y:S02]  /*c820*/  IMAD.U32 R5, RZ, RZ, UR5 ;  /* 0x00000005ff057e24 */ /* 0x000fe4000f8e00ff */
[----:B----4-:R-:W-:Y:S02]  /*c830*/  IMAD.U32 R6, RZ, RZ, UR6 ;  /* 0x00000006ff067e24 */ /* 0x010fe4000f8e00ff */
[----:B---3--:R-:W-:Y:S02]  /*c840*/  IMAD.U32 R7, RZ, RZ, UR7 ;  /* 0x00000007ff077e24 */ /* 0x008fe4000f8e00ff */
[----:B-----5:R-:W-:Y:S02]  /*c850*/  IMAD.U32 R10, RZ, RZ, UR8 ;  /* 0x00000008ff0a7e24 */ /* 0x020fe4000f8e00ff */
[----:B-1----:R-:W-:-:S07]  /*c860*/  IMAD.U32 R11, RZ, RZ, UR9 ;  /* 0x00000009ff0b7e24 */ /* 0x002fce000f8e00ff */
[----:B------:R-:W-:-:S07]  /*c870*/  LEPC R20, `(.L_x_835) ;  /* 0x000000001014794e */ /* 0x000fce0000000000 */
[----:B--2---:R-:W-:Y:S05]  /*c880*/  CALL.ABS.NOINC R2 ;  /* 0x0000000002007343 */ /* 0x004fea0003c00000 */
.L_x_835:
[----:B------:R-:W-:Y:S05]  /*c890*/  EXIT ;  /* 0x000000000000794d */ /* 0x000fea0003800000 */
.L_x_834:
        /* <DEDUP_REMOVED lines=13> */
.L_x_837:
[----:B------:R-:W-:Y:S05]  /*c970*/  BSYNC.RECONVERGENT B0 ;  /* 0x0000000000007941 */ /* 0x000fea0003800200 */
.L_x_836:
[----:B------:R-:W-:-:S05]  /*c980*/  LOP3.LUT R5, R0, 0x80, R5, 0xf8, !PT ;  /* 0x0000008000057812 */ /* 0x000fca00078ef805 */
[----:B------:R-:W-:Y:S01]  /*c990*/  STG.E.U8 desc[UR36][R2.64], R5 ;  /* 0x0000000502007986 */ /* 0x000fe2000c101124 */
[----:B------:R-:W-:Y:S05]  /*c9a0*/  EXIT ;  /* 0x000000000000794d */ /* 0x000fea0003800000 */
.L_x_833:
        /* <DEDUP_REMOVED lines=12> */
.L_x_839:
[----:B------:R-:W-:Y:S01]  /*ca70*/  IMAD.MOV.U32 R0, RZ, RZ, 0x7f ;  /* 0x0000007fff007424 */ /* 0x000fe200078e00ff */
[----:B------:R-:W-:-:S04]  /*ca80*/  ISETP.GT.U32.AND P0, PT, R4, 0x7f800000, PT ;  /* 0x7f8000000400780c */ /* 0x000fc80003f04070 */
[----:B------:R-:W-:-:S09]  /*ca90*/  SEL R0, R0, 0x7c, P0 ;  /* 0x0000007c00007807 */ /* 0x000fd20000000000 */
.L_x_840:
[----:B------:R-:W-:Y:S05]  /*caa0*/  BSYNC.RECONVERGENT B0 ;  /* 0x0000000000007941 */ /* 0x000fea0003800200 */
.L_x_838:
[----:B------:R-:W-:-:S04]  /*cab0*/  SHF.R.U32.HI R5, RZ, 0x18, R5 ;  /* 0x00000018ff057819 */ /* 0x000fc80000011605 */
[----:B------:R-:W-:-:S05]  /*cac0*/  LOP3.LUT R5, R0, 0x80, R5, 0xf8, !PT ;  /* 0x0000008000057812 */ /* 0x000fca00078ef805 */
[----:B------:R-:W-:Y:S01]  /*cad0*/  STG.E.U8 desc[UR36][R2.64], R5 ;  /* 0x0000000502007986 */ /* 0x000fe2000c101124 */
[----:B------:R-:W-:Y:S05]  /*cae0*/  EXIT ;  /* 0x000000000000794d */ /* 0x000fea0003800000 */
.L_x_832:
[----:B------:R-:W-:Y:S01]  /*caf0*/  STG.E.U16 desc[UR36][R2.64], R19 ;  /* 0x0000001302007986 */ /* 0x000fe2000c101524 */
[----:B------:R-:W-:Y:S05]  /*cb00*/  EXIT ;  /* 0x000000000000794d */ /* 0x000fea0003800000 */
.L_x_841:
        /* <DEDUP_REMOVED lines=15> */
.L_x_7004:


//--------------------- .text._ZN2at6native18elementwise_kernelILi128ELi4EZNS0_22gpu_kernel_impl_nocastIZZZNS0_62_GLOBAL__N__e6aa1b1b_29_ActivationLogSigmoidKernel_cu_9d16a0dc27log_sigmoid_backward_kernelERNS_14TensorIteratorEENKUlvE_clEvENKUlvE2_clEvEUlN3c108BFloat16ES9_E_EEvRNS_18TensorIteratorBaseERKT_EUliE_EEviT1_ --------------------------
	.section	.text._ZN2at6native18elementwise_kernelILi128ELi4EZNS0_22gpu_kernel_impl_nocastIZZZNS0_62_GLOBAL__N__e6aa1b1b_29_ActivationLogSigmoidKernel_cu_9d16a0dc27log_sigmoid_backward_kernelERNS_14TensorIteratorEENKUlvE_clEvENKUlvE2_clEvEUlN3c108BFloat16ES9_E_EEvRNS_18TensorIteratorBaseERKT_EUliE_EEviT1_,"ax",@progbits
	.align	128
        .global         _ZN2at6native18elementwise_kernelILi128ELi4EZNS0_22gpu_kernel_impl_nocastIZZZNS0_62_GLOBAL__N__e6aa1b1b_29_ActivationLogSigmoidKernel_cu_9d16a0dc27log_sigmoid_backward_kernelERNS_14TensorIteratorEENKUlvE_clEvENKUlvE2_clEvEUlN3c108BFloat16ES9_E_EEvRNS_18TensorIteratorBaseERKT_EUliE_EEviT1_
        .type           _ZN2at6native18elementwise_kernelILi128ELi4EZNS0_22gpu_kernel_impl_nocastIZZZNS0_62_GLOBAL__N__e6aa1b1b_29_ActivationLogSigmoidKernel_cu_9d16a0dc27log_sigmoid_backward_kernelERNS_14TensorIteratorEENKUlvE_clEvENKUlvE2_clEvEUlN3c108BFloat16ES9_E_EEvRNS_18TensorIteratorBaseERKT_EUliE_EEviT1_,@function
        .size           _ZN2at6native18elementwise_kernelILi128ELi4EZNS0_22gpu_kernel_impl_nocastIZZZNS0_62_GLOBAL__N__e6aa1b1b_29_ActivationLogSigmoidKernel_cu_9d16a0dc27log_sigmoid_backward_kernelERNS_14TensorIteratorEENKUlvE_clEvENKUlvE2_clEvEUlN3c108BFloat16ES9_E_EEvRNS_18TensorIteratorBaseERKT_EUliE_EEviT1_,(.L_x_7005 - _ZN2at6native18elementwise_kernelILi128ELi4EZNS0_22gpu_kernel_impl_nocastIZZZNS0_62_GLOBAL__N__e6aa1b1b_29_ActivationLogSigmoidKernel_cu_9d16a0dc27log_sigmoid_backward_kernelERNS_14TensorIteratorEENKUlvE_clEvENKUlvE2_clEvEUlN3c108BFloat16ES9_E_EEvRNS_18TensorIteratorBaseERKT_EUliE_EEviT1_)
        .other          _ZN2at6native18elementwise_kernelILi128ELi4EZNS0_22gpu_kernel_impl_nocastIZZZNS0_62_GLOBAL__N__e6aa1b1b_29_ActivationLogSigmoidKernel_cu_9d16a0dc27log_sigmoid_backward_kernelERNS_14TensorIteratorEENKUlvE_clEvENKUlvE2_clEvEUlN3c108BFloat16ES9_E_EEvRNS_18TensorIteratorBaseERKT_EUliE_EEviT1_,@"STO_CUDA_ENTRY STV_DEFAULT"
_ZN2at6native18elementwise_kernelILi128ELi4EZNS0_22gpu_kernel_impl_nocastIZZZNS0_62_GLOBAL__N__e6aa1b1b_29_ActivationLogSigmoidKernel_cu_9d16a0dc27log_sigmoid_backward_kernelERNS_14TensorIteratorEENKUlvE_clEvENKUlvE2_clEvEUlN3c108BFloat16ES9_E_EEvRNS_18TensorIteratorBaseERKT_EUliE_EEviT1_:
.text._ZN2at6native18elementwise_kernelILi128ELi4EZNS0_22gpu_kernel_impl_nocastIZZZNS0_62_GLOBAL__N__e6aa1b1b_29_ActivationLogSigmoidKernel_cu_9d16a0dc27log_sigmoid_backward_kernelERNS_14TensorIteratorEENKUlvE_clEvENKUlvE2_clEvEUlN3c108BFloat16ES9_E_EEvRNS_18TensorIteratorBaseERKT_EUliE_EEviT1_:
[----:B------:R-:W-:Y:S08]  /*0000*/  LDC R1, c[0x0][0x37c] ;  /* 0x0000df00ff017b82 */ /* 0x000ff00000000800 */
[----:B------:R-:W0:Y:S01]  /*0010*/  LDC R2, c[0x0][0x388] ;  /* 0x0000e200ff027b82 */ /* 0x000e220000000800 */
[----:B------:R-:W1:Y:S01]  /*0020*/  S2R R3, SR_TID.X ;  /* 0x0000000000037919 */ /* 0x000e620000002100 */
[----:B------:R-:W2:Y:S06]  /*0030*/  LDCU.64 UR6, c[0x0][0x358] ;  /* 0x00006b00ff0677ac */ /* 0x000eac0008000a00 */
[----:B------:R-:W3:Y:S01]  /*0040*/  S2UR UR4, SR_CTAID.X ;  /* 0x00000000000479c3 */ /* 0x000ee20000002500 */
[----:B0-----:R-:W-:Y:S01]  /*0050*/  ISETP.NE.AND P0, PT, R2, RZ, PT ;  /* 0x000000ff0200720c */ /* 0x001fe20003f05270 */
[----:B---3--:R-:W-:-:S06]  /*0060*/  USHF.L.U32 UR4, UR4, 0x9, URZ ;  /* 0x0000000904047899 */ /* 0x008fcc00080006ff */
[----:B-1----:R-:W-:-:S06]  /*0070*/  LOP3.LUT R3, R3, UR4, RZ, 0xfc, !PT ;  /* 0x0000000403037c12 */ /* 0x002fcc000f8efcff */
[----:B--2---:R-:W-:Y:S05]  /*0080*/  @P0 BRA `(.L_x_842) ;  /* 0x0000000400800947 */ /* 0x004fea0003800000 */
[----:B------:R-:W0:Y:S01]  /*0090*/  LDCU UR4, c[0x0][0x380] ;  /* 0x00007000ff0477ac */ /* 0x000e220008000800 */
[----:B------:R-:W-:Y:S04]  /*00a0*/  BSSY.RECONVERGENT B0, `(.L_x_843) ;  /* 0x0000047000007945 */ /* 0x000fe80003800200 */
[----:B------:R-:W-:Y:S01]  /*00b0*/  BSSY.RELIABLE B1, `(.L_x_844) ;  /* 0x0000031000017945 */ /* 0x000fe20003800100 */
[----:B0-----:R-:W-:-:S13]  /*00c0*/  ISETP.GE.AND P0, PT, R3, UR4, PT ;  /* 0x0000000403007c0c */ /* 0x001fda000bf06270 */
[----:B------:R-:W-:Y:S05]  /*00d0*/  @P0 BRA `(.L_x_845) ;  /* 0x0000000000ac0947 */ /* 0x000fea0003800000 */
[----:B------:R-:W0:Y:S02]  /*00e0*/  LDC.64 R4, c[0x0][0x5f0] ;  /* 0x00017c00ff047b82 */ /* 0x000e240000000a00 */
[----:B0-----:R-:W2:Y:S06]  /*00f0*/  LDG.E.U16 R4, desc[UR6][R4.64] ;  /* 0x0000000604047981 */ /* 0x001eac000c1e1500 */
[----:B------:R-:W0:Y:S02]  /*0100*/  LDC.64 R6, c[0x0][0x5f8] ;  /* 0x00017e00ff067b82 */ /* 0x000e240000000a00 */
[----:B0-----:R-:W3:Y:S06]  /*0110*/  LDG.E.U16 R6, desc[UR6][R6.64] ;  /* 0x0000000606067981 */ /* 0x001eec000c1e1500 */
[----:B------:R-:W0:Y:S01]  /*0120*/  LDC.64 R8, c[0x0][0x5e8] ;  /* 0x00017a00ff087b82 */ /* 0x000e220000000a00 */
[----:B------:R-:W-:-:S02]  /*0130*/  IADD3 R3, PT, PT, R3, 0x80, RZ ;  /* 0x0000008003037810 */ /* 0x000fc40007ffe0ff */
[----:B--2---:R-:W-:-:S04]  /*0140*/  SHF.L.U32 R0, R4, 0x10, RZ ;  /* 0x0000001004007819 */ /* 0x004fc800000006ff */
[C---:B------:R-:W-:Y:S01]  /*0150*/  FSETP.GEU.FTZ.AND P0, PT, R0.reuse, RZ, PT ;  /* 0x000000ff0000720b */ /* 0x040fe20003f1e000 */
[C---:B------:R-:W-:Y:S01]  /*0160*/  FMUL.FTZ R2, |R0|.reuse, -1.4426950216293334961 ;  /* 0xbfb8aa3b00027820 */ /* 0x040fe20000410200 */
[----:B------:R-:W-:-:S05]  /*0170*/  FSET.BF.LT.FTZ.AND R0, R0, RZ, PT ;  /* 0x000000ff0000720a */ /* 0x000fca0003811000 */
[----:B------:R-:W1:Y:S01]  /*0180*/  MUFU.EX2 R2, R2 ;  /* 0x0000000200027308 */ /* 0x000e620000000800 */
[----:B---3--:R-:W-:Y:S01]  /*0190*/  SHF.L.U32 R6, R6, 0x10, RZ ;  /* 0x0000001006067819 */ /* 0x008fe200000006ff */
[----:B-1----:R-:W-:-:S06]  /*01a0*/  FADD.FTZ R10, R2, 1 ;  /* 0x3f800000020a7421 */ /* 0x002fcc0000010000 */
[----:B------:R-:W1:Y:S02]  /*01b0*/  MUFU.RCP R11, R10 ;  /* 0x0000000a000b7308 */ /* 0x000e640000001000 */
[----:B-1----:R-:W-:-:S04]  /*01c0*/  FMUL.FTZ R11, R2, R11 ;  /* 0x0000000b020b7220 */ /* 0x002fc80000410000 */
[----:B------:R-:W-:Y:S01]  /*01d0*/  @P0 FADD.FTZ R11, -R11, -RZ ;  /* 0x800000ff0b0b0221 */ /* 0x000fe20000010100 */
[----:B------:R-:W-:-:S03]  /*01e0*/  ISETP.GE.AND P0, PT, R3, UR4, PT ;  /* 0x0000000403007c0c */ /* 0x000fc6000bf06270 */
[----:B------:R-:W-:-:S04]  /*01f0*/  FADD.FTZ R11, R0, -R11 ;  /* 0x8000000b000b7221 */ /* 0x000fc80000010000 */
[----:B------:R-:W-:-:S05]  /*0200*/  FMUL.FTZ R6, R6, R11 ;  /* 0x0000000b06067220 */ /* 0x000fca0000410000 */
[----:B------:R-:W-:Y:S01]  /*0210*/  F2FP.BF16.F32.PACK_AB R6, RZ, R6 ;  /* 0x00000006ff06723e */ /* 0x000fe200000010ff */
[----:B------:R-:W-:Y:S05]  /*0220*/  @P0 BREAK.RELIABLE B1 ;  /* 0x0000000000010942 */ /* 0x000fea0003800100 */
[----:B0-----:R0:W-:Y:S01]  /*0230*/  STG.E.U16 desc[UR6][R8.64], R6 ;  /* 0x0000000608007986 */ /* 0x0011e2000c101506 */
[----:B------:R-:W-:Y:S05]  /*0240*/  @P0 BRA `(.L_x_846) ;  /* 0x0000000000b00947 */ /* 0x000fea0003800000 */
[----:B------:R-:W1:Y:S02]  /*0250*/  LDC.64 R4, c[0x0][0x5f0] ;  /* 0x00017c00ff047b82 */ /* 0x000e640000000a00 */
[----:B-1----:R-:W2:Y:S06]  /*0260*/  LDG.E.U16 R4, desc[UR6][R4.64] ;  /* 0x0000000604047981 */ /* 0x002eac000c1e1500 */
[----:B0-----:R-:W0:Y:S02]  /*0270*/  LDC.64 R6, c[0x0][0x5f8] ;  /* 0x00017e00ff067b82 */ /* 0x001e240000000a00 */
        /* <DEDUP_REMOVED lines=12> */
[----:B------:R-:W-:-:S04]  /*0340*/  @P0 FADD.FTZ R11, -R11, -RZ ;  /* 0x800000ff0b0b0221 */ /* 0x000fc80000010100 */
[----:B------:R-:W-:-:S04]  /*0350*/  FADD.FTZ R11, R0, -R11 ;  /* 0x8000000b000b7221 */ /* 0x000fc80000010000 */
[----:B------:R-:W-:-:S05]  /*0360*/  FMUL.FTZ R6, R6, R11 ;  /* 0x0000000b06067220 */ /* 0x000fca0000410000 */
[----:B------:R-:W-:-:S05]  /*0370*/  F2FP.BF16.F32.PACK_AB R6, RZ, R6 ;  /* 0x00000006ff06723e */ /* 0x000fca00000010ff */
[----:B0-----:R0:W-:Y:S02]  /*0380*/  STG.E.U16 desc[UR6][R8.64], R6 ;  /* 0x0000000608007986 */ /* 0x0011e4000c101506 */
.L_x_845:
[----:B------:R-:W-:-:S13]  /*0390*/  ISETP.GE.AND P0, PT, R3, UR4, PT ;  /* 0x0000000403007c0c */ /* 0x000fda000bf06270 */
[----:B------:R-:W-:Y:S05]  /*03a0*/  @P0 BREAK.RELIABLE B1 ;  /* 0x0000000000010942 */ /* 0x000fea0003800100 */
[----:B------:R-:W-:Y:S05]  /*03b0*/  @P0 BRA `(.L_x_846) ;  /* 0x0000000000540947 */ /* 0x000fea0003800000 */
[----:B------:R-:W-:Y:S05]  /*03c0*/  BSYNC.RELIABLE B1 ;  /* 0x0000000000017941 */ /* 0x000fea0003800100 */
.L_x_844:
        /* <DEDUP_REMOVED lines=20> */
.L_x_846:
[----:B------:R-:W-:Y:S05]  /*0510*/  BSYNC.RECONVERGENT B0 ;  /* 0x0000000000007941 */ /* 0x000fea0003800200 */
.L_x_843:
[----:B------:R-:W-:Y:S05]  /*0520*/  WARPSYNC.ALL ;  /* 0x0000000000007948 */ /* 0x000fea0003800000 */
[----:B------:R-:W-:-:S13]  /*0530*/  ISETP.GE.AND P0, PT, R3, UR4, PT ;  /* 0x0000000403007c0c */ /* 0x000fda000bf06270 */
[----:B------:R-:W-:Y:S05]  /*0540*/  @P0 EXIT ;  /* 0x000000000000094d */ /* 0x000fea0003800000 */
[----:B------:R-:W2:Y:S02]  /*0550*/  LDC.64 R2, c[0x0][0x5f0] ;  /* 0x00017c00ff027b82 */ /* 0x000ea40000000a00 */
[----:B--2---:R-:W2:Y:S06]  /*0560*/  LDG.E.U16 R2, desc[UR6][R2.64] ;  /* 0x0000000602027981 */ /* 0x004eac000c1e1500 */
[----:B------:R-:W3:Y:S02]  /*0570*/  LDC.64 R4, c[0x0][0x5f8] ;  /* 0x00017e00ff047b82 */ /* 0x000ee40000000a00 */
[----:B---3--:R-:W3:Y:S06]  /*0580*/  LDG.E.U16 R4, desc[UR6][R4.64] ;  /* 0x0000000604047981 */ /* 0x008eec000c1e1500 */
[----:B01----:R-:W0:Y:S01]  /*0590*/  LDC.64 R6, c[0x0][0x5e8] ;  /* 0x00017a00ff067b82 */ /* 0x003e220000000a00 */
        /* <DEDUP_REMOVED lines=13> */
[----:B0-----:R-:W-:Y:S01]  /*0670*/  STG.E.U16 desc[UR6][R6.64], R4 ;  /* 0x0000000406007986 */ /* 0x001fe2000c101506 */
[----:B------:R-:W-:Y:S05]  /*0680*/  EXIT ;  /* 0x000000000000794d */ /* 0x000fea0003800000 */
.L_x_842:
[----:B------:R-:W0:Y:S01]  /*0690*/  LDCU UR4, c[0x0][0x380] ;  /* 0x00007000ff0477ac */ /* 0x000e220008000800 */
[----:B------:R-:W-:Y:S01]  /*06a0*/  IADD3 R2, PT, PT, R2, -0x1, RZ ;  /* 0xffffffff02027810 */ /* 0x000fe20007ffe0ff */
[----:B------:R-:W-:Y:S04]  /*06b0*/  BSSY.RECONVERGENT B0, `(.L_x_847) ;  /* 0x000046c000007945 */ /* 0x000fe80003800200 */
[----:B------:R-:W-:Y:S01]  /*06c0*/  BSSY.RELIABLE B1, `(.L_x_848) ;  /* 0x00002f5000017945 */ /* 0x000fe20003800100 */
[----:B------:R-:W-:-:S04]  /*06d0*/  VIMNMX.U32 R0, PT, PT, R2, 0x18, PT ;  /* 0x0000001802007848 */ /* 0x000fc80003fe0000 */
[----:B------:R-:W-:Y:S02]  /*06e0*/  IADD3 R0, PT, PT, R0, 0x1, RZ ;  /* 0x0000000100007810 */ /* 0x000fe40007ffe0ff */
[----:B0-----:R-:W-:-:S13]  /*06f0*/  ISETP.GE.AND P0, PT, R3, UR4, PT ;  /* 0x0000000403007c0c */ /* 0x001fda000bf06270 */
[----:B------:R-:W-:Y:S05]  /*0700*/  @P0 BRA `(.L_x_849) ;  /* 0x0000002c00b40947 */ /* 0x000fea0003800000 */
[----:B------:R-:W0:Y:S01]  /*0710*/  LDCU.64 UR8, c[0x0][0x390] ;  /* 0x00007200ff0877ac */ /* 0x000e220008000a00 */
[----:B------:R-:W-:Y:S01]  /*0720*/  HFMA2 R4, -RZ, RZ, 0, 0 ;  /* 0x00000000ff047431 */ /* 0x000fe200000001ff */
[----:B------:R-:W-:Y:S01]  /*0730*/  MOV R5, R3 ;  /* 0x0000000300057202 */ /* 0x000fe20000000f00 */
[----:B------:R-:W1:Y:S01]  /*0740*/  LDCU UR5, c[0x0][0x38c] ;  /* 0x00007180ff0577ac */ /* 0x000e620008000800 */
[----:B------:R-:W-:Y:S01]  /*0750*/  ISETP.NE.AND P0, PT, R2, RZ, PT ;  /* 0x000000ff0200720c */ /* 0x000fe20003f05270 */
[----:B------:R-:W2:Y:S01]  /*0760*/  LDCU.64 UR10, c[0x0][0x4b8] ;  /* 0x00009700ff0a77ac */ /* 0x000ea20008000a00 */
[----:B0-----:R-:W-:Y:S01]  /*0770*/  IMAD.HI.U32 R8, R3, UR8, R4 ;  /* 0x0000000803087c27 */ /* 0x001fe2000f8e0004 */
[----:B------:R-:W0:Y:S04]  /*0780*/  LDCU UR8, c[0x0][0x4c0] ;  /* 0x00009800ff0877ac */ /* 0x000e280008000800 */
[----:B------:R-:W-:-:S04]  /*0790*/  SHF.R.U32.HI R9, RZ, UR9, R8 ;  /* 0x00000009ff097c19 */ /* 0x000fc80008011608 */
[----:B------:R-:W-:-:S05]  /*07a0*/  IADD3 R4, PT, PT, -R9, RZ, RZ ;  /* 0x000000ff09047210 */ /* 0x000fca0007ffe1ff */
[----:B-1----:R-:W-:-:S04]  /*07b0*/  IMAD R4, R4, UR5, R3 ;  /* 0x0000000504047c24 */ /* 0x002fc8000f8e0203 */
[C---:B--2---:R-:W-:Y:S02]  /*07c0*/  IMAD R5, R4.reuse, UR10, RZ ;  /* 0x0000000a04057c24 */ /* 0x044fe4000f8e02ff */
[C---:B------:R-:W-:Y:S02]  /*07d0*/  IMAD R6, R4.reuse, UR11, RZ ;  /* 0x0000000b04067c24 */ /* 0x040fe4000f8e02ff */
[----:B0-----:R-:W-:Y:S01]  /*07e0*/  IMAD R4, R4, UR8, RZ ;  /* 0x0000000804047c24 */ /* 0x001fe2000f8e02ff */
[----:B------:R-:W-:Y:S06]  /*07f0*/  @!P0 BRA `(.L_x_850) ;  /* 0x0000001400348947 */ /* 0x000fec0003800000 */
[----:B------:R-:W0:Y:S01]  /*0800*/  LDCU.64 UR8, c[0x0][0x398] ;  /* 0x00007300ff0877ac */ /* 0x000e220008000a00 */
[----:B------:R-:W-:Y:S02]  /*0810*/  MOV R8, RZ ;  /* 0x000000ff00087202 */ /* 0x000fe40000000f00 */
[----:B------:R-:W-:Y:S01]  /*0820*/  ISETP.NE.AND P0, PT, R0, 0x2, PT ;  /* 0x000000020000780c */ /* 0x000fe20003f05270 */
[----:B------:R-:W1:Y:S01]  /*0830*/  LDCU UR5, c[0x0][0x3a0] ;  /* 0x00007400ff0577ac */ /* 0x000e620008000800 */
[----:B------:R-:W2:Y:S01]  /*0840*/  LDCU UR10, c[0x0][0x4c4] ;  /* 0x00009880ff0a77ac */ /* 0x000ea20008000800 */
[----:B------:R-:W3:Y:S01]  /*0850*/  LDCU.64 UR12, c[0x0][0x4c8] ;  /* 0x00009900ff0c77ac */ /* 0x000ee20008000a00 */
[----:B0-----:R-:W-:-:S05]  /*0860*/  IMAD.HI.U32 R10, R9, UR9, R8 ;  /* 0x00000009090a7c27 */ /* 0x001fca000f8e0008 */
[----:B-1----:R-:W-:-:S04]  /*0870*/  SHF.R.U32.HI R11, RZ, UR5, R10 ;  /* 0x00000005ff0b7c19 */ /* 0x002fc8000801160a */
[----:B------:R-:W-:-:S05]  /*0880*/  IADD3 R7, PT, PT, -R11, RZ, RZ ;  /* 0x000000ff0b077210 */ /* 0x000fca0007ffe1ff */
[----:B------:R-:W-:-:S04]  /*0890*/  IMAD R9, R7, UR8, R9 ;  /* 0x0000000807097c24 */ /* 0x000fc8000f8e0209 */
[C---:B--2---:R-:W-:Y:S02]  /*08a0*/  IMAD R5, R9.reuse, UR10, R5 ;  /* 0x0000000a09057c24 */ /* 0x044fe4000f8e0205 */
[C---:B---3--:R-:W-:Y:S02]  /*08b0*/  IMAD R6, R9.reuse, UR12, R6 ;  /* 0x0000000c09067c24 */ /* 0x048fe4000f8e0206 */
[----:B------:R-:W-:Y:S01]  /*08c0*/  IMAD R4, R9, UR13, R4 ;  /* 0x0000000d09047c24 */ /* 0x000fe2000f8e0204 */
[----:B------:R-:W-:Y:S06]  /*08d0*/  @!P0 BRA `(.L_x_850) ;  /* 0x0000001000fc8947 */ /* 0x000fec0003800000 */
[----:B------:R-:W0:Y:S01]  /*08e0*/  LDCU.64 UR8, c[0x0][0x3a8] ;  /* 0x00007500ff0877ac */ /* 0x000e220008000a00 */
[----:B------:R-:W-:Y:S01]  /*08f0*/  HFMA2 R10, -RZ, RZ, 0, 0 ;  /* 0x00000000ff0a7431 */ /* 0x000fe200000001ff */
[----:B------:R-:W-:Y:S01]  /*0900*/  ISETP.NE.AND P0, PT, R0, 0x3, PT ;  /* 0x000000030000780c */ /* 0x000fe20003f05270 */
[----:B------:R-:W1:Y:S01]  /*0910*/  LDCU UR5, c[0x0][0x3a4] ;  /* 0x00007480ff0577ac */ /* 0x000e620008000800 */
[----:B------:R-:W2:Y:S02]  /*0920*/  LDCU.64 UR10, c[0x0][0x4d0] ;  /* 0x00009a00ff0a77ac */ /* 0x000ea40008000a00 */
        /* <DEDUP_REMOVED lines=24> */
[----:B------:R-:W-:Y:S02]  /*0ab0*/  MOV R10, RZ ;  /* 0x000000ff000a7202 */ /* 0x000fe40000000f00 */
[----:B------:R-:W-:Y:S01]  /*0ac0*/  ISETP.NE.AND P0, PT, R0, 0x5, PT ;  /* 0x000000050000780c */ /* 0x000fe20003f05270 */
[----:B------:R-:W1:Y:S01]  /*0ad0*/  LDCU UR5, c[0x0][0x3bc] ;  /* 0x00007780ff0577ac */ /* 0x000e620008000800 */
[----:B------:R-:W2:Y:S01]  /*0ae0*/  LDCU.64 UR10, c[0x0][0x4e8] ;  /* 0x00009d00ff0a77ac */ /* 0x000ea20008000a00 */
        /* <DEDUP_REMOVED lines=10> */
[----:B------:R-:W-:Y:S01]  /*0b90*/  HFMA2 R8, -RZ, RZ, 0, 0 ;  /* 0x00000000ff087431 */ /* 0x000fe200000001ff */
        /* <DEDUP_REMOVED lines=250> */
[----:B------:R-:W-:Y:S01]  /*1b40*/  ISETP.NE.AND P0, PT, R0, 0x18, PT ;  /* 0x000000180000780c */ /* 0x000fe20003f05270 */
[----:B------:R-:W0:Y:S01]  /*1b50*/  LDCU.64 UR8, c[0x0][0x4a0] ;  /* 0x00009400ff0877ac */ /* 0x000e220008000a00 */
[----:B------:R-:W-:Y:S01]  /*1b60*/  HFMA2 R8, -RZ, RZ, 0, 0 ;  /* 0x00000000ff087431 */ /* 0x000fe200000001ff */
[----:B------:R-:W1:Y:S01]  /*1b70*/  LDCU UR5, c[0x0][0x4a8] ;  /* 0x00009500ff0577ac */ /* 0x000e620008000800 */
[----:B------:R-:W2:Y:S09]  /*1b80*/  LDCU.64 UR10, c[0x0][0x5d0] ;  /* 0x0000ba00ff0a77ac */ /* 0x000eb20008000a00 */
[----:B------:R-:W3:Y:S01]  /*1b90*/  @P0 LDC.64 R14, c[0x0][0x4b0] ;  /* 0x00012c00ff0e0b82 */ /* 0x000ee20000000a00 */
[----:B0-----:R-:W-:Y:S01]  /*1ba0*/  IMAD.HI.U32 R12, R9, UR9, R8 ;  /* 0x00000009090c7c27 */ /* 0x001fe2000f8e0008 */
[----:B------:R-:W0:Y:S06]  /*1bb0*/  LDCU UR9, c[0x0][0x5cc] ;  /* 0x0000b980ff0977ac */ /* 0x000e2c0008000800 */
[----:B------:R-:W4:Y:S01]  /*1bc0*/  @P0 LDC R17, c[0x0][0x4ac] ;  /* 0x00012b00ff110b82 */ /* 0x000f220000000800 */
[----:B-1----:R-:W-:-:S02]  /*1bd0*/  SHF.R.U32.HI R13, RZ, UR5, R12 ;  /* 0x00000005ff0d7c19 */ /* 0x002fc4000801160c */
[----:B------:R-:W-:Y:S02]  /*1be0*/  @P0 MOV R12, RZ ;  /* 0x000000ff000c0202 */ /* 0x000fe40000000f00 */
[----:B------:R-:W-:-:S03]  /*1bf0*/  IADD3 R7, PT, PT, -R13, RZ, RZ ;  /* 0x000000ff0d077210 */ /* 0x000fc60007ffe1ff */
[----:B------:R-:W1:Y:S02]  /*1c00*/  @P0 LDC.64 R10, c[0x0][0x5d8] ;  /* 0x00017600ff0a0b82 */ /* 0x000e640000000a00 */
[----:B------:R-:W-:-:S06]  /*1c10*/  IMAD R9, R7, UR8, R9 ;  /* 0x0000000807097c24 */ /* 0x000fcc000f8e0209 */
[----:B------:R-:W5:Y:S01]  /*1c20*/  @P0 LDC R16, c[0x0][0x5e0] ;  /* 0x00017800ff100b82 */ /* 0x000f620000000800 */
[----:B---3--:R-:W-:-:S04]  /*1c30*/  @P0 IMAD.HI.U32 R8, R13, R14, R12 ;  /* 0x0000000e0d080227 */ /* 0x008fc800078e000c */
[C---:B0-----:R-:W-:Y:S01]  /*1c40*/  IMAD R5, R9.reuse, UR9, R5 ;  /* 0x0000000909057c24 */ /* 0x041fe2000f8e0205 */
[----:B------:R-:W-:Y:S01]  /*1c50*/  @P0 SHF.R.U32.HI R8, RZ, R15, R8 ;  /* 0x0000000fff080219 */ /* 0x000fe20000011608 */
[C---:B--2---:R-:W-:Y:S02]  /*1c60*/  IMAD R6, R9.reuse, UR10, R6 ;  /* 0x0000000a09067c24 */ /* 0x044fe4000f8e0206 */
[----:B------:R-:W-:Y:S01]  /*1c70*/  IMAD R4, R9, UR11, R4 ;  /* 0x0000000b09047c24 */ /* 0x000fe2000f8e0204 */
[----:B------:R-:W-:-:S05]  /*1c80*/  @P0 IADD3 R12, PT, PT, -R8, RZ, RZ ;  /* 0x000000ff080c0210 */ /* 0x000fca0007ffe1ff */
[----:B----4-:R-:W-:-:S04]  /*1c90*/  @P0 IMAD R13, R12, R17, R13 ;  /* 0x000000110c0d0224 */ /* 0x010fc800078e020d */
[C---:B-1----:R-:W-:Y:S02]  /*1ca0*/  @P0 IMAD R5, R13.reuse, R10, R5 ;  /* 0x0000000a0d050224 */ /* 0x042fe400078e0205 */
[C---:B------:R-:W-:Y:S02]  /*1cb0*/  @P0 IMAD R6, R13.reuse, R11, R6 ;  /* 0x0000000b0d060224 */ /* 0x040fe400078e0206 */
[----:B-----5:R-:W-:-:S07]  /*1cc0*/  @P0 IMAD R4, R13, R16, R4 ;  /* 0x000000100d040224 */ /* 0x020fce00078e0204 */
.L_x_850:
[----:B------:R-:W0:Y:S02]  /*1cd0*/  LDCU.128 UR8, c[0x0][0x5f0] ;  /* 0x0000be00ff0877ac */ /* 0x000e240008000c00 */
[----:B0-----:R-:W-:-:S04]  /*1ce0*/  IADD3 R6, P0, PT, R6, UR8, RZ ;  /* 0x0000000806067c10 */ /* 0x001fc8000ff1e0ff */
[----:B------:R-:W-:Y:S01]  /*1cf0*/  IADD3.X R7, PT, PT, RZ, UR9, RZ, P0, !PT ;  /* 0x00000009ff077c10 */ /* 0x000fe200087fe4ff */
[----:B------:R-:W0:Y:S04]  /*1d00*/  LDCU.64 UR8, c[0x0][0x5e8] ;  /* 0x0000bd00ff0877ac */ /* 0x000e280008000a00 */
[----:B------:R-:W2:Y:S01]  /*1d10*/  LDG.E.U16 R6, desc[UR6][R6.64] ;  /* 0x0000000606067981 */ /* 0x000ea2000c1e1500 */
[----:B------:R-:W-:-:S04]  /*1d20*/  IADD3 R8, P0, PT, R4, UR10, RZ ;  /* 0x0000000a04087c10 */ /* 0x000fc8000ff1e0ff */
[----:B------:R-:W-:-:S05]  /*1d30*/  IADD3.X R9, PT, PT, RZ, UR11, RZ, P0, !PT ;  /* 0x0000000bff097c10 */ /* 0x000fca00087fe4ff */
[----:B------:R-:W3:Y:S01]  /*1d40*/  LDG.E.U16 R8, desc[UR6][R8.64] ;  /* 0x0000000608087981 */ /* 0x000ee2000c1e1500 */
[----:B------:R-:W-:Y:S02]  /*1d50*/  IADD3 R3, PT, PT, R3, 0x80, RZ ;  /* 0x0000008003037810 */ /* 0x000fe40007ffe0ff */
[----:B--2---:R-:W-:-:S04]  /*1d60*/  SHF.L.U32 R4, R6, 0x10, RZ ;  /* 0x0000001006047819 */ /* 0x004fc800000006ff */
[C---:B------:R-:W-:Y:S01]  /*1d70*/  FSETP.GEU.FTZ.AND P0, PT, R4.reuse, RZ, PT ;  /* 0x000000ff0400720b */ /* 0x040fe20003f1e000 */
[C---:B------:R-:W-:Y:S01]  /*1d80*/  FMUL.FTZ R10, |R4|.reuse, -1.4426950216293334961 ;  /* 0xbfb8aa3b040a7820 */ /* 0x040fe20000410200 */
[----:B------:R-:W-:Y:S02]  /*1d90*/  FSET.BF.LT.FTZ.AND R4, R4, RZ, PT ;  /* 0x000000ff0404720a */ /* 0x000fe40003811000 */
[----:B---3--:R-:W-:-:S03]  /*1da0*/  SHF.L.U32 R8, R8, 0x10, RZ ;  /* 0x0000001008087819 */ /* 0x008fc600000006ff */
[----:B------:R-:W1:Y:S02]  /*1db0*/  MUFU.EX2 R10, R10 ;  /* 0x0000000a000a7308 */ /* 0x000e640000000800 */
[----:B-1----:R-:W-:-:S06]  /*1dc0*/  FADD.FTZ R11, R10, 1 ;  /* 0x3f8000000a0b7421 */ /* 0x002fcc0000010000 */
[----:B------:R-:W1:Y:S02]  /*1dd0*/  MUFU.RCP R11, R11 ;  /* 0x0000000b000b7308 */ /* 0x000e640000001000 */
[----:B-1----:R-:W-:-:S04]  /*1de0*/  FMUL.FTZ R7, R10, R11 ;  /* 0x0000000b0a077220 */ /* 0x002fc80000410000 */
[----:B------:R-:W-:-:S04]  /*1df0*/  @P0 FADD.FTZ R7, -R7, -RZ ;  /* 0x800000ff07070221 */ /* 0x000fc80000010100 */
[----:B------:R-:W-:Y:S01]  /*1e00*/  FADD.FTZ R7, R4, -R7 ;  /* 0x8000000704077221 */ /* 0x000fe20000010000 */
[----:B0-----:R-:W-:-:S03]  /*1e10*/  IADD3 R4, P0, PT, R5, UR8, RZ ;  /* 0x0000000805047c10 */ /* 0x001fc6000ff1e0ff */
[----:B------:R-:W-:Y:S01]  /*1e20*/  FMUL.FTZ R7, R8, R7 ;  /* 0x0000000708077220 */ /* 0x000fe20000410000 */
[----:B------:R-:W-:Y:S02]  /*1e30*/  IADD3.X R5, PT, PT, RZ, UR9, RZ, P0, !PT ;  /* 0x00000009ff057c10 */ /* 0x000fe400087fe4ff */
[----:B------:R-:W-:Y:S02]  /*1e40*/  ISETP.GE.AND P0, PT, R3, UR4, PT ;  /* 0x0000000403007c0c */ /* 0x000fe4000bf06270 */
[----:B------:R-:W-:-:S05]  /*1e50*/  F2FP.BF16.F32.PACK_AB R7, RZ, R7 ;  /* 0x00000007ff07723e */ /* 0x000fca00000010ff */
[----:B------:R0:W-:Y:S06]  /*1e60*/  STG.E.U16 desc[UR6][R4.64], R7 ;  /* 0x0000000704007986 */ /* 0x0001ec000c101506 */
[----:B------:R-:W-:Y:S05]  /*1e70*/  @P0 BREAK.RELIABLE B1 ;  /* 0x0000000000010942 */ /* 0x000fea0003800100 */
[----:B------:R-:W-:Y:S05]  /*1e80*/  @P0 BRA `(.L_x_851) ;  /* 0x0000002c00b80947 */ /* 0x000fea0003800000 */
[----:B------:R-:W1:Y:S01]  /*1e90*/  LDCU.64 UR8, c[0x0][0x390] ;  /* 0x00007200ff0877ac */ /* 0x000e620008000a00 */
[----:B0-----:R-:W-:Y:S01]  /*1ea0*/  HFMA2 R4, -RZ, RZ, 0, 0 ;  /* 0x00000000ff047431 */ /* 0x001fe200000001ff */
[----:B------:R-:W-:Y:S01]  /*1eb0*/  MOV R5, R3 ;  /* 0x0000000300057202 */ /* 0x000fe20000000f00 */
[----:B------:R-:W0:Y:S01]  /*1ec0*/  LDCU UR5, c[0x0][0x38c] ;  /* 0x00007180ff0577ac */ /* 0x000e220008000800 */
[----:B------:R-:W-:Y:S01]  /*1ed0*/  ISETP.NE.AND P0, PT, R2, RZ, PT ;  /* 0x000000ff0200720c */ /* 0x000fe20003f05270 */
[----:B------:R-:W2:Y:S01]  /*1ee0*/  LDCU.64 UR10, c[0x0][0x4b8] ;  /* 0x00009700ff0a77ac */ /* 0x000ea20008000a00 */
[----:B-1----:R-:W-:Y:S01]  /*1ef0*/  IMAD.HI.U32 R8, R3, UR8, R4 ;  /* 0x0000000803087c27 */ /* 0x002fe2000f8e0004 */
[----:B------:R-:W1:Y:S04]  /*1f00*/  LDCU UR8, c[0x0][0x4c0] ;  /* 0x00009800ff0877ac */ /* 0x000e680008000800 */
[----:B------:R-:W-:-:S04]  /*1f10*/  SHF.R.U32.HI R9, RZ, UR9, R8 ;  /* 0x00000009ff097c19 */ /* 0x000fc80008011608 */
[----:B------:R-:W-:-:S05]  /*1f20*/  IADD3 R4, PT, PT, -R9, RZ, RZ ;  /* 0x000000ff09047210 */ /* 0x000fca0007ffe1ff */
[----:B0-----:R-:W-:-:S04]  /*1f30*/  IMAD R4, R4, UR5, R3 ;  /* 0x0000000504047c24 */ /* 0x001fc8000f8e0203 */
[C---:B--2---:R-:W-:Y:S02]  /*1f40*/  IMAD R5, R4.reuse, UR10, RZ ;  /* 0x0000000a04057c24 */ /* 0x044fe4000f8e02ff */
[C---:B------:R-:W-:Y:S02]  /*1f50*/  IMAD R6, R4.reuse, UR11, RZ ;  /* 0x0000000b04067c24 */ /* 0x040fe4000f8e02ff */
[----:B-1----:R-:W-:Y:S01]  /*1f60*/  IMAD R4, R4, UR8, RZ ;  /* 0x0000000804047c24 */ /* 0x002fe2000f8e02ff */
        /* <DEDUP_REMOVED lines=334> */
.L_x_852:
        /* <DEDUP_REMOVED lines=22> */
[----:B------:R-:W-:-:S04]  /*35b0*/  IADD3.X R5, PT, PT, RZ, UR9, RZ, P0, !PT ;  /* 0x00000009ff057c10 */ /* 0x000fc800087fe4ff */
[----:B------:R-:W-:-:S05]  /*35c0*/  F2FP.BF16.F32.PACK_AB R7, RZ, R7 ;  /* 0x00000007ff07723e */ /* 0x000fca00000010ff */
[----:B------:R0:W-:Y:S02]  /*35d0*/  STG.E.U16 desc[UR6][R4.64], R7 ;  /* 0x0000000704007986 */ /* 0x0001e4000c101506 */
.L_x_849:
[----:B------:R-:W-:-:S13]  /*35e0*/  ISETP.GE.AND P0, PT, R3, UR4, PT ;  /* 0x0000000403007c0c */ /* 0x000fda000bf06270 */
[----:B------:R-:W-:Y:S05]  /*35f0*/  @P0 BREAK.RELIABLE B1 ;  /* 0x0000000000010942 */ /* 0x000fea0003800100 */
[----:B------:R-:W-:Y:S05]  /*3600*/  @P0 BRA `(.L_x_851) ;  /* 0x0000001400d80947 */ /* 0x000fea0003800000 */
[----:B------:R-:W-:Y:S05]  /*3610*/  BSYNC.RELIABLE B1 ;  /* 0x0000000000017941 */ /* 0x000fea0003800100 */
.L_x_848:
        /* <DEDUP_REMOVED lines=348> */
.L_x_853:
        /* <DEDUP_REMOVED lines=25> */
.L_x_851:
[----:B------:R-:W-:Y:S05]  /*4d70*/  BSYNC.RECONVERGENT B0 ;  /* 0x0000000000007941 */ /* 0x000fea0003800200 */
.L_x_847:
[----:B------:R-:W-:Y:S05]  /*4d80*/  WARPSYNC.ALL ;  /* 0x0000000000007948 */ /* 0x000fea0003800000 */
[----:B------:R-:W-:-:S13]  /*4d90*/  ISETP.GE.AND P0, PT, R3, UR4, PT ;  /* 0x0000000403007c0c */ /* 0x000fda000bf06270 */
[----:B------:R-:W-:Y:S05]  /*4da0*/  @P0 EXIT ;  /* 0x000000000000094d */ /* 0x000fea0003800000 */
[----:B------:R-:W2:Y:S01]  /*4db0*/  LDCU.64 UR4, c[0x0][0x390] ;  /* 0x00007200ff0477ac */ /* 0x000ea20008000a00 */
[----:B01----:R-:W-:Y:S01]  /*4dc0*/  HFMA2 R4, -RZ, RZ, 0, 0 ;  /* 0x00000000ff047431 */ /* 0x003fe200000001ff */
[----:B------:R-:W-:Y:S01]  /*4dd0*/  MOV R5, R3 ;  /* 0x0000000300057202 */ /* 0x000fe20000000f00 */
[----:B------:R-:W0:Y:S01]  /*4de0*/  LDCU UR8, c[0x0][0x38c] ;  /* 0x00007180ff0877ac */ /* 0x000e220008000800 */
[----:B------:R-:W-:Y:S01]  /*4df0*/  ISETP.NE.AND P0, PT, R2, RZ, PT ;  /* 0x000000ff0200720c */ /* 0x000fe20003f05270 */
[----:B------:R-:W1:Y:S01]  /*4e00*/  LDCU.64 UR10, c[0x0][0x4b8] ;  /* 0x00009700ff0a77ac */ /* 0x000e620008000a00 */
[----:B--2---:R-:W-:Y:S01]  /*4e10*/  IMAD.HI.U32 R6, R3, UR4, R4 ;  /* 0x0000000403067c27 */ /* 0x004fe2000f8e0004 */
[----:B------:R-:W2:Y:S04]  /*4e20*/  LDCU UR4, c[0x0][0x4c0] ;  /* 0x00009800ff0477ac */ /* 0x000ea80008000800 */
[----:B------:R-:W-:-:S04]  /*4e30*/  SHF.R.U32.HI R7, RZ, UR5, R6 ;  /* 0x00000005ff077c19 */ /* 0x000fc80008011606 */
[----:B------:R-:W-:-:S05]  /*4e40*/  IADD3 R4, PT, PT, -R7, RZ, RZ ;  /* 0x000000ff07047210 */ /* 0x000fca0007ffe1ff */
[----:B0-----:R-:W-:-:S04]  /*4e50*/  IMAD R2, R4, UR8, R3 ;  /* 0x0000000804027c24 */ /* 0x001fc8000f8e0203 */
[C---:B-1----:R-:W-:Y:S02]  /*4e60*/  IMAD R3, R2.reuse, UR10, RZ ;  /* 0x0000000a02037c24 */ /* 0x042fe4000f8e02ff */
[C---:B------:R-:W-:Y:S02]  /*4e70*/  IMAD R4, R2.reuse, UR11, RZ ;  /* 0x0000000b02047c24 */ /* 0x040fe4000f8e02ff */
[----:B--2---:R-:W-:Y:S01]  /*4e80*/  IMAD R2, R2, UR4, RZ ;  /* 0x0000000402027c24 */ /* 0x004fe2000f8e02ff */
        /* <DEDUP_REMOVED lines=313> */
[----:B------:R-:W2:Y:S09]  /*6220*/  LDCU UR5, c[0x0][0x5cc] ;  /* 0x0000b980ff0577ac */ /* 0x000eb20008000800 */
[----:B------:R-:W3:Y:S01]  /*6230*/  @P0 LDC.64 R12, c[0x0][0x4b0] ;  /* 0x00012c00ff0c0b82 */ /* 0x000ee20000000a00 */
[----:B------:R-:W4:Y:S01]  /*6240*/  LDCU.64 UR10, c[0x0][0x5d0] ;  /* 0x0000ba00ff0a77ac */ /* 0x000f220008000a00 */
[----:B0-----:R-:W-:-:S06]  /*6250*/  IMAD.HI.U32 R10, R7, UR9, R6 ;  /* 0x00000009070a7c27 */ /* 0x001fcc000f8e0006 */
[----:B------:R-:W0:Y:S01]  /*6260*/  @P0 LDC R15, c[0x0][0x4ac] ;  /* 0x00012b00ff0f0b82 */ /* 0x000e220000000800 */
[----:B-1----:R-:W-:Y:S02]  /*6270*/  SHF.R.U32.HI R11, RZ, UR4, R10 ;  /* 0x00000004ff0b7c19 */ /* 0x002fe4000801160a */
[----:B------:R-:W-:Y:S02]  /*6280*/  @P0 MOV R10, RZ ;  /* 0x000000ff000a0202 */ /* 0x000fe40000000f00 */
[----:B------:R-:W-:-:S03]  /*6290*/  IADD3 R5, PT, PT, -R11, RZ, RZ ;  /* 0x000000ff0b057210 */ /* 0x000fc60007ffe1ff */
[----:B------:R-:W1:Y:S02]  /*62a0*/  @P0 LDC.64 R8, c[0x0][0x5d8] ;  /* 0x00017600ff080b82 */ /* 0x000e640000000a00 */
[----:B------:R-:W-:-:S06]  /*62b0*/  IMAD R7, R5, UR8, R7 ;  /* 0x0000000805077c24 */ /* 0x000fcc000f8e0207 */
[----:B------:R-:W5:Y:S01]  /*62c0*/  @P0 LDC R6, c[0x0][0x5e0] ;  /* 0x00017800ff060b82 */ /* 0x000f620000000800 */
[----:B---3--:R-:W-:-:S04]  /*62d0*/  @P0 IMAD.HI.U32 R0, R11, R12, R10 ;  /* 0x0000000c0b000227 */ /* 0x008fc800078e000a */
[C---:B--2---:R-:W-:Y:S01]  /*62e0*/  IMAD R3, R7.reuse, UR5, R3 ;  /* 0x0000000507037c24 */ /* 0x044fe2000f8e0203 */
[----:B------:R-:W-:Y:S01]  /*62f0*/  @P0 SHF.R.U32.HI R0, RZ, R13, R0 ;  /* 0x0000000dff000219 */ /* 0x000fe20000011600 */
[C---:B----4-:R-:W-:Y:S02]  /*6300*/  IMAD R4, R7.reuse, UR10, R4 ;  /* 0x0000000a07047c24 */ /* 0x050fe4000f8e0204 */
[----:B------:R-:W-:Y:S01]  /*6310*/  IMAD R2, R7, UR11, R2 ;  /* 0x0000000b07027c24 */ /* 0x000fe2000f8e0202 */
[----:B------:R-:W-:-:S05]  /*6320*/  @P0 IADD3 R10, PT, PT, -R0, RZ, RZ ;  /* 0x000000ff000a0210 */ /* 0x000fca0007ffe1ff */
[----:B0-----:R-:W-:-:S04]  /*6330*/  @P0 IMAD R11, R15, R10, R11 ;  /* 0x0000000a0f0b0224 */ /* 0x001fc800078e020b */
[C---:B-1----:R-:W-:Y:S02]  /*6340*/  @P0 IMAD R3, R11.reuse, R8, R3 ;  /* 0x000000080b030224 */ /* 0x042fe400078e0203 */
[C---:B------:R-:W-:Y:S02]  /*6350*/  @P0 IMAD R4, R11.reuse, R9, R4 ;  /* 0x000000090b040224 */ /* 0x040fe400078e0204 */
[----:B-----5:R-:W-:-:S07]  /*6360*/  @P0 IMAD R2, R11, R6, R2 ;  /* 0x000000060b020224 */ /* 0x020fce00078e0202 */
.L_x_854:
[----:B------:R-:W0:Y:S01]  /*6370*/  LDCU.128 UR8, c[0x0][0x5f0] ;  /* 0x0000be00ff0877ac */ /* 0x000e220008000c00 */
[----:B------:R-:W1:Y:S01]  /*6380*/  LDCU.64 UR4, c[0x0][0x5e8] ;  /* 0x0000bd00ff0477ac */ /* 0x000e620008000a00 */
[----:B0-----:R-:W-:-:S04]  /*6390*/  IADD3 R4, P0, PT, R4, UR8, RZ ;  /* 0x0000000804047c10 */ /* 0x001fc8000ff1e0ff */
[----:B------:R-:W-:-:S05]  /*63a0*/  IADD3.X R5, PT, PT, RZ, UR9, RZ, P0, !PT ;  /* 0x00000009ff057c10 */ /* 0x000fca00087fe4ff */
[----:B------:R-:W2:Y:S01]  /*63b0*/  LDG.E.U16 R4, desc[UR6][R4.64] ;  /* 0x0000000604047981 */ /* 0x000ea2000c1e1500 */
[----:B------:R-:W-:-:S04]  /*63c0*/  IADD3 R6, P0, PT, R2, UR10, RZ ;  /* 0x0000000a02067c10 */ /* 0x000fc8000ff1e0ff */
[----:B------:R-:W-:-:S05]  /*63d0*/  IADD3.X R7, PT, PT, RZ, UR11, RZ, P0, !PT ;  /* 0x0000000bff077c10 */ /* 0x000fca00087fe4ff */
[----:B------:R-:W3:Y:S01]  /*63e0*/  LDG.E.U16 R6, desc[UR6][R6.64] ;  /* 0x0000000606067981 */ /* 0x000ee2000c1e1500 */
[----:B--2---:R-:W-:-:S04]  /*63f0*/  SHF.L.U32 R0, R4, 0x10, RZ ;  /* 0x0000001004007819 */ /* 0x004fc800000006ff */
[C---:B------:R-:W-:Y:S01]  /*6400*/  FSETP.GEU.FTZ.AND P0, PT, R0.reuse, RZ, PT ;  /* 0x000000ff0000720b */ /* 0x040fe20003f1e000 */
[C---:B------:R-:W-:Y:S01]  /*6410*/  FMUL.FTZ R2, |R0|.reuse, -1.4426950216293334961 ;  /* 0xbfb8aa3b00027820 */ /* 0x040fe20000410200 */
[----:B------:R-:W-:Y:S02]  /*6420*/  FSET.BF.LT.FTZ.AND R0, R0, RZ, PT ;  /* 0x000000ff0000720a */ /* 0x000fe40003811000 */
[----:B---3--:R-:W-:-:S03]  /*6430*/  SHF.L.U32 R6, R6, 0x10, RZ ;  /* 0x0000001006067819 */ /* 0x008fc600000006ff */
[----:B------:R-:W0:Y:S02]  /*6440*/  MUFU.EX2 R2, R2 ;  /* 0x0000000200027308 */ /* 0x000e240000000800 */
[----:B0-----:R-:W-:-:S06]  /*6450*/  FADD.FTZ R8, R2, 1 ;  /* 0x3f80000002087421 */ /* 0x001fcc0000010000 */
[----:B------:R-:W0:Y:S02]  /*6460*/  MUFU.RCP R9, R8 ;  /* 0x0000000800097308 */ /* 0x000e240000001000 */
[----:B0-----:R-:W-:-:S04]  /*6470*/  FMUL.FTZ R5, R2, R9 ;  /* 0x0000000902057220 */ /* 0x001fc80000410000 */
[----:B------:R-:W-:Y:S01]  /*6480*/  @P0 FADD.FTZ R5, -R5, -RZ ;  /* 0x800000ff05050221 */ /* 0x000fe20000010100 */
[----:B-1----:R-:W-:-:S03]  /*6490*/  IADD3 R2, P0, PT, R3, UR4, RZ ;  /* 0x0000000403027c10 */ /* 0x002fc6000ff1e0ff */
[----:B------:R-:W-:Y:S01]  /*64a0*/  FADD.FTZ R5, R0, -R5 ;  /* 0x8000000500057221 */ /* 0x000fe20000010000 */
[----:B------:R-:W-:-:S03]  /*64b0*/  IADD3.X R3, PT, PT, RZ, UR5, RZ, P0, !PT ;  /* 0x00000005ff037c10 */ /* 0x000fc600087fe4ff */
[----:B------:R-:W-:-:S05]  /*64c0*/  FMUL.FTZ R5, R6, R5 ;  /* 0x0000000506057220 */ /* 0x000fca0000410000 */
[----:B------:R-:W-:-:S05]  /*64d0*/  F2FP.BF16.F32.PACK_AB R5, RZ, R5 ;  /* 0x00000005ff05723e */ /* 0x000fca00000010ff */
[----:B------:R-:W-:Y:S01]  /*64e0*/  STG.E.U16 desc[UR6][R2.64], R5 ;  /* 0x0000000502007986 */ /* 0x000fe2000c101506 */
[----:B------:R-:W-:Y:S05]  /*64f0*/  EXIT ;  /* 0x000000000000794d */ /* 0x000fea0003800000 */
.L_x_855:
        /* <DEDUP_REMOVED lines=16> */
.L_x_7005:


//--------------------- .text._ZN2at6native27unrolled_elementwise_kernelIZZZNS0_62_GLOBAL__N__e6aa1b1b_29_ActivationLogSigmoidKernel_cu_9d16a0dc27log_sigmoid_backward_kernelERNS_14TensorIteratorEENKUlvE_clEvENKUlvE2_clEvEUlN3c108BFloat16ES8_E_St5arrayIPcLm3EELi4E23TrivialOffsetCalculatorILi2EjESD_ILi1EjENS0_6memory15LoadWithoutCastENSG_16StoreWithoutCastEEEviT_T0_T2_T3_T4_T5_ --------------------------
	.section	.text._ZN2at6native27unrolled_elementwise_kernelIZZZNS0_62_GLOBAL__N__e6aa1b1b_29_ActivationLogSigmoidKernel_cu_9d16a0dc27log_sigmoid_backward_kernelERNS_14TensorIteratorEENKUlvE_clEvENKUlvE2_clEvEUlN3c108BFloat16ES8_E_St5arrayIPcLm3EELi4E23TrivialOffsetCalculatorILi2EjESD_ILi1EjENS0_6memory15LoadWithoutCastENSG_16StoreWithoutCastEEEviT_T0_T2_T3_T4_T5_,"ax",@progbits
	.align	128
        .global         _ZN2at6native27unrolled_elementwise_kernelIZZZNS0_62_GLOBAL__N__e6aa1b1b_29_ActivationLogSigmoidKernel_cu_9d16a0dc27log_sigmoid_backward_kernelERNS_14TensorIteratorEENKUlvE_clEvENKUlvE2_clEvEUlN3c108BFloat16ES8_E_St5arrayIPcLm3EELi4E23TrivialOffsetCalculatorILi2EjESD_ILi1EjENS0_6memory15LoadWithoutCastENSG_16StoreWithoutCastEEEviT_T0_T2_T3_T4_T5_
        .type           _ZN2at6native27unrolled_elementwise_kernelIZZZNS0_62_GLOBAL__N__e6aa1b1b_29_ActivationLogSigmoidKernel_cu_9d16a0dc27log_sigmoid_backward_kernelERNS_14TensorIteratorEENKUlvE_clEvENKUlvE2_clEvEUlN3c108BFloat16ES8_E_St5arrayIPcLm3EELi4E23TrivialOffsetCalculatorILi2EjESD_ILi1EjENS0_6memory15LoadWithoutCastENSG_16StoreWithoutCastEEEviT_T0_T2_T3_T4_T5_,@function
        .size           _ZN2at6native27unrolled_elementwise_kernelIZZZNS0_62_GLOBAL__N__e6aa1b1b_29_ActivationLogSigmoidKernel_cu_9d16a0dc27log_sigmoid_backward_kernelERNS_14TensorIteratorEENKUlvE_clEvENKUlvE2_clEvEUlN3c108BFloat16ES8_E_St5arrayIPcLm3EELi4E23TrivialOffsetCalculatorILi2EjESD_ILi1EjENS0_6memory15LoadWithoutCastENSG_16StoreWithoutCastEEEviT_T0_T2_T3_T4_T5_,(.L_x_7006 - _ZN2at6native27unrolled_elementwise_kernelIZZZNS0_62_GLOBAL__N__e6aa1b1b_29_ActivationLogSigmoidKernel_cu_9d16a0dc27log_sigmoid_backward_kernelERNS_14TensorIteratorEENKUlvE_clEvENKUlvE2_clEvEUlN3c108BFloat16ES8_E_St5arrayIPcLm3EELi4E23TrivialOffsetCalculatorILi2EjESD_ILi1EjENS0_6memory15LoadWithoutCastENSG_16StoreWithoutCastEEEviT_T0_T2_T3_T4_T5_)
        .other          _ZN2at6native27unrolled_elementwise_kernelIZZZNS0_62_GLOBAL__N__e6aa1b1b_29_ActivationLogSigmoidKernel_cu_9d16a0dc27log_sigmoid_backward_kernelERNS_14TensorIteratorEENKUlvE_clEvENKUlvE2_clEvEUlN3c108BFloat16ES8_E_St5arrayIPcLm3EELi4E23TrivialOffsetCalculatorILi2EjESD_ILi1EjENS0_6memory15LoadWithoutCastENSG_16StoreWithoutCastEEEviT_T0_T2_T3_T4_T5_,@"STO_CUDA_ENTRY STV_DEFAULT"
_ZN2at6native27unrolled_elementwise_kernelIZZZNS0_62_GLOBAL__N__e6aa1b1b_29_ActivationLogSigmoidKernel_cu_9d16a0dc27log_sigmoid_backward_kernelERNS_14TensorIteratorEENKUlvE_clEvENKUlvE2_clEvEUlN3c108BFloat16ES8_E_St5arrayIPcLm3EELi4E23TrivialOffsetCalculatorILi2EjESD_ILi1EjENS0_6memory15LoadWithoutCastENSG_16StoreWithoutCastEEEviT_T0_T2_T3_T4_T5_:
.text._ZN2at6native27unrolled_elementwise_kernelIZZZNS0_62_GLOBAL__N__e6aa1b1b_29_ActivationLogSigmoidKernel_cu_9d16a0dc27log_sigmoid_backward_kernelERNS_14TensorIteratorEENKUlvE_clEvENKUlvE2_clEvEUlN3c108BFloat16ES8_E_St5arrayIPcLm3EELi4E23TrivialOffsetCalculatorILi2EjESD_ILi1EjENS0_6memory15LoadWithoutCastENSG_16StoreWithoutCastEEEviT_T0_T2_T3_T4_T5_:
[----:B------:R-:W-:Y:S01]  /*0000*/  LDC R1, c[0x0][0x37c] ;  /* 0x0000df00ff017b82 */ /* 0x000fe20000000800 */
[----:B------:R-:W0:Y:S07]  /*0010*/  S2R R11, SR_CTAID.X ;  /* 0x00000000000b7919 */ /* 0x000e2e0000002500 */
[----:B------:R-:W0:Y:S01]  /*0020*/  LDC R0, c[0x0][0x380] ;  /* 0x0000e000ff007b82 */ /* 0x000e220000000800 */
[----:B------:R-:W1:Y:S01]  /*0030*/  LDCU.64 UR4, c[0x0][0x358] ;  /* 0x00006b00ff0477ac */ /* 0x000e620008000a00 */
[----:B------:R-:W2:Y:S06]  /*0040*/  S2R R10, SR_TID.X ;  /* 0x00000000000a7919 */ /* 0x000eac0000002100 */
[----:B------:R-:W3:Y:S08]  /*0050*/  LDC.64 R18, c[0x0][0x390] ;  /* 0x0000e400ff127b82 */ /* 0x000ef00000000a00 */
[----:B------:R-:W4:Y:S08]  /*0060*/  LDC.64 R4, c[0x0][0x390] ;  /* 0x0000e400ff047b82 */ /* 0x000f300000000a00 */
[----:B------:R-:W4:Y:S01]  /*0070*/  LDC.64 R6, c[0x0][0x398] ;  /* 0x0000e600ff067b82 */ /* 0x000f220000000a00 */
[--C-:B0-----:R-:W-:Y:S01]  /*0080*/  IMAD R9, R11, -0x200, R0.reuse ;  /* 0xfffffe000b097824 */ /* 0x101fe200078e0200 */
[----:B------:R-:W-:-:S06]  /*0090*/  PRMT R0, RZ, 0x7610, R0 ;  /* 0x00007610ff007816 */ /* 0x000fcc0000000000 */
[----:B------:R-:W0:Y:S01]  /*00a0*/  LDC.64 R22, c[0x0][0x398] ;  /* 0x0000e600ff167b82 */ /* 0x000e220000000a00 */
[----:B--2---:R-:W-:Y:S02]  /*00b0*/  MOV R8, R10 ;  /* 0x0000000a00087202 */ /* 0x004fe40000000f00 */
[----:B------:R-:W-:-:S05]  /*00c0*/  ISETP.GE.AND P0, PT, R10, R9, PT ;  /* 0x000000090a00720c */ /* 0x000fca0003f06270 */
[----:B------:R-:W2:Y:S08]  /*00d0*/  LDC.64 R2, c[0x0][0x398] ;  /* 0x0000e600ff027b82 */ /* 0x000eb00000000a00 */
[----:B------:R-:W2:Y:S01]  /*00e0*/  LDC.64 R16, c[0x0][0x390] ;  /* 0x0000e400ff107b82 */ /* 0x000ea20000000a00 */
[----:B------:R-:W-:-:S05]  /*00f0*/  @!P0 VIADD R10, R8, 0x80 ;  /* 0x00000080080a8836 */ /* 0x000fca0000000000 */
[C---:B------:R-:W-:Y:S02]  /*0100*/  ISETP.GE.AND P1, PT, R10.reuse, R9, PT ;  /* 0x000000090a00720c */ /* 0x040fe40003f26270 */
[----:B------:R-:W2:Y:S11]  /*0110*/  LDC.64 R12, c[0x0][0x398] ;  /* 0x0000e600ff0c7b82 */ /* 0x000eb60000000a00 */
[----:B------:R-:W-:Y:S01]  /*0120*/  @!P1 LEA R15, R11, R10, 0x9 ;  /* 0x0000000a0b0f9211 */ /* 0x000fe200078e48ff */
[----:B------:R-:W-:-:S04]  /*0130*/  @!P1 VIADD R10, R10, 0x80 ;  /* 0x000000800a0a9836 */ /* 0x000fc80000000000 */
[----:B---3--:R-:W-:Y:S01]  /*0140*/  @!P1 IMAD.WIDE.U32 R18, R15, 0x2, R18 ;  /* 0x000000020f129825 */ /* 0x008fe200078e0012 */
[----:B------:R-:W-:-:S04]  /*0150*/  ISETP.GE.AND P3, PT, R10, R9, PT ;  /* 0x000000090a00720c */ /* 0x000fc80003f66270 */
[----:B-1----:R1:W5:Y:S09]  /*0160*/  @!P1 LDG.E.U16 R0, desc[UR4][R18.64] ;  /* 0x0000000412009981 */ /* 0x002372000c1e1500 */
[----:B------:R-:W-:Y:S01]  /*0170*/  @!P3 LEA R21, R11, R10, 0x9 ;  /* 0x0000000a0b15b211 */ /* 0x000fe200078e48ff */
[----:B-1----:R-:W1:Y:S01]  /*0180*/  LDC.64 R18, c[0x0][0x390] ;  /* 0x0000e400ff127b82 */ /* 0x002e620000000a00 */
[----:B------:R-:W-:Y:S01]  /*0190*/  PRMT R20, RZ, 0x7610, R20 ;  /* 0x00007610ff147816 */ /* 0x000fe20000000014 */
[----:B------:R-:W-:-:S02]  /*01a0*/  @!P3 VIADD R10, R10, 0x80 ;  /* 0x000000800a0ab836 */ /* 0x000fc40000000000 */
[----:B----4-:R-:W-:-:S03]  /*01b0*/  @!P3 IMAD.WIDE.U32 R4, R21, 0x2, R4 ;  /* 0x000000021504b825 */ /* 0x010fc600078e0004 */
[----:B------:R-:W-:Y:S01]  /*01c0*/  ISETP.GE.AND P2, PT, R10, R9, PT ;  /* 0x000000090a00720c */ /* 0x000fe20003f46270 */
[----:B------:R-:W-:-:S04]  /*01d0*/  @!P3 IMAD.WIDE.U32 R6, R21, 0x2, R6 ;  /* 0x000000021506b825 */ /* 0x000fc800078e0006 */
[----:B------:R-:W-:-:S04]  /*01e0*/  @!P0 IMAD R21, R11, 0x200, R8 ;  /* 0x000002000b158824 */ /* 0x000fc800078e0208 */
[----:B0-----:R-:W-:-:S04]  /*01f0*/  @!P0 IMAD.WIDE.U32 R22, R21, 0x2, R22 ;  /* 0x0000000215168825 */ /* 0x001fc800078e0016 */
[----:B--2---:R-:W-:Y:S01]  /*0200*/  @!P1 IMAD.WIDE.U32 R2, R15, 0x2, R2 ;  /* 0x000000020f029825 */ /* 0x004fe200078e0002 */
[----:B------:R-:W5:Y:S01]  /*0210*/  @!P0 LDG.E.U16 R20, desc[UR4][R22.64] ;  /* 0x0000000416148981 */ /* 0x000f62000c1e1500 */
[----:B------:R-:W-:Y:S02]  /*0220*/  @!P2 LEA R25, R11, R10, 0x9 ;  /* 0x0000000a0b19a211 */ /* 0x000fe400078e48ff */
[----:B-1----:R-:W-:Y:S01]  /*0230*/  @!P0 IMAD.WIDE.U32 R18, R21, 0x2, R18 ;  /* 0x0000000215128825 */ /* 0x002fe200078e0012 */
[----:B------:R-:W-:-:S06]  /*0240*/  PRMT R21, RZ, 0x7610, R21 ;  /* 0x00007610ff157816 */ /* 0x000fcc0000000015 */
[----:B------:R-:W5:Y:S01]  /*0250*/  @!P0 LDG.E.U16 R21, desc[UR4][R18.64] ;  /* 0x0000000412158981 */ /* 0x000f62000c1e1500 */
[----:B------:R-:W-:Y:S02]  /*0260*/  ISETP.GE.AND P0, PT, R8, R9, PT ;  /* 0x000000090800720c */ /* 0x000fe40003f06270 */
[----:B------:R-:W-:-:S06]  /*0270*/  PRMT R15, RZ, 0x7610, R15 ;  /* 0x00007610ff0f7816 */ /* 0x000fcc000000000f */
[----:B------:R0:W5:Y:S01]  /*0280*/  @!P1 LDG.E.U16 R15, desc[UR4][R2.64] ;  /* 0x00000004020f9981 */ /* 0x000162000c1e1500 */
[----:B------:R-:W-:-:S04]  /*0290*/  PRMT R10, RZ, 0x7610, R10 ;  /* 0x00007610ff0a7816 */ /* 0x000fc8000000000a */
[----:B0-----:R-:W0:Y:S01]  /*02a0*/  @!P0 LDC.64 R2, c[0x0][0x388] ;  /* 0x0000e200ff028b82 */ /* 0x001e220000000a00 */
[----:B------:R-:W-:-:S04]  /*02b0*/  @!P2 IMAD.WIDE.U32 R16, R25, 0x2, R16 ;  /* 0x000000021910a825 */ /* 0x000fc800078e0010 */
[--C-:B------:R-:W-:Y:S01]  /*02c0*/  @!P2 IMAD.WIDE.U32 R24, R25, 0x2, R12.reuse ;  /* 0x000000021918a825 */ /* 0x100fe200078e000c */
[----:B------:R-:W-:Y:S01]  /*02d0*/  PRMT R13, RZ, 0x7610, R13 ;  /* 0x00007610ff0d7816 */ /* 0x000fe2000000000d */
[----:B------:R1:W5:Y:S01]  /*02e0*/  @!P2 LDG.E.U16 R10, desc[UR4][R16.64] ;  /* 0x00000004100aa981 */ /* 0x000362000c1e1500 */
[----:B------:R-:W-:Y:S02]  /*02f0*/  PRMT R12, RZ, 0x7610, R12 ;  /* 0x00007610ff0c7816 */ /* 0x000fe4000000000c */
[----:B------:R-:W-:Y:S02]  /*0300*/  PRMT R14, RZ, 0x7610, R14 ;  /* 0x00007610ff0e7816 */ /* 0x000fe4000000000e */
[----:B------:R2:W5:Y:S01]  /*0310*/  @!P3 LDG.E.U16 R13, desc[UR4][R4.64] ;  /* 0x00000004040db981 */ /* 0x000562000c1e1500 */
[----:B------:R-:W-:Y:S03]  /*0320*/  BSSY.RECONVERGENT B0, `(.L_x_856) ;  /* 0x000001b000007945 */ /* 0x000fe60003800200 */
[----:B------:R3:W5:Y:S01]  /*0330*/  @!P3 LDG.E.U16 R12, desc[UR4][R6.64] ;  /* 0x00000004060cb981 */ /* 0x000762000c1e1500 */
[----:B-1----:R-:W-:-:S03]  /*0340*/  IADD3 R16, PT, PT, R8, 0x80, RZ ;  /* 0x0000008008107810 */ /* 0x002fc60007ffe0ff */
[----:B------:R1:W5:Y:S01]  /*0350*/  @!P2 LDG.E.U16 R14, desc[UR4][R24.64] ;  /* 0x00000004180ea981 */ /* 0x000362000c1e1500 */
[C---:B--2---:R-:W-:Y:S02]  /*0360*/  VIADD R4, R8.reuse, 0x100 ;  /* 0x0000010008047836 */ /* 0x044fe40000000000 */
[----:B------:R-:W-:Y:S01]  /*0370*/  @!P0 IMAD R5, R11, 0x200, R8 ;  /* 0x000002000b058824 */ /* 0x000fe200078e0208 */
[----:B---3--:R-:W-:Y:S02]  /*0380*/  IADD3 R6, PT, PT, R8, 0x180, RZ ;  /* 0x0000018008067810 */ /* 0x008fe40007ffe0ff */
[----:B------:R-:W-:Y:S01]  /*0390*/  @!P0 MOV R8, R16 ;  /* 0x0000001000088202 */ /* 0x000fe20000000f00 */
[----:B0-----:R-:W-:Y:S01]  /*03a0*/  @!P0 IMAD.WIDE.U32 R2, R5, 0x2, R2 ;  /* 0x0000000205028825 */ /* 0x001fe200078e0002 */
[-C--:B------:R-:W-:Y:S02]  /*03b0*/  ISETP.GE.AND P5, PT, R16, R9.reuse, PT ;  /* 0x000000091000720c */ /* 0x080fe40003fa6270 */
[----:B------:R-:W-:-:S02]  /*03c0*/  ISETP.GE.AND P1, PT, R4, R9, PT ;  /* 0x000000090400720c */ /* 0x000fc40003f26270 */
[-C--:B------:R-:W-:Y:S02]  /*03d0*/  ISETP.GE.AND P2, PT, R6, R9.reuse, PT ;  /* 0x000000090600720c */ /* 0x080fe40003f46270 */
[----:B------:R-:W-:Y:S01]  /*03e0*/  ISETP.GE.AND P3, PT, R8, R9, PT ;  /* 0x000000090800720c */ /* 0x000fe20003f66270 */
[----:B-1----:R-:W-:-:S12]  /*03f0*/  @P0 BRA `(.L_x_857) ;  /* 0x0000000000340947 */ /* 0x002fd80003800000 */
[----:B-----5:R-:W-:Y:S01]  /*0400*/  SHF.L.U32 R21, R21, 0x10, RZ ;  /* 0x0000001015157819 */ /* 0x020fe200000006ff */
[----:B------:R-:W-:-:S03]  /*0410*/  IMAD.U32 R20, R20, 0x10000, RZ ;  /* 0x0001000014147824 */ /* 0x000fc600078e00ff */
[C---:B------:R-:W-:Y:S01]  /*0420*/  FSETP.GEU.FTZ.AND P4, PT, R21.reuse, RZ, PT ;  /* 0x000000ff1500720b */ /* 0x040fe20003f9e000 */
[C---:B------:R-:W-:Y:S01]  /*0430*/  FMUL.FTZ R5, |R21|.reuse, -1.4426950216293334961 ;  /* 0xbfb8aa3b15057820 */ /* 0x040fe20000410200 */
[----:B------:R-:W-:-:S05]  /*0440*/  FSET.BF.LT.FTZ.AND R21, R21, RZ, PT ;  /* 0x000000ff1515720a */ /* 0x000fca0003811000 */
[----:B------:R-:W0:Y:S02]  /*0450*/  MUFU.EX2 R5, R5 ;  /* 0x0000000500057308 */ /* 0x000e240000000800 */
[----:B0-----:R-:W-:-:S06]  /*0460*/  FADD.FTZ R6, R5, 1 ;  /* 0x3f80000005067421 */ /* 0x001fcc0000010000 */
[----:B------:R-:W0:Y:S02]  /*0470*/  MUFU.RCP R6, R6 ;  /* 0x0000000600067308 */ /* 0x000e240000001000 */
[----:B0-----:R-:W-:-:S04]  /*0480*/  FMUL.FTZ R4, R5, R6 ;  /* 0x0000000605047220 */ /* 0x001fc80000410000 */
[----:B------:R-:W-:-:S04]  /*0490*/  @P4 FADD.FTZ R4, -R4, -RZ ;  /* 0x800000ff04044221 */ /* 0x000fc80000010100 */
[----:B------:R-:W-:-:S04]  /*04a0*/  FADD.FTZ R21, R21, -R4 ;  /* 0x8000000415157221 */ /* 0x000fc80000010000 */
[----:B------:R-:W-:-:S05]  /*04b0*/  FMUL.FTZ R4, R20, R21 ;  /* 0x0000001514047220 */ /* 0x000fca0000410000 */
[----:B------:R-:W-:-:S07]  /*04c0*/  F2FP.BF16.F32.PACK_AB R4, RZ, R4 ;  /* 0x00000004ff04723e */ /* 0x000fce00000010ff */
.L_x_857:
[----:B------:R-:W-:Y:S05]  /*04d0*/  BSYNC.RECONVERGENT B0 ;  /* 0x0000000000007941 */ /* 0x000fea0003800200 */
.L_x_856:
[----:B------:R-:W-:Y:S04]  /*04e0*/  BSSY.RECONVERGENT B0, `(.L_x_858) ;  /* 0x000000f000007945 */ /* 0x000fe80003800200 */
[----:B------:R-:W-:Y:S05]  /*04f0*/  @P5 BRA `(.L_x_859) ;  /* 0x0000000000345947 */ /* 0x000fea0003800000 */
[----:B-----5:R-:W-:Y:S02]  /*0500*/  SHF.L.U32 R0, R0, 0x10, RZ ;  /* 0x0000001000007819 */ /* 0x020fe400000006ff */
[----:B------:R-:W-:Y:S02]  /*0510*/  SHF.L.U32 R15, R15, 0x10, RZ ;  /* 0x000000100f0f7819 */ /* 0x000fe400000006ff */
        /* <DEDUP_REMOVED lines=11> */
.L_x_859:
[----:B------:R-:W-:Y:S05]  /*05d0*/  BSYNC.RECONVERGENT B0 ;  /* 0x0000000000007941 */ /* 0x000fea0003800200 */
.L_x_858:
[----:B------:R-:W-:Y:S04]  /*05e0*/  BSSY.RECONVERGENT B0, `(.L_x_860) ;  /* 0x000000f000007945 */ /* 0x000fe80003800200 */
[----:B------:R-:W-:Y:S05]  /*05f0*/  @P1 BRA `(.L_x_861) ;  /* 0x0000000000341947 */ /* 0x000fea0003800000 */
[----:B-----5:R-:W-:Y:S01]  /*0600*/  IMAD.U32 R13, R13, 0x10000, RZ ;  /* 0x000100000d0d7824 */ /* 0x020fe200078e00ff */
[----:B------:R-:W-:-:S03]  /*0610*/  SHF.L.U32 R12, R12, 0x10, RZ ;  /* 0x000000100c0c7819 */ /* 0x000fc600000006ff */
        /* <DEDUP_REMOVED lines=11> */
.L_x_861:
[----:B------:R-:W-:Y:S05]  /*06d0*/  BSYNC.RECONVERGENT B0 ;  /* 0x0000000000007941 */ /* 0x000fea0003800200 */
.L_x_860:
[----:B------:R-:W-:Y:S04]  /*06e0*/  BSSY.RECONVERGENT B0, `(.L_x_862) ;  /* 0x000000f000007945 */ /* 0x000fe80003800200 */
[----:B------:R-:W-:Y:S05]  /*06f0*/  @P2 BRA `(.L_x_863) ;  /* 0x0000000000342947 */ /* 0x000fea0003800000 */
        /* <DEDUP_REMOVED lines=13> */
.L_x_863:
[----:B------:R-:W-:Y:S05]  /*07d0*/  BSYNC.RECONVERGENT B0 ;  /* 0x0000000000007941 */ /* 0x000fea0003800200 */
.L_x_862:
[----:B------:R0:W-:Y:S01]  /*07e0*/  @!P0 STG.E.U16 desc[UR4][R2.64], R4 ;  /* 0x0000000402008986 */ /* 0x0001e2000c101504 */
[----:B------:R-:W-:Y:S04]  /*07f0*/  BSSY.RECONVERGENT B0, `(.L_x_864) ;  /* 0x000000c000007945 */ /* 0x000fe80003800200 */
[----:B------:R-:W-:Y:S05]  /*0800*/  @P3 BRA `(.L_x_865) ;  /* 0x0000000000283947 */ /* 0x000fea0003800000 */
[----:B0-----:R-:W0:Y:S01]  /*0810*/  LDC.64 R2, c[0x0][0x388] ;  /* 0x0000e200ff027b82 */ /* 0x001e220000000a00 */
[----:B------:R-:W-:Y:S02]  /*0820*/  LEA R7, R11, R8, 0x9 ;  /* 0x000000080b077211 */ /* 0x000fe400078e48ff */
[----:B------:R-:W-:-:S04]  /*0830*/  IADD3 R8, PT, PT, R8, 0x80, RZ ;  /* 0x0000008008087810 */ /* 0x000fc80007ffe0ff */
[----:B------:R-:W-:-:S13]  /*0840*/  ISETP.GE.AND P0, PT, R8, R9, PT ;  /* 0x000000090800720c */ /* 0x000fda0003f06270 */
[----:B-----5:R-:W-:Y:S01]  /*0850*/  @!P0 IMAD R15, R11, 0x200, R8 ;  /* 0x000002000b0f8824 */ /* 0x020fe200078e0208 */
[----:B------:R-:W-:Y:S01]  /*0860*/  @!P0 IADD3 R8, PT, PT, R8, 0x80, RZ ;  /* 0x0000008008088810 */ /* 0x000fe20007ffe0ff */
[----:B0-----:R-:W-:-:S04]  /*0870*/  IMAD.WIDE.U32 R6, R7, 0x2, R2 ;  /* 0x0000000207067825 */ /* 0x001fc800078e0002 */
[----:B------:R-:W-:Y:S01]  /*0880*/  @!P0 IMAD.WIDE.U32 R2, R15, 0x2, R2 ;  /* 0x000000020f028825 */ /* 0x000fe200078e0002 */
[----:B------:R1:W-:Y:S04]  /*0890*/  STG.E.U16 desc[UR4][R6.64], R0 ;  /* 0x0000000006007986 */ /* 0x0003e8000c101504 */
[----:B------:R1:W-:Y:S02]  /*08a0*/  @!P0 STG.E.U16 desc[UR4][R2.64], R5 ;  /* 0x0000000502008986 */ /* 0x0003e4000c101504 */
.L_x_865:
[----:B------:R-:W-:Y:S05]  /*08b0*/  BSYNC.RECONVERGENT B0 ;  /* 0x0000000000007941 */ /* 0x000fea0003800200 */
.L_x_864:
[----:B------:R-:W-:-:S13]  /*08c0*/  ISETP.GE.AND P0, PT, R8, R9, PT ;  /* 0x000000090800720c */ /* 0x000fda0003f06270 */
[----:B------:R-:W-:Y:S05]  /*08d0*/  @P0 EXIT ;  /* 0x000000000000094d */ /* 0x000fea0003800000 */
[----:B01----:R-:W0:Y:S01]  /*08e0*/  LDC.64 R2, c[0x0][0x388] ;  /* 0x0000e200ff027b82 */ /* 0x003e220000000a00 */
[----:B------:R-:W-:-:S05]  /*08f0*/  LEA R11, R11, R8, 0x9 ;  /* 0x000000080b0b7211 */ /* 0x000fca00078e48ff */
[----:B0-----:R-:W-:-:S05]  /*0900*/  IMAD.WIDE.U32 R2, R11, 0x2, R2 ;  /* 0x000000020b027825 */ /* 0x001fca00078e0002 */
[----:B-----5:R-:W-:Y:S01]  /*0910*/  STG.E.U16 desc[UR4][R2.64], R13 ;  /* 0x0000000d02007986 */ /* 0x020fe2000c101504 */
[----:B------:R-:W-:Y:S05]  /*0920*/  EXIT ;  /* 0x000000000000794d */ /* 0x000fea0003800000 */
.L_x_866:
        /* <DEDUP_REMOVED lines=13> */
.L_x_7006:


//--------------------- .text._ZN2at6native29vectorized_elementwise_kernelILi2EZZZNS0_62_GLOBAL__N__e6aa1b1b_29_ActivationLogSigmoidKernel_cu_9d16a0dc27log_sigmoid_backward_kernelERNS_14TensorIteratorEENKUlvE_clEvENKUlvE2_clEvEUlN3c108BFloat16ES8_E_St5arrayIPcLm3EEEEviT0_T1_ --------------------------
	.section	.text._ZN2at6native29vectorized_elementwise_kernelILi2EZZZNS0_62_GLOBAL__N__e6aa1b1b_29_ActivationLogSigmoidKernel_cu_9d16a0dc27log_sigmoid_backward_kernelERNS_14TensorIteratorEENKUlvE_clEvENKUlvE2_clEvEUlN3c108BFloat16ES8_E_St5arrayIPcLm3EEEEviT0_T1_,"ax",@progbits
	.align	128
        .global         _ZN2at6native29vectorized_elementwise_kernelILi2EZZZNS0_62_GLOBAL__N__e6aa1b1b_29_ActivationLogSigmoidKernel_cu_9d16a0dc27log_sigmoid_backward_kernelERNS_14TensorIteratorEENKUlvE_clEvENKUlvE2_clEvEUlN3c108BFloat16ES8_E_St5arrayIPcLm3EEEEviT0_T1_
        .type           _ZN2at6native29vectorized_elementwise_kernelILi2EZZZNS0_62_GLOBAL__N__e6aa1b1b_29_ActivationLogSigmoidKernel_cu_9d16a0dc27log_sigmoid_backward_kernelERNS_14TensorIteratorEENKUlvE_clEvENKUlvE2_clEvEUlN3c108BFloat16ES8_E_St5arrayIPcLm3EEEEviT0_T1_,@function
        .size           _ZN2at6native29vectorized_elementwise_kernelILi2EZZZNS0_62_GLOBAL__N__e6aa1b1b_29_ActivationLogSigmoidKernel_cu_9d16a0dc27log_sigmoid_backward_kernelERNS_14TensorIteratorEENKUlvE_clEvENKUlvE2_clEvEUlN3c108BFloat16ES8_E_St5arrayIPcLm3EEEEviT0_T1_,(.L_x_7007 - _ZN2at6native29vectorized_elementwise_kernelILi2EZZZNS0_62_GLOBAL__N__e6aa1b1b_29_ActivationLogSigmoidKernel_cu_9d16a0dc27log_sigmoid_backward_kernelERNS_14TensorIteratorEENKUlvE_clEvENKUlvE2_clEvEUlN3c108BFloat16ES8_E_St5arrayIPcLm3EEEEviT0_T1_)
        .other          _ZN2at6native29vectorized_elementwise_kernelILi2EZZZNS0_62_GLOBAL__N__e6aa1b1b_29_ActivationLogSigmoidKernel_cu_9d16a0dc27log_sigmoid_backward_kernelERNS_14TensorIteratorEENKUlvE_clEvENKUlvE2_clEvEUlN3c108BFloat16ES8_E_St5arrayIPcLm3EEEEviT0_T1_,@"STO_CUDA_ENTRY STV_DEFAULT"
_ZN2at6native29vectorized_elementwise_kernelILi2EZZZNS0_62_GLOBAL__N__e6aa1b1b_29_ActivationLogSigmoidKernel_cu_9d16a0dc27log_sigmoid_backward_kernelERNS_14TensorIteratorEENKUlvE_clEvENKUlvE2_clEvEUlN3c108BFloat16ES8_E_St5arrayIPcLm3EEEEviT0_T1_:
.text._ZN2at6native29vectorized_elementwise_kernelILi2EZZZNS0_62_GLOBAL__N__e6aa1b1b_29_ActivationLogSigmoidKernel_cu_9d16a0dc27log_sigmoid_backward_kernelERNS_14TensorIteratorEENKUlvE_clEvENKUlvE2_clEvEUlN3c108BFloat16ES8_E_St5arrayIPcLm3EEEEviT0_T1_:
[----:B------:R-:W-:Y:S01]  /*0000*/  LDC R1, c[0x0][0x37c] ;  /* 0x0000df00ff017b82 */ /* 0x000fe20000000800 */
[----:B------:R-:W0:Y:S01]  /*0010*/  S2R R0, SR_CTAID.X ;  /* 0x0000000000007919 */ /* 0x000e220000002500 */
[----:B------:R-:W1:Y:S01]  /*0020*/  LDCU UR6, c[0x0][0x380] ;  /* 0x00007000ff0677ac */ /* 0x000e620008000800 */
[----:B------:R-:W2:Y:S01]  /*0030*/  LDCU.64 UR4, c[0x0][0x358] ;  /* 0x00006b00ff0477ac */ /* 0x000ea20008000a00 */
[----:B0-----:R-:W-:-:S04]  /*0040*/  SHF.L.U32 R0, R0, 0xa, RZ ;  /* 0x0000000a00007819 */ /* 0x001fc800000006ff */
[----:B-1----:R-:W-:-:S04]  /*0050*/  IADD3 R2, PT, PT, -R0, UR6, RZ ;  /* 0x0000000600027c10 */ /* 0x002fc8000fffe1ff */
[----:B------:R-:W-:-:S13]  /*0060*/  ISETP.GT.U32.AND P0, PT, R2, 0x3ff, PT ;  /* 0x000003ff0200780c */ /* 0x000fda0003f04070 */
[----:B--2---:R-:W-:Y:S05]  /*0070*/  @P0 BRA `(.L_x_867) ;  /* 0x00000010008c0947 */ /* 0x004fea0003800000 */
[----:B------:R-:W0:Y:S01]  /*0080*/  S2R R21, SR_TID.X ;  /* 0x0000000000157919 */ /* 0x000e220000002100 */
[----:B------:R-:W1:Y:S01]  /*0090*/  LDC.64 R12, c[0x0][0x390] ;  /* 0x0000e400ff0c7b82 */ /* 0x000e620000000a00 */
[----:B------:R-:W-:-:S07]  /*00a0*/  PRMT R4, RZ, 0x7610, R4 ;  /* 0x00007610ff047816 */ /* 0x000fce0000000004 */
[----:B------:R-:W2:Y:S08]  /*00b0*/  LDC.64 R24, c[0x0][0x398] ;  /* 0x0000e600ff187b82 */ /* 0x000eb00000000a00 */
[----:B------:R-:W3:Y:S08]  /*00c0*/  LDC.64 R6, c[0x0][0x390] ;  /* 0x0000e400ff067b82 */ /* 0x000ef00000000a00 */
[----:B------:R-:W4:Y:S01]  /*00d0*/  LDC.64 R22, c[0x0][0x398] ;  /* 0x0000e600ff167b82 */ /* 0x000f220000000a00 */
[----:B0-----:R-:W-:-:S07]  /*00e0*/  ISETP.GE.U32.AND P0, PT, R21, R2, PT ;  /* 0x000000021500720c */ /* 0x001fce0003f06070 */
[----:B------:R-:W0:Y:S01]  /*00f0*/  LDC.64 R18, c[0x0][0x390] ;  /* 0x0000e400ff127b82 */ /* 0x000e220000000a00 */
[----:B------:R-:W-:-:S07]  /*0100*/  MOV R3, R21 ;  /* 0x0000001500037202 */ /* 0x000fce0000000f00 */
[----:B------:R-:W0:Y:S01]  /*0110*/  LDC.64 R16, c[0x0][0x398] ;  /* 0x0000e600ff107b82 */ /* 0x000e220000000a00 */
[----:B------:R-:W-:-:S07]  /*0120*/  @!P0 VIADD R21, R3, 0x80 ;  /* 0x0000008003158836 */ /* 0x000fce0000000000 */
[----:B------:R-:W0:Y:S01]  /*0130*/  LDC.64 R14, c[0x0][0x390] ;  /* 0x0000e400ff0e7b82 */ /* 0x000e220000000a00 */
[----:B------:R-:W-:-:S07]  /*0140*/  ISETP.GE.U32.AND P1, PT, R21, R2, PT ;  /* 0x000000021500720c */ /* 0x000fce0003f26070 */
[----:B------:R-:W0:Y:S06]  /*0150*/  LDC.64 R28, c[0x0][0x390] ;  /* 0x0000e400ff1c7b82 */ /* 0x000e2c0000000a00 */
[----:B------:R-:W-:Y:S02]  /*0160*/  @!P1 IADD3 R5, PT, PT, R0, R21, RZ ;  /* 0x0000001500059210 */ /* 0x000fe40007ffe0ff */
[----:B------:R-:W-:-:S03]  /*0170*/  @!P1 IADD3 R21, PT, PT, R21, 0x80, RZ ;  /* 0x0000008015159810 */ /* 0x000fc60007ffe0ff */
[----:B-1----:R-:W-:Y:S01]  /*0180*/  @!P1 IMAD.WIDE.U32 R12, R5, 0x2, R12 ;  /* 0x00000002050c9825 */ /* 0x002fe200078e000c */
[----:B------:R-:W-:-:S03]  /*0190*/  ISETP.GE.U32.AND P2, PT, R21, R2, PT ;  /* 0x000000021500720c */ /* 0x000fc60003f46070 */
[----:B--2---:R-:W-:Y:S01]  /*01a0*/  @!P1 IMAD.WIDE.U32 R24, R5, 0x2, R24 ;  /* 0x0000000205189825 */ /* 0x004fe200078e0018 */
[----:B------:R1:W5:Y:S09]  /*01b0*/  @!P1 LDG.E.U16 R4, desc[UR4][R12.64] ;  /* 0x000000040c049981 */ /* 0x000372000c1e1500 */
[----:B------:R-:W-:Y:S01]  /*01c0*/  @!P2 IMAD.IADD R11, R0, 0x1, R21 ;  /* 0x00000001000ba824 */ /* 0x000fe200078e0215 */
[----:B------:R-:W-:Y:S01]  /*01d0*/  @!P2 IADD3 R21, PT, PT, R21, 0x80, RZ ;  /* 0x000000801515a810 */ /* 0x000fe20007ffe0ff */
[----:B-1----:R-:W1:Y:S03]  /*01e0*/  LDC.64 R12, c[0x0][0x398] ;  /* 0x0000e600ff0c7b82 */ /* 0x002e660000000a00 */
[----:B------:R-:W-:-:S13]  /*01f0*/  ISETP.GE.U32.AND P3, PT, R21, R2, PT ;  /* 0x000000021500720c */ /* 0x000fda0003f66070 */
[----:B------:R-:W-:Y:S01]  /*0200*/  @!P3 IADD3 R9, PT, PT, R0, R21, RZ ;  /* 0x000000150009b210 */ /* 0x000fe20007ffe0ff */
[----:B------:R-:W-:-:S05]  /*0210*/  @!P3 VIADD R21, R21, 0x80 ;  /* 0x000000801515b836 */ /* 0x000fca0000000000 */
[----:B------:R-:W-:Y:S01]  /*0220*/  ISETP.GE.U32.AND P4, PT, R21, R2, PT ;  /* 0x000000021500720c */ /* 0x000fe20003f86070 */
[----:B---3--:R-:W-:Y:S01]  /*0230*/  @!P2 IMAD.WIDE.U32 R26, R11, 0x2, R6 ;  /* 0x000000020b1aa825 */ /* 0x008fe200078e0006 */
[----:B------:R-:W-:-:S03]  /*0240*/  PRMT R5, RZ, 0x7610, R5 ;  /* 0x00007610ff057816 */ /* 0x000fc60000000005 */
[----:B----4-:R-:W-:-:S03]  /*0250*/  @!P2 IMAD.WIDE.U32 R22, R11, 0x2, R22 ;  /* 0x000000020b16a825 */ /* 0x010fc600078e0016 */
[----:B------:R2:W5:Y:S05]  /*0260*/  @!P1 LDG.E.U16 R5, desc[UR4][R24.64] ;  /* 0x0000000418059981 */ /* 0x00056a000c1e1500 */
[----:B------:R-:W-:Y:S02]  /*0270*/  @!P4 IADD3 R11, PT, PT, R0, R21, RZ ;  /* 0x00000015000bc210 */ /* 0x000fe40007ffe0ff */
[----:B------:R-:W-:Y:S01]  /*0280*/  @!P4 IADD3 R21, PT, PT, R21, 0x80, RZ ;  /* 0x000000801515c810 */ /* 0x000fe20007ffe0ff */
[----:B--2---:R-:W2:Y:S03]  /*0290*/  LDC.64 R24, c[0x0][0x398] ;  /* 0x0000e600ff187b82 */ /* 0x004ea60000000a00 */
[----:B------:R-:W-:-:S02]  /*02a0*/  ISETP.GE.U32.AND P1, PT, R21, R2, PT ;  /* 0x000000021500720c */ /* 0x000fc40003f26070 */
[----:B------:R-:W-:Y:S02]  /*02b0*/  PRMT R6, RZ, 0x7610, R6 ;  /* 0x00007610ff067816 */ /* 0x000fe40000000006 */
[----:B------:R-:W-:Y:S01]  /*02c0*/  PRMT R7, RZ, 0x7610, R7 ;  /* 0x00007610ff077816 */ /* 0x000fe20000000007 */
[----:B0-----:R-:W-:-:S03]  /*02d0*/  @!P3 IMAD.WIDE.U32 R18, R9, 0x2, R18 ;  /* 0x000000020912b825 */ /* 0x001fc600078e0012 */
[----:B------:R-:W5:Y:S01]  /*02e0*/  @!P2 LDG.E.U16 R6, desc[UR4][R26.64] ;  /* 0x000000041a06a981 */ /* 0x000f62000c1e1500 */
[----:B------:R-:W-:-:S04]  /*02f0*/  @!P3 IMAD.WIDE.U32 R16, R9, 0x2, R16 ;  /* 0x000000020910b825 */ /* 0x000fc800078e0010 */
[----:B------:R-:W-:Y:S01]  /*0300*/  @!P1 IMAD.IADD R20, R0, 0x1, R21 ;  /* 0x0000000100149824 */ /* 0x000fe200078e0215 */
[----:B------:R-:W-:Y:S01]  /*0310*/  @!P1 IADD3 R21, PT, PT, R21, 0x80, RZ ;  /* 0x0000008015159810 */ /* 0x000fe20007ffe0ff */
[----:B------:R0:W5:Y:S01]  /*0320*/  @!P2 LDG.E.U16 R7, desc[UR4][R22.64] ;  /* 0x000000041607a981 */ /* 0x000162000c1e1500 */
[----:B------:R-:W-:Y:S02]  /*0330*/  PRMT R9, RZ, 0x7610, R9 ;  /* 0x00007610ff097816 */ /* 0x000fe40000000009 */
[----:B------:R-:W-:Y:S01]  /*0340*/  ISETP.GE.U32.AND P2, PT, R21, R2, PT ;  /* 0x000000021500720c */ /* 0x000fe20003f46070 */
[C---:B------:R-:W-:Y:S01]  /*0350*/  @!P4 IMAD.WIDE.U32 R14, R11.reuse, 0x2, R14 ;  /* 0x000000020b0ec825 */ /* 0x040fe200078e000e */
[----:B------:R-:W-:Y:S02]  /*0360*/  PRMT R8, RZ, 0x7610, R8 ;  /* 0x00007610ff087816 */ /* 0x000fe40000000008 */
[----:B------:R-:W-:Y:S01]  /*0370*/  PRMT R10, RZ, 0x7610, R10 ;  /* 0x00007610ff0a7816 */ /* 0x000fe2000000000a */
[----:B-1----:R-:W-:Y:S01]  /*0380*/  @!P4 IMAD.WIDE.U32 R12, R11, 0x2, R12 ;  /* 0x000000020b0cc825 */ /* 0x002fe200078e000c */
[----:B------:R1:W5:Y:S01]  /*0390*/  @!P3 LDG.E.U16 R9, desc[UR4][R16.64] ;  /* 0x000000041009b981 */ /* 0x000362000c1e1500 */
[----:B------:R-:W-:Y:S01]  /*03a0*/  PRMT R11, RZ, 0x7610, R11 ;  /* 0x00007610ff0b7816 */ /* 0x000fe2000000000b */
[----:B0-----:R-:W0:Y:S02]  /*03b0*/  LDC.64 R22, c[0x0][0x390] ;  /* 0x0000e400ff167b82 */ /* 0x001e240000000a00 */
[----:B------:R3:W5:Y:S01]  /*03c0*/  @!P3 LDG.E.U16 R8, desc[UR4][R18.64] ;  /* 0x000000041208b981 */ /* 0x000762000c1e1500 */
[----:B------:R-:W-:-:S02]  /*03d0*/  @!P1 IMAD.WIDE.U32 R28, R20, 0x2, R28 ;  /* 0x00000002141c9825 */ /* 0x000fc400078e001c */
[----:B------:R-:W-:Y:S01]  /*03e0*/  @!P2 IADD3 R27, PT, PT, R0, R21, RZ ;  /* 0x00000015001ba210 */ /* 0x000fe20007ffe0ff */
[----:B------:R4:W5:Y:S02]  /*03f0*/  @!P4 LDG.E.U16 R10, desc[UR4][R14.64] ;  /* 0x000000040e0ac981 */ /* 0x000964000c1e1500 */
[----:B-1----:R-:W1:Y:S01]  /*0400*/  LDC.64 R16, c[0x0][0x398] ;  /* 0x0000e600ff107b82 */ /* 0x002e620000000a00 */
[----:B--2---:R-:W-:Y:S01]  /*0410*/  @!P1 IMAD.WIDE.U32 R24, R20, 0x2, R24 ;  /* 0x0000000214189825 */ /* 0x004fe200078e0018 */
[----:B------:R2:W5:Y:S01]  /*0420*/  @!P4 LDG.E.U16 R11, desc[UR4][R12.64] ;  /* 0x000000040c0bc981 */ /* 0x000562000c1e1500 */
[----:B---3--:R-:W-:Y:S02]  /*0430*/  PRMT R18, RZ, 0x7610, R18 ;  /* 0x00007610ff127816 */ /* 0x008fe40000000012 */
[----:B------:R-:W-:Y:S01]  /*0440*/  PRMT R19, RZ, 0x7610, R19 ;  /* 0x00007610ff137816 */ /* 0x000fe20000000013 */
[----:B------:R-:W-:Y:S02]  /*0450*/  @!P2 VIADD R21, R21, 0x80 ;  /* 0x000000801515a836 */ /* 0x000fe40000000000 */
[----:B----4-:R-:W3:Y:S01]  /*0460*/  LDC.64 R14, c[0x0][0x398] ;  /* 0x0000e600ff0e7b82 */ /* 0x010ee20000000a00 */
[----:B------:R-:W5:Y:S04]  /*0470*/  @!P1 LDG.E.U16 R18, desc[UR4][R28.64] ;  /* 0x000000041c129981 */ /* 0x000f68000c1e1500 */
[----:B------:R4:W5:Y:S03]  /*0480*/  @!P1 LDG.E.U16 R19, desc[UR4][R24.64] ;  /* 0x0000000418139981 */ /* 0x000966000c1e1500 */
[----:B--2---:R-:W2:Y:S01]  /*0490*/  LDC.64 R12, c[0x0][0x390] ;  /* 0x0000e400ff0c7b82 */ /* 0x004ea20000000a00 */
[----:B------:R-:W-:Y:S01]  /*04a0*/  ISETP.GE.U32.AND P1, PT, R21, R2, PT ;  /* 0x000000021500720c */ /* 0x000fe20003f26070 */
[----:B0-----:R-:W-:-:S04]  /*04b0*/  @!P2 IMAD.WIDE.U32 R22, R27, 0x2, R22 ;  /* 0x000000021b16a825 */ /* 0x001fc800078e0016 */
[----:B-1----:R-:W-:Y:S01]  /*04c0*/  @!P2 IMAD.WIDE.U32 R16, R27, 0x2, R16 ;  /* 0x000000021b10a825 */ /* 0x002fe200078e0010 */
[----:B----4-:R-:W-:-:S07]  /*04d0*/  PRMT R24, RZ, 0x7610, R24 ;  /* 0x00007610ff187816 */ /* 0x010fce0000000018 */
[----:B------:R-:W-:Y:S02]  /*04e0*/  @!P1 IADD3 R27, PT, PT, R0, R21, RZ ;  /* 0x00000015001b9210 */ /* 0x000fe40007ffe0ff */
[----:B------:R-:W-:-:S03]  /*04f0*/  PRMT R25, RZ, 0x7610, R25 ;  /* 0x00007610ff197816 */ /* 0x000fc60000000019 */
[----:B---3--:R-:W-:-:S04]  /*0500*/  @!P1 IMAD.WIDE.U32 R14, R27, 0x2, R14 ;  /* 0x000000021b0e9825 */ /* 0x008fc800078e000e */
[----:B--2---:R-:W-:Y:S01]  /*0510*/  @!P1 IMAD.WIDE.U32 R12, R27, 0x2, R12 ;  /* 0x000000021b0c9825 */ /* 0x004fe200078e000c */
[----:B------:R-:W5:Y:S04]  /*0520*/  @!P1 LDG.E.U16 R25, desc[UR4][R14.64] ;  /* 0x000000040e199981 */ /* 0x000f68000c1e1500 */
[----:B------:R-:W5:Y:S01]  /*0530*/  @!P1 LDG.E.U16 R24, desc[UR4][R12.64] ;  /* 0x000000040c189981 */ /* 0x000f62000c1e1500 */
[----:B------:R-:W-:Y:S02]  /*0540*/  PRMT R20, RZ, 0x7610, R20 ;  /* 0x00007610ff147816 */ /* 0x000fe40000000014 */
[----:B------:R-:W-:-:S04]  /*0550*/  PRMT R21, RZ, 0x7610, R21 ;  /* 0x00007610ff157816 */ /* 0x000fc80000000015 */
[----:B------:R0:W5:Y:S04]  /*0560*/  @!P2 LDG.E.U16 R20, desc[UR4][R22.64] ;  /* 0x000000041614a981 */ /* 0x000168000c1e1500 */
[----:B------:R1:W5:Y:S01]  /*0570*/  @!P2 LDG.E.U16 R21, desc[UR4][R16.64] ;  /* 0x000000041015a981 */ /* 0x000362000c1e1500 */
[----:B0-----:R-:W0:Y:S08]  /*0580*/  LDC.64 R22, c[0x0][0x390] ;  /* 0x0000e400ff167b82 */ /* 0x001e300000000a00 */
[----:B-1----:R-:W1:Y:S01]  /*0590*/  LDC.64 R16, c[0x0][0x398] ;  /* 0x0000e600ff107b82 */ /* 0x002e620000000a00 */
[----:B------:R-:W-:-:S02]  /*05a0*/  @!P0 IADD3 R27, PT, PT, R0, R3, RZ ;  /* 0x00000003001b8210 */ /* 0x000fc40007ffe0ff */
[----:B------:R-:W-:-:S03]  /*05b0*/  PRMT R26, RZ, 0x7610, R26 ;  /* 0x00007610ff1a7816 */ /* 0x000fc6000000001a */
[----:B0-----:R-:W-:-:S05]  /*05c0*/  @!P0 IMAD.WIDE.U32 R22, R27, 0x2, R22 ;  /* 0x000000021b168825 */ /* 0x001fca00078e0016 */
[----:B------:R0:W5:Y:S01]  /*05d0*/  @!P0 LDG.E.U16 R26, desc[UR4][R22.64] ;  /* 0x00000004161a8981 */ /* 0x000162000c1e1500 */
[----:B-1----:R-:W-:Y:S01]  /*05e0*/  @!P0 IMAD.WIDE.U32 R16, R27, 0x2, R16 ;  /* 0x000000021b108825 */ /* 0x002fe200078e0010 */
[----:B------:R-:W-:-:S06]  /*05f0*/  PRMT R27, RZ, 0x7610, R27 ;  /* 0x00007610ff1b7816 */ /* 0x000fcc000000001b */
[----:B------:R0:W5:Y:S01]  /*0600*/  @!P0 LDG.E.U16 R27, desc[UR4][R16.64] ;  /* 0x00000004101b8981 */ /* 0x000162000c1e1500 */
[----:B------:R-:W-:Y:S01]  /*0610*/  ISETP.GE.U32.AND P0, PT, R3, R2, PT ;  /* 0x000000020300720c */ /* 0x000fe20003f06070 */
[----:B------:R-:W-:-:S12]  /*0620*/  BSSY.RECONVERGENT B0, `(.L_x_868) ;  /* 0x000000f000007945 */ /* 0x000fd80003800200 */
[----:B0-----:R-:W-:Y:S05]  /*0630*/  @P0 BRA `(.L_x_869) ;  /* 0x0000000000340947 */ /* 0x001fea0003800000 */
        /* <DEDUP_REMOVED lines=13> */
.L_x_869:
[----:B------:R-:W-:Y:S05]  /*0710*/  BSYNC.RECONVERGENT B0 ;  /* 0x0000000000007941 */ /* 0x000fea0003800200 */
.L_x_868:
[C---:B------:R-:W-:Y:S01]  /*0720*/  IADD3 R15, PT, PT, R3.reuse, 0x100, RZ ;  /* 0x00000100030f7810 */ /* 0x040fe20007ffe0ff */
[----:B------:R-:W0:Y:S01]  /*0730*/  @!P0 LDC.64 R12, c[0x0][0x388] ;  /* 0x0000e200ff0c8b82 */ /* 0x000e220000000a00 */
[----:B------:R-:W-:Y:S01]  /*0740*/  VIADD R17, R3, 0x180 ;  /* 0x0000018003117836 */ /* 0x000fe20000000000 */
[----:B------:R-:W-:Y:S01]  /*0750*/  BSSY.RECONVERGENT B0, `(.L_x_870) ;  /* 0x0000015000007945 */ /* 0x000fe20003800200 */
[-C--:B------:R-:W-:Y:S02]  /*0760*/  ISETP.GE.U32.AND P2, PT, R15, R2.reuse, PT ;  /* 0x000000020f00720c */ /* 0x080fe40003f46070 */
[----:B------:R-:W-:Y:S02]  /*0770*/  IADD3 R15, PT, PT, R3, 0x80, RZ ;  /* 0x00000080030f7810 */ /* 0x000fe40007ffe0ff */
[-C--:B------:R-:W-:Y:S02]  /*0780*/  ISETP.GE.U32.AND P3, PT, R17, R2.reuse, PT ;  /* 0x000000021100720c */ /* 0x080fe40003f66070 */
[----:B------:R-:W-:-:S02]  /*0790*/  ISETP.GE.U32.AND P4, PT, R15, R2, PT ;  /* 0x000000020f00720c */ /* 0x000fc40003f86070 */
[----:B------:R-:W-:-:S04]  /*07a0*/  IADD3 R17, PT, PT, R3, 0x200, RZ ;  /* 0x0000020003117810 */ /* 0x000fc80007ffe0ff */
[----:B------:R-:W-:-:S07]  /*07b0*/  ISETP.GE.U32.AND P1, PT, R17, R2, PT ;  /* 0x000000021100720c */ /* 0x000fce0003f26070 */
[----:B------:R-:W-:Y:S06]  /*07c0*/  @P4 BRA `(.L_x_871) ;  /* 0x0000000000344947 */ /* 0x000fec0003800000 */
[----:B-----5:R-:W-:Y:S01]  /*07d0*/  IMAD.U32 R4, R4, 0x10000, RZ ;  /* 0x0001000004047824 */ /* 0x020fe200078e00ff */
[----:B------:R-:W-:-:S03]  /*07e0*/  SHF.L.U32 R5, R5, 0x10, RZ ;  /* 0x0000001005057819 */ /* 0x000fc600000006ff */
        /* <DEDUP_REMOVED lines=9> */
[----:B------:R-:W-:-:S05]  /*0880*/  FMUL.FTZ R4, R5, R4 ;  /* 0x0000000405047220 */ /* 0x000fca0000410000 */
[----:B------:R-:W-:-:S07]  /*0890*/  F2FP.BF16.F32.PACK_AB R4, RZ, R4 ;  /* 0x00000004ff04723e */ /* 0x000fce00000010ff */
.L_x_871:
[----:B------:R-:W-:Y:S05]  /*08a0*/  BSYNC.RECONVERGENT B0 ;  /* 0x0000000000007941 */ /* 0x000fea0003800200 */
.L_x_870:
[C---:B-----5:R-:W-:Y:S01]  /*08b0*/  IADD3 R5, PT, PT, R3.reuse, 0x280, RZ ;  /* 0x0000028003057810 */ /* 0x060fe20007ffe0ff */
[C---:B------:R-:W-:Y:S01]  /*08c0*/  VIADD R23, R3.reuse, 0x380 ;  /* 0x0000038003177836 */ /* 0x040fe20000000000 */
[----:B------:R-:W-:Y:S01]  /*08d0*/  IADD3 R17, PT, PT, R3, 0x300, RZ ;  /* 0x0000030003117810 */ /* 0x000fe20007ffe0ff */
[----:B------:R-:W-:Y:S01]  /*08e0*/  BSSY.RECONVERGENT B0, `(.L_x_872) ;  /* 0x0000014000007945 */ /* 0x000fe20003800200 */
[-C--:B------:R-:W-:Y:S02]  /*08f0*/  ISETP.GE.U32.AND P4, PT, R5, R2.reuse, PT ;  /* 0x000000020500720c */ /* 0x080fe40003f86070 */
[----:B------:R-:W-:Y:S02]  /*0900*/  @!P0 IADD3 R5, PT, PT, R0, R3, RZ ;  /* 0x0000000300058210 */ /* 0x000fe40007ffe0ff */
[-C--:B------:R-:W-:Y:S02]  /*0910*/  ISETP.GE.U32.AND P5, PT, R17, R2.reuse, PT ;  /* 0x000000021100720c */ /* 0x080fe40003fa6070 */
[----:B------:R-:W-:Y:S01]  /*0920*/  ISETP.GE.U32.AND P6, PT, R23, R2, PT ;  /* 0x000000021700720c */ /* 0x000fe20003fc6070 */
[----:B0-----:R-:W-:Y:S01]  /*0930*/  @!P0 IMAD.WIDE.U32 R12, R5, 0x2, R12 ;  /* 0x00000002050c8825 */ /* 0x001fe200078e000c */
[----:B------:R-:W-:Y:S11]  /*0940*/  @P2 BRA `(.L_x_873) ;  /* 0x0000000000342947 */ /* 0x000ff60003800000 */
[----:B------:R-:W-:Y:S02]  /*0950*/  SHF.L.U32 R6, R6, 0x10, RZ ;  /* 0x0000001006067819 */ /* 0x000fe400000006ff */
        /* <DEDUP_REMOVED lines=12> */
.L_x_873:
[----:B------:R-:W-:Y:S05]  /*0a20*/  BSYNC.RECONVERGENT B0 ;  /* 0x0000000000007941 */ /* 0x000fea0003800200 */
.L_x_872:
[----:B------:R-:W-:Y:S04]  /*0a30*/  BSSY.RECONVERGENT B0, `(.L_x_874) ;  /* 0x000000f000007945 */ /* 0x000fe80003800200 */
[----:B------:R-:W-:Y:S05]  /*0a40*/  @P3 BRA `(.L_x_875) ;  /* 0x0000000000343947 */ /* 0x000fea0003800000 */
[----:B------:R-:W-:Y:S01]  /*0a50*/  IMAD.U32 R8, R8, 0x10000, RZ ;  /* 0x0001000008087824 */ /* 0x000fe200078e00ff */
        /* <DEDUP_REMOVED lines=12> */
.L_x_875:
[----:B------:R-:W-:Y:S05]  /*0b20*/  BSYNC.RECONVERGENT B0 ;  /* 0x0000000000007941 */ /* 0x000fea0003800200 */
.L_x_874:
[----:B------:R-:W-:Y:S04]  /*0b30*/  BSSY.RECONVERGENT B0, `(.L_x_876) ;  /* 0x000000f000007945 */ /* 0x000fe80003800200 */
[----:B------:R-:W-:Y:S05]  /*0b40*/  @P1 BRA `(.L_x_877) ;  /* 0x0000000000341947 */ /* 0x000fea0003800000 */
        /* <DEDUP_REMOVED lines=13> */
.L_x_877:
[----:B------:R-:W-:Y:S05]  /*0c20*/  BSYNC.RECONVERGENT B0 ;  /* 0x0000000000007941 */ /* 0x000fea0003800200 */
.L_x_876:
        /* <DEDUP_REMOVED lines=15> */
.L_x_879:
[----:B------:R-:W-:Y:S05]  /*0d20*/  BSYNC.RECONVERGENT B0 ;  /* 0x0000000000007941 */ /* 0x000fea0003800200 */
.L_x_878:
        /* <DEDUP_REMOVED lines=15> */
.L_x_881:
[----:B------:R-:W-:Y:S05]  /*0e20*/  BSYNC.RECONVERGENT B0 ;  /* 0x0000000000007941 */ /* 0x000fea0003800200 */
.L_x_880:
        /* <DEDUP_REMOVED lines=15> */
.L_x_883:
[----:B------:R-:W-:Y:S05]  /*0f20*/  BSYNC.RECONVERGENT B0 ;  /* 0x0000000000007941 */ /* 0x000fea0003800200 */
.L_x_882:
[----:B------:R-:W-:Y:S01]  /*0f30*/  @!P0 MOV R3, R15 ;  /* 0x0000000f00038202 */ /* 0x000fe20000000f00 */
[----:B------:R0:W-:Y:S01]  /*0f40*/  @!P0 STG.E.U16 desc[UR4][R12.64], R14 ;  /* 0x0000000e0c008986 */ /* 0x0001e2000c101504 */
[----:B------:R-:W-:Y:S04]  /*0f50*/  BSSY.RECONVERGENT B0, `(.L_x_884) ;  /* 0x000002d000007945 */ /* 0x000fe80003800200 */
[----:B------:R-:W-:Y:S01]  /*0f60*/  BSSY.RELIABLE B1, `(.L_x_885) ;  /* 0x0000025000017945 */ /* 0x000fe20003800100 */
[----:B------:R-:W-:-:S13]  /*0f70*/  ISETP.GE.U32.AND P0, PT, R3, R2, PT ;  /* 0x000000020300720c */ /* 0x000fda0003f06070 */
[----:B0-----:R-:W-:Y:S05]  /*0f80*/  @P0 BRA `(.L_x_886) ;  /* 0x0000000000300947 */ /* 0x001fea0003800000 */
[----:B------:R-:W0:Y:S01]  /*0f90*/  LDC.64 R12, c[0x0][0x388] ;  /* 0x0000e200ff0c7b82 */ /* 0x000e220000000a00 */
[----:B------:R-:W-:Y:S01]  /*0fa0*/  IADD3 R11, PT, PT, R0, R3, RZ ;  /* 0x00000003000b7210 */ /* 0x000fe20007ffe0ff */
[----:B------:R-:W-:-:S05]  /*0fb0*/  VIADD R3, R3, 0x80 ;  /* 0x0000008003037836 */ /* 0x000fca0000000000 */
[----:B------:R-:W-:Y:S01]  /*0fc0*/  ISETP.GE.U32.AND P0, PT, R3, R2, PT ;  /* 0x000000020300720c */ /* 0x000fe20003f06070 */
[----:B0-----:R-:W-:-:S05]  /*0fd0*/  IMAD.WIDE.U32 R12, R11, 0x2, R12 ;  /* 0x000000020b0c7825 */ /* 0x001fca00078e000c */
[----:B------:R0:W-:Y:S07]  /*0fe0*/  STG.E.U16 desc[UR4][R12.64], R4 ;  /* 0x000000040c007986 */ /* 0x0001ee000c101504 */
[----:B------:R-:W-:Y:S05]  /*0ff0*/  @P0 BRA `(.L_x_887) ;  /* 0x0000000000300947 */ /* 0x000fea0003800000 */
[----:B0-----:R-:W0:Y:S01]  /*1000*/  LDC.64 R12, c[0x0][0x388] ;  /* 0x0000e200ff0c7b82 */ /* 0x001e220000000a00 */
[----:B------:R-:W-:Y:S02]  /*1010*/  IADD3 R11, PT, PT, R0, R3, RZ ;  /* 0x00000003000b7210 */ /* 0x000fe40007ffe0ff */
[----:B------:R-:W-:-:S03]  /*1020*/  IADD3 R3, PT, PT, R3, 0x80, RZ ;  /* 0x0000008003037810 */ /* 0x000fc60007ffe0ff */
[----:B0-----:R-:W-:-:S05]  /*1030*/  IMAD.WIDE.U32 R12, R11, 0x2, R12 ;  /* 0x000000020b0c7825 */ /* 0x001fca00078e000c */
[----:B------:R0:W-:Y:S02]  /*1040*/  STG.E.U16 desc[UR4][R12.64], R5 ;  /* 0x000000050c007986 */ /* 0x0001e4000c101504 */
.L_x_886:
[----:B------:R-:W-:-:S13]  /*1050*/  ISETP.GE.U32.AND P0, PT, R3, R2, PT ;  /* 0x000000020300720c */ /* 0x000fda0003f06070 */
[----:B------:R-:W-:Y:S05]  /*1060*/  @P0 BRA `(.L_x_888) ;  /* 0x0000000000300947 */ /* 0x000fea0003800000 */
[----:B0-----:R-:W0:Y:S01]  /*1070*/  LDC.64 R4, c[0x0][0x388] ;  /* 0x0000e200ff047b82 */ /* 0x001e220000000a00 */
[----:B------:R-:W-:Y:S01]  /*1080*/  IADD3 R11, PT, PT, R0, R3, RZ ;  /* 0x00000003000b7210 */ /* 0x000fe20007ffe0ff */
[----:B------:R-:W-:-:S04]  /*1090*/  VIADD R3, R3, 0x80 ;  /* 0x0000008003037836 */ /* 0x000fc80000000000 */
[----:B0-----:R-:W-:-:S05]  /*10a0*/  IMAD.WIDE.U32 R4, R11, 0x2, R4 ;  /* 0x000000020b047825 */ /* 0x001fca00078e0004 */
[----:B------:R1:W-:Y:S02]  /*10b0*/  STG.E.U16 desc[UR4][R4.64], R6 ;  /* 0x0000000604007986 */ /* 0x0003e4000c101504 */
.L_x_887:
[----:B------:R-:W-:-:S13]  /*10c0*/  ISETP.GE.U32.AND P0, PT, R3, R2, PT ;  /* 0x000000020300720c */ /* 0x000fda0003f06070 */
[----:B------:R-:W-:Y:S05]  /*10d0*/  @P0 BRA `(.L_x_889) ;  /* 0x0000000000340947 */ /* 0x000fea0003800000 */
[----:B01----:R-:W0:Y:S01]  /*10e0*/  LDC.64 R4, c[0x0][0x388] ;  /* 0x0000e200ff047b82 */ /* 0x003e220000000a00 */
[----:B------:R-:W-:Y:S02]  /*10f0*/  IADD3 R11, PT, PT, R0, R3, RZ ;  /* 0x00000003000b7210 */ /* 0x000fe40007ffe0ff */
[----:B------:R-:W-:-:S03]  /*1100*/  IADD3 R3, PT, PT, R3, 0x80, RZ ;  /* 0x0000008003037810 */ /* 0x000fc60007ffe0ff */
[----:B0-----:R-:W-:-:S05]  /*1110*/  IMAD.WIDE.U32 R4, R11, 0x2, R4 ;  /* 0x000000020b047825 */ /* 0x001fca00078e0004 */
[----:B------:R1:W-:Y:S02]  /*1120*/  STG.E.U16 desc[UR4][R4.64], R7 ;  /* 0x0000000704007986 */ /* 0x0003e4000c101504 */
.L_x_888:
[----:B------:R-:W-:-:S13]  /*1130*/  ISETP.GE.U32.AND P0, PT, R3, R2, PT ;  /* 0x000000020300720c */ /* 0x000fda0003f06070 */
[----:B------:R-:W-:Y:S05]  /*1140*/  @P0 BREAK.RELIABLE B1 ;  /* 0x0000000000010942 */ /* 0x000fea0003800100 */
[----:B------:R-:W-:Y:S05]  /*1150*/  @P0 BRA `(.L_x_890) ;  /* 0x0000000000300947 */ /* 0x000fea0003800000 */
[----:B01----:R-:W0:Y:S01]  /*1160*/  LDC.64 R4, c[0x0][0x388] ;  /* 0x0000e200ff047b82 */ /* 0x003e220000000a00 */
[----:B------:R-:W-:Y:S01]  /*1170*/  IADD3 R7, PT, PT, R0, R3, RZ ;  /* 0x0000000300077210 */ /* 0x000fe20007ffe0ff */
[----:B------:R-:W-:-:S04]  /*1180*/  VIADD R3, R3, 0x80 ;  /* 0x0000008003037836 */ /* 0x000fc80000000000 */
[----:B0-----:R-:W-:-:S05]  /*1190*/  IMAD.WIDE.U32 R4, R7, 0x2, R4 ;  /* 0x0000000207047825 */ /* 0x001fca00078e0004 */
[----:B------:R2:W-:Y:S02]  /*11a0*/  STG.E.U16 desc[UR4][R4.64], R8 ;  /* 0x0000000804007986 */ /* 0x0005e4000c101504 */
.L_x_889:
[----:B------:R-:W-:Y:S05]  /*11b0*/  BSYNC.RELIABLE B1 ;  /* 0x0000000000017941 */ /* 0x000fea0003800100 */
.L_x_885:
[----:B------:R-:W-:-:S13]  /*11c0*/  ISETP.GE.U32.AND P0, PT, R3, R2, PT ;  /* 0x000000020300720c */ /* 0x000fda0003f06070 */
[----:B012---:R-:W0:Y:S01]  /*11d0*/  @!P0 LDC.64 R4, c[0x0][0x388] ;  /* 0x0000e200ff048b82 */ /* 0x007e220000000a00 */
[----:B------:R-:W-:Y:S02]  /*11e0*/  @!P0 IADD3 R7, PT, PT, R0, R3, RZ ;  /* 0x0000000300078210 */ /* 0x000fe40007ffe0ff */
[----:B------:R-:W-:-:S03]  /*11f0*/  @!P0 IADD3 R3, PT, PT, R3, 0x80, RZ ;  /* 0x0000008003038810 */ /* 0x000fc60007ffe0ff */
[----:B0-----:R-:W-:-:S05]  /*1200*/  @!P0 IMAD.WIDE.U32 R4, R7, 0x2, R4 ;  /* 0x0000000207048825 */ /* 0x001fca00078e0004 */
[----:B------:R2:W-:Y:S02]  /*1210*/  @!P0 STG.E.U16 desc[UR4][R4.64], R9 ;  /* 0x0000000904008986 */ /* 0x0005e4000c101504 */
.L_x_890:
[----:B------:R-:W-:Y:S05]  /*1220*/  BSYNC.RECONVERGENT B0 ;  /* 0x0000000000007941 */ /* 0x000fea0003800200 */
.L_x_884:
[----:B------:R-:W-:Y:S05]  /*1230*/  WARPSYNC.ALL ;  /* 0x0000000000007948 */ /* 0x000fea0003800000 */
[----:B------:R-:W-:-:S13]  /*1240*/  ISETP.GE.U32.AND P0, PT, R3, R2, PT ;  /* 0x000000020300720c */ /* 0x000fda0003f06070 */
[----:B------:R-:W-:Y:S05]  /*1250*/  @P0 EXIT ;  /* 0x000000000000094d */ /* 0x000fea0003800000 */
[----:B012---:R-:W0:Y:S01]  /*1260*/  LDC.64 R4, c[0x0][0x388] ;  /* 0x0000e200ff047b82 */ /* 0x007e220000000a00 */
[----:B------:R-:W-:-:S05]  /*1270*/  IADD3 R3, PT, PT, R0, R3, RZ ;  /* 0x0000000300037210 */ /* 0x000fca0007ffe0ff */
[----:B0-----:R-:W-:-:S05]  /*1280*/  IMAD.WIDE.U32 R2, R3, 0x2, R4 ;  /* 0x0000000203027825 */ /* 0x001fca00078e0004 */
[----:B------:R-:W-:Y:S01]  /*1290*/  STG.E.U16 desc[UR4][R2.64], R10 ;  /* 0x0000000a02007986 */ /* 0x000fe2000c101504 */
[----:B------:R-:W-:Y:S05]  /*12a0*/  EXIT ;  /* 0x000000000000794d */ /* 0x000fea0003800000 */
.L_x_867:
[----:B------:R-:W0:Y:S01]  /*12b0*/  S2R R4, SR_TID.X ;  /* 0x0000000000047919 */ /* 0x000e220000002100 */
[----:B------:R-:W1:Y:S08]  /*12c0*/  LDC.64 R2, c[0x0][0x390] ;  /* 0x0000e400ff027b82 */ /* 0x000e700000000a00 */
[----:B------:R-:W2:Y:S01]  /*12d0*/  LDC.64 R6, c[0x0][0x398] ;  /* 0x0000e600ff067b82 */ /* 0x000ea20000000a00 */
[----:B-1----:R-:W-:-:S04]  /*12e0*/  IMAD.WIDE.U32 R2, R0, 0x2, R2 ;  /* 0x0000000200027825 */ /* 0x002fc800078e0002 */
[----:B0-----:R-:W-:-:S05]  /*12f0*/  IMAD.WIDE.U32 R8, R4, 0x4, R2 ;  /* 0x0000000404087825 */ /* 0x001fca00078e0002 */
[----:B------:R-:W3:Y:S04]  /*1300*/  LDG.E R10, desc[UR4][R8.64] ;  /* 0x00000004080a7981 */ /* 0x000ee8000c1e1900 */
[----:B------:R-:W4:Y:S04]  /*1310*/  LDG.E R3, desc[UR4][R8.64+0x200] ;  /* 0x0002000408037981 */ /* 0x000f28000c1e1900 */
[----:B------:R-:W5:Y:S04]  /*1320*/  LDG.E R11, desc[UR4][R8.64+0x400] ;  /* 0x00040004080b7981 */ /* 0x000f68000c1e1900 */
[----:B------:R-:W5:Y:S01]  /*1330*/  LDG.E R14, desc[UR4][R8.64+0x600] ;  /* 0x00060004080e7981 */ /* 0x000f62000c1e1900 */
[----:B--2---:R-:W-:-:S04]  /*1340*/  IMAD.WIDE.U32 R6, R0, 0x2, R6 ;  /* 0x0000000200067825 */ /* 0x004fc800078e0006 */
[----:B------:R-:W-:-:S05]  /*1350*/  IMAD.WIDE.U32 R20, R4, 0x4, R6 ;  /* 0x0000000404147825 */ /* 0x000fca00078e0006 */
[----:B------:R-:W2:Y:S04]  /*1360*/  LDG.E R13, desc[UR4][R20.64] ;  /* 0x00000004140d7981 */ /* 0x000ea8000c1e1900 */
[----:B------:R-:W2:Y:S04]  /*1370*/  LDG.E R12, desc[UR4][R20.64+0x200] ;  /* 0x00020004140c7981 */ /* 0x000ea8000c1e1900 */
[----:B------:R-:W2:Y:S04]  /*1380*/  LDG.E R5, desc[UR4][R20.64+0x400] ;  /* 0x0004000414057981 */ /* 0x000ea8000c1e1900 */
[----:B------:R0:W2:Y:S01]  /*1390*/  LDG.E R6, desc[UR4][R20.64+0x600] ;  /* 0x0006000414067981 */ /* 0x0000a2000c1e1900 */
[C---:B---3--:R-:W-:Y:S01]  /*13a0*/  PRMT R19, R10.reuse, 0x7632, R19 ;  /* 0x000076320a137816 */ /* 0x048fe20000000013 */
[----:B------:R-:W-:Y:S01]  /*13b0*/  IMAD.U32 R18, R10, 0x10000, RZ ;  /* 0x000100000a127824 */ /* 0x000fe200078e00ff */
[----:B----4-:R-:W-:-:S03]  /*13c0*/  PRMT R17, R3, 0x7632, R17 ;  /* 0x0000763203117816 */ /* 0x010fc60000000011 */
[----:B------:R-:W-:Y:S02]  /*13d0*/  IMAD.U32 R19, R19, 0x10000, RZ ;  /* 0x0001000013137824 */ /* 0x000fe400078e00ff */
[----:B------:R-:W-:Y:S01]  /*13e0*/  FMUL.FTZ R15, |R18|, -1.4426950216293334961 ;  /* 0xbfb8aa3b120f7820 */ /* 0x000fe20000410200 */
[----:B------:R-:W-:Y:S01]  /*13f0*/  SHF.L.U32 R16, R3, 0x10, RZ ;  /* 0x0000001003107819 */ /* 0x000fe200000006ff */
[----:B------:R-:W-:Y:S01]  /*1400*/  FMUL.FTZ R23, |R19|, -1.4426950216293334961 ;  /* 0xbfb8aa3b13177820 */ /* 0x000fe20000410200 */
[----:B------:R-:W-:-:S03]  /*1410*/  SHF.L.U32 R17, R17, 0x10, RZ ;  /* 0x0000001011117819 */ /* 0x000fc600000006ff */
[----:B------:R-:W1:Y:S01]  /*1420*/  MUFU.EX2 R15, R15 ;  /* 0x0000000f000f7308 */ /* 0x000e620000000800 */
[----:B------:R-:W-:Y:S01]  /*1430*/  FMUL.FTZ R2, |R16|, -1.4426950216293334961 ;  /* 0xbfb8aa3b10027820 */ /* 0x000fe20000410200 */
[----:B-----5:R-:W-:Y:S01]  /*1440*/  SHF.L.U32 R7, R11, 0x10, RZ ;  /* 0x000000100b077819 */ /* 0x020fe200000006ff */
[----:B------:R-:W-:Y:S01]  /*1450*/  FMUL.FTZ R3, |R17|, -1.4426950216293334961 ;  /* 0xbfb8aa3b11037820 */ /* 0x000fe20000410200 */
[C---:B------:R-:W-:Y:S02]  /*1460*/  SHF.L.U32 R8, R14.reuse, 0x10, RZ ;  /* 0x000000100e087819 */ /* 0x040fe400000006ff */
[----:B------:R-:W-:Y:S01]  /*1470*/  PRMT R11, R11, 0x7632, R11 ;  /* 0x000076320b0b7816 */ /* 0x000fe2000000000b */
[----:B------:R-:W-:Y:S01]  /*1480*/  FMUL.FTZ R9, |R7|, -1.4426950216293334961 ;  /* 0xbfb8aa3b07097820 */ /* 0x000fe20000410200 */
[----:B------:R-:W3:Y:S01]  /*1490*/  MUFU.EX2 R23, R23 ;  /* 0x0000001700177308 */ /* 0x000ee20000000800 */
[----:B------:R-:W-:Y:S01]  /*14a0*/  PRMT R14, R14, 0x7632, R14 ;  /* 0x000076320e0e7816 */ /* 0x000fe2000000000e */
[----:B------:R-:W-:Y:S01]  /*14b0*/  FMUL.FTZ R10, |R8|, -1.4426950216293334961 ;  /* 0xbfb8aa3b080a7820 */ /* 0x000fe20000410200 */
[----:B------:R-:W-:-:S02]  /*14c0*/  SHF.L.U32 R11, R11, 0x10, RZ ;  /* 0x000000100b0b7819 */ /* 0x000fc400000006ff */
[----:B------:R-:W-:Y:S02]  /*14d0*/  SHF.L.U32 R14, R14, 0x10, RZ ;  /* 0x000000100e0e7819 */ /* 0x000fe400000006ff */
[----:B------:R-:W-:Y:S01]  /*14e0*/  FSETP.GEU.FTZ.AND P0, PT, R18, RZ, PT ;  /* 0x000000ff1200720b */ /* 0x000fe20003f1e000 */
[----:B------:R-:W0:Y:S01]  /*14f0*/  MUFU.EX2 R2, R2 ;  /* 0x0000000200027308 */ /* 0x000e220000000800 */
[----:B-1----:R-:W-:Y:S01]  /*1500*/  FADD.FTZ R24, R15, 1 ;  /* 0x3f8000000f187421 */ /* 0x002fe20000010000 */
[----:B------:R-:W-:Y:S01]  /*1510*/  FSETP.GEU.FTZ.AND P1, PT, R19, RZ, PT ;  /* 0x000000ff1300720b */ /* 0x000fe20003f3e000 */
[----:B------:R-:W-:Y:S01]  /*1520*/  FMUL.FTZ R25, |R11|, -1.4426950216293334961 ;  /* 0xbfb8aa3b0b197820 */ /* 0x000fe20000410200 */
[----:B------:R-:W-:Y:S02]  /*1530*/  FSETP.GEU.FTZ.AND P2, PT, R16, RZ, PT ;  /* 0x000000ff1000720b */ /* 0x000fe40003f5e000 */
[----:B------:R-:W-:Y:S02]  /*1540*/  FSETP.GEU.FTZ.AND P3, PT, R17, RZ, PT ;  /* 0x000000ff1100720b */ /* 0x000fe40003f7e000 */
[----:B------:R-:W1:Y:S01]  /*1550*/  MUFU.EX2 R3, R3 ;  /* 0x0000000300037308 */ /* 0x000e620000000800 */
[----:B---3--:R-:W-:Y:S01]  /*1560*/  FADD.FTZ R22, R23, 1 ;  /* 0x3f80000017167421 */ /* 0x008fe20000010000 */
[----:B------:R-:W-:-:S02]  /*1570*/  FSET.BF.LT.FTZ.AND R19, R19, RZ, PT ;  /* 0x000000ff1313720a */ /* 0x000fc40003811000 */
[----:B------:R-:W-:-:S04]  /*1580*/  FSET.BF.LT.FTZ.AND R17, R17, RZ, PT ;  /* 0x000000ff1111720a */ /* 0x000fc80003811000 */
[----:B------:R-:W3:Y:S01]  /*1590*/  MUFU.RCP R22, R22 ;  /* 0x0000001600167308 */ /* 0x000ee20000001000 */
[----:B0-----:R-:W-:-:S07]  /*15a0*/  FADD.FTZ R21, R2, 1 ;  /* 0x3f80000002157421 */ /* 0x001fce0000010000 */
[----:B------:R-:W0:Y:S01]  /*15b0*/  MUFU.RCP R24, R24 ;  /* 0x0000001800187308 */ /* 0x000e220000001000 */
[----:B-1----:R-:W-:-:S07]  /*15c0*/  FADD.FTZ R20, R3, 1 ;  /* 0x3f80000003147421 */ /* 0x002fce0000010000 */
[----:B------:R-:W1:Y:S01]  /*15d0*/  MUFU.RCP R21, R21 ;  /* 0x0000001500157308 */ /* 0x000e620000001000 */
[----:B---3--:R-:W-:Y:S01]  /*15e0*/  FMUL.FTZ R26, R23, R22 ;  /* 0x00000016171a7220 */ /* 0x008fe20000410000 */
[----:B------:R-:W-:Y:S01]  /*15f0*/  FSET.BF.LT.FTZ.AND R23, R18, RZ, PT ;  /* 0x000000ff1217720a */ /* 0x000fe20003811000 */
[----:B------:R-:W-:Y:S02]  /*1600*/  FMUL.FTZ R18, |R14|, -1.4426950216293334961 ;  /* 0xbfb8aa3b0e127820 */ /* 0x000fe40000410200 */
[----:B------:R-:W-:Y:S01]  /*1610*/  @P1 FADD.FTZ R26, -R26, -RZ ;  /* 0x800000ff1a1a1221 */ /* 0x000fe20000010100 */
[----:B------:R-:W-:Y:S02]  /*1620*/  FSETP.GEU.FTZ.AND P1, PT, R11, RZ, PT ;  /* 0x000000ff0b00720b */ /* 0x000fe40003f3e000 */
[----:B------:R-:W3:Y:S01]  /*1630*/  MUFU.EX2 R9, R9 ;  /* 0x0000000900097308 */ /* 0x000ee20000000800 */
[----:B0-----:R-:W-:Y:S01]  /*1640*/  FMUL.FTZ R24, R15, R24 ;  /* 0x000000180f187220 */ /* 0x001fe20000410000 */
[----:B------:R-:W-:Y:S01]  /*1650*/  FADD.FTZ R19, R19, -R26 ;  /* 0x8000001a13137221 */ /* 0x000fe20000010000 */
[----:B------:R-:W-:-:S02]  /*1660*/  FSET.BF.LT.FTZ.AND R11, R11, RZ, PT ;  /* 0x000000ff0b0b720a */ /* 0x000fc40003811000 */
[----:B------:R-:W-:Y:S01]  /*1670*/  @P0 FADD.FTZ R24, -R24, -RZ ;  /* 0x800000ff18180221 */ /* 0x000fe20000010100 */
[----:B------:R-:W-:Y:S02]  /*1680*/  FSETP.GEU.FTZ.AND P0, PT, R7, RZ, PT ;  /* 0x000000ff0700720b */ /* 0x000fe40003f1e000 */
[----:B------:R-:W0:Y:S01]  /*1690*/  MUFU.RCP R20, R20 ;  /* 0x0000001400147308 */ /* 0x000e220000001000 */
[----:B-1----:R-:W-:Y:S01]  /*16a0*/  FMUL.FTZ R21, R2, R21 ;  /* 0x0000001502157220 */ /* 0x002fe20000410000 */
[----:B------:R-:W-:Y:S01]  /*16b0*/  FADD.FTZ R22, R23, -R24 ;  /* 0x8000001817167221 */ /* 0x000fe20000010000 */
[----:B------:R-:W-:Y:S02]  /*16c0*/  FSET.BF.LT.FTZ.AND R24, R16, RZ, PT ;  /* 0x000000ff1018720a */ /* 0x000fe40003811000 */
[----:B------:R-:W-:Y:S01]  /*16d0*/  @P2 FADD.FTZ R21, -R21, -RZ ;  /* 0x800000ff15152221 */ /* 0x000fe20000010100 */
[----:B--2---:R-:W-:Y:S02]  /*16e0*/  PRMT R23, R13, 0x7632, R23 ;  /* 0x000076320d177816 */ /* 0x004fe40000000017 */
[----:B------:R3:W1:Y:S01]  /*16f0*/  MUFU.EX2 R15, R25 ;  /* 0x00000019000f7308 */ /* 0x0006620000000800 */
[----:B------:R-:W-:Y:S01]  /*1700*/  FADD.FTZ R21, R24, -R21 ;  /* 0x8000001518157221 */ /* 0x000fe20000010000 */
[----:B------:R-:W-:-:S02]  /*1710*/  SHF.L.U32 R24, R23, 0x10, RZ ;  /* 0x0000001017187819 */ /* 0x000fc400000006ff */
[----:B------:R-:W-:Y:S02]  /*1720*/  PRMT R23, R12, 0x7632, R23 ;  /* 0x000076320c177816 */ /* 0x000fe40000000017 */
[----:B------:R-:W-:Y:S01]  /*1730*/  FSETP.GEU.FTZ.AND P2, PT, R8, RZ, PT ;  /* 0x000000ff0800720b */ /* 0x000fe20003f5e000 */
[----:B------:R-:W-:Y:S01]  /*1740*/  FMUL.FTZ R19, R24, R19 ;  /* 0x0000001318137220 */ /* 0x000fe20000410000 */
[----:B------:R-:W2:Y:S01]  /*1750*/  MUFU.EX2 R10, R10 ;  /* 0x0000000a000a7308 */ /* 0x000ea20000000800 */
[----:B---3--:R-:W-:Y:S01]  /*1760*/  FADD.FTZ R25, R9, 1 ;  /* 0x3f80000009197421 */ /* 0x008fe20000010000 */
[----:B0-----:R-:W-:Y:S01]  /*1770*/  FMUL.FTZ R26, R3, R20 ;  /* 0x00000014031a7220 */ /* 0x001fe20000410000 */
[----:B------:R-:W-:Y:S01]  /*1780*/  SHF.L.U32 R24, R23, 0x10, RZ ;  /* 0x0000001017187819 */ /* 0x000fe200000006ff */
[----:B------:R-:W0:Y:S01]  /*1790*/  LDC.64 R2, c[0x0][0x388] ;  /* 0x0000e200ff027b82 */ /* 0x000e220000000a00 */
[----:B------:R-:W-:Y:S01]  /*17a0*/  FSET.BF.LT.FTZ.AND R7, R7, RZ, PT ;  /* 0x000000ff0707720a */ /* 0x000fe20003811000 */
[----:B------:R-:W-:Y:S01]  /*17b0*/  @P3 FADD.FTZ R26, -R26, -RZ ;  /* 0x800000ff1a1a3221 */ /* 0x000fe20000010100 */
[----:B------:R-:W-:Y:S01]  /*17c0*/  FSETP.GEU.FTZ.AND P3, PT, R14, RZ, PT ;  /* 0x000000ff0e00720b */ /* 0x000fe20003f7e000 */
[----:B------:R-:W3:Y:S01]  /*17d0*/  MUFU.EX2 R18, R18 ;  /* 0x0000001200127308 */ /* 0x000ee20000000800 */
[----:B-1----:R-:W-:Y:S01]  /*17e0*/  FADD.FTZ R16, R15, 1 ;  /* 0x3f8000000f107421 */ /* 0x002fe20000010000 */
[----:B------:R-:W-:Y:S01]  /*17f0*/  FADD.FTZ R17, R17, -R26 ;  /* 0x8000001a11117221 */ /* 0x000fe20000010000 */
[----:B------:R-:W-:-:S02]  /*1800*/  FSET.BF.LT.FTZ.AND R8, R8, RZ, PT ;  /* 0x000000ff0808720a */ /* 0x000fc40003811000 */
[----:B------:R-:W-:Y:S02]  /*1810*/  FSET.BF.LT.FTZ.AND R14, R14, RZ, PT ;  /* 0x000000ff0e0e720a */ /* 0x000fe40003811000 */
[----:B------:R-:W-:Y:S01]  /*1820*/  SHF.L.U32 R12, R12, 0x10, RZ ;  /* 0x000000100c0c7819 */ /* 0x000fe200000006ff */
[----:B------:R1:W4:Y:S01]  /*1830*/  MUFU.RCP R20, R25 ;  /* 0x0000001900147308 */ /* 0x0003220000001000 */
[----:B--2---:R-:W-:-:S03]  /*1840*/  FADD.FTZ R26, R10, 1 ;  /* 0x3f8000000a1a7421 */ /* 0x004fc60000010000 */
[----:B------:R-:W-:Y:S01]  /*1850*/  FMUL.FTZ R21, R12, R21 ;  /* 0x000000150c157220 */ /* 0x000fe20000410000 */
[----:B------:R-:W-:-:S03]  /*1860*/  FMUL.FTZ R12, R24, R17 ;  /* 0x00000011180c7220 */ /* 0x000fc60000410000 */
[----:B------:R-:W2:Y:S01]  /*1870*/  MUFU.RCP R16, R16 ;  /* 0x0000001000107308 */ /* 0x000ea20000001000 */
[----:B-1----:R-:W-:Y:S01]  /*1880*/  IMAD.U32 R25, R13, 0x10000, RZ ;  /* 0x000100000d197824 */ /* 0x002fe200078e00ff */
[----:B------:R-:W-:Y:S01]  /*1890*/  F2FP.BF16.F32.PACK_AB R21, R12, R21 ;  /* 0x000000150c15723e */ /* 0x000fe200000010ff */
[----:B0-----:R-:W-:-:S04]  /*18a0*/  IMAD.WIDE.U32 R2, R0, 0x2, R2 ;  /* 0x0000000200027825 */ /* 0x001fc800078e0002 */
[----:B------:R-:W-:Y:S01]  /*18b0*/  FMUL.FTZ R22, R25, R22 ;  /* 0x0000001619167220 */ /* 0x000fe20000410000 */
[----:B---3--:R-:W-:Y:S01]  /*18c0*/  FADD.FTZ R25, R18, 1 ;  /* 0x3f80000012197421 */ /* 0x008fe20000010000 */
[----:B------:R-:W-:Y:S01]  /*18d0*/  PRMT R0, R5, 0x7632, R0 ;  /* 0x0000763205007816 */ /* 0x000fe20000000000 */
[----:B------:R-:W0:Y:S01]  /*18e0*/  MUFU.RCP R13, R26 ;  /* 0x0000001a000d7308 */ /* 0x000e220000001000 */
[----:B----4-:R-:W-:Y:S01]  /*18f0*/  FMUL.FTZ R20, R9, R20 ;  /* 0x0000001409147220 */ /* 0x010fe20000410000 */
[----:B------:R-:W-:Y:S01]  /*1900*/  F2FP.BF16.F32.PACK_AB R19, R19, R22 ;  /* 0x000000161313723e */ /* 0x000fe200000010ff */
[----:B------:R-:W-:Y:S01]  /*1910*/  IMAD.WIDE.U32 R2, R4, 0x4, R2 ;  /* 0x0000000404027825 */ /* 0x000fe200078e0002 */
[----:B------:R-:W-:-:S03]  /*1920*/  SHF.L.U32 R0, R0, 0x10, RZ ;  /* 0x0000001000007819 */ /* 0x000fc600000006ff */
[----:B------:R-:W-:Y:S01]  /*1930*/  @P0 FADD.FTZ R20, -R20, -RZ ;  /* 0x800000ff14140221 */ /* 0x000fe20000010100 */
[----:B------:R-:W1:Y:S01]  /*1940*/  MUFU.RCP R23, R25 ;  /* 0x0000001900177308 */ /* 0x000e620000001000 */
[----:B--2---:R-:W-:Y:S02]  /*1950*/  FMUL.FTZ R16, R15, R16 ;  /* 0x000000100f107220 */ /* 0x004fe40000410000 */
[----:B------:R-:W-:Y:S01]  /*1960*/  FADD.FTZ R20, R7, -R20 ;  /* 0x8000001407147221 */ /* 0x000fe20000010000 */
[----:B------:R-:W-:Y:S01]  /*1970*/  IMAD.U32 R7, R5, 0x10000, RZ ;  /* 0x0001000005077824 */ /* 0x000fe200078e00ff */
[----:B------:R-:W-:Y:S01]  /*1980*/  PRMT R5, R6, 0x7632, R5 ;  /* 0x0000763206057816 */ /* 0x000fe20000000005 */
[----:B------:R-:W-:Y:S01]  /*1990*/  @P1 FADD.FTZ R16, -R16, -RZ ;  /* 0x800000ff10101221 */ /* 0x000fe20000010100 */
[----:B------:R-:W-:Y:S01]  /*19a0*/  SHF.L.U32 R6, R6, 0x10, RZ ;  /* 0x0000001006067819 */ /* 0x000fe200000006ff */
[----:B------:R-:W-:Y:S01]  /*19b0*/  FMUL.FTZ R7, R7, R20 ;  /* 0x0000001407077220 */ /* 0x000fe20000410000 */
[----:B------:R-:W-:Y:S01]  /*19c0*/  SHF.L.U32 R5, R5, 0x10, RZ ;  /* 0x0000001005057819 */ /* 0x000fe200000006ff */
[----:B0-----:R-:W-:Y:S01]  /*19d0*/  FMUL.FTZ R13, R10, R13 ;  /* 0x0000000d0a0d7220 */ /* 0x001fe20000410000 */
[----:B------:R-:W-:Y:S01]  /*19e0*/  FADD.FTZ R11, R11, -R16 ;  /* 0x800000100b0b7221 */ /* 0x000fe20000010000 */
[----:B------:R-:W-:Y:S02]  /*19f0*/  STG.E desc[UR4][R2.64], R19 ;  /* 0x0000001302007986 */ /* 0x000fe4000c101904 */
[----:B------:R-:W-:Y:S01]  /*1a00*/  @P2 FADD.FTZ R13, -R13, -RZ ;  /* 0x800000ff0d0d2221 */ /* 0x000fe20000010100 */
[----:B------:R-:W-:Y:S01]  /*1a10*/  FMUL.FTZ R0, R0, R11 ;  /* 0x0000000b00007220 */ /* 0x000fe20000410000 */
[----:B------:R-:W-:Y:S01]  /*1a20*/  STG.E desc[UR4][R2.64+0x200], R21 ;  /* 0x0002001502007986 */ /* 0x000fe2000c101904 */
[----:B-1----:R-:W-:Y:S01]  /*1a30*/  FMUL.FTZ R23, R18, R23 ;  /* 0x0000001712177220 */ /* 0x002fe20000410000 */
[----:B------:R-:W-:-:S02]  /*1a40*/  FADD.FTZ R13, R8, -R13 ;  /* 0x8000000d080d7221 */ /* 0x000fc40000010000 */
[----:B------:R-:W-:Y:S01]  /*1a50*/  F2FP.BF16.F32.PACK_AB R7, R0, R7 ;  /* 0x000000070007723e */ /* 0x000fe200000010ff */
[----:B------:R-:W-:Y:S01]  /*1a60*/  @P3 FADD.FTZ R23, -R23, -RZ ;  /* 0x800000ff17173221 */ /* 0x000fe20000010100 */
[----:B------:R-:W-:-:S03]  /*1a70*/  FMUL.FTZ R6, R6, R13 ;  /* 0x0000000d06067220 */ /* 0x000fc60000410000 */
[----:B------:R-:W-:Y:S01]  /*1a80*/  STG.E desc[UR4][R2.64+0x400], R7 ;  /* 0x0004000702007986 */ /* 0x000fe2000c101904 */
[----:B------:R-:W-:-:S04]  /*1a90*/  FADD.FTZ R14, R14, -R23 ;  /* 0x800000170e0e7221 */ /* 0x000fc80000010000 */
[----:B------:R-:W-:-:S05]  /*1aa0*/  FMUL.FTZ R5, R5, R14 ;  /* 0x0000000e05057220 */ /* 0x000fca0000410000 */
[----:B------:R-:W-:-:S05]  /*1ab0*/  F2FP.BF16.F32.PACK_AB R5, R5, R6 ;  /* 0x000000060505723e */ /* 0x000fca00000010ff */
[----:B------:R-:W-:Y:S01]  /*1ac0*/  STG.E desc[UR4][R2.64+0x600], R5 ;  /* 0x0006000502007986 */ /* 0x000fe2000c101904 */
[----:B------:R-:W-:Y:S05]  /*1ad0*/  EXIT ;  /* 0x000000000000794d */ /* 0x000fea0003800000 */
.L_x_891:
        /* <DEDUP_REMOVED lines=10> */
.L_x_7007:


//--------------------- .text._ZN2at6native29vectorized_elementwise_kernelILi4EZZZNS0_62_GLOBAL__N__e6aa1b1b_29_ActivationLogSigmoidKernel_cu_9d16a0dc27log_sigmoid_backward_kernelERNS_14TensorIteratorEENKUlvE_clEvENKUlvE2_clEvEUlN3c108BFloat16ES8_E_St5arrayIPcLm3EEEEviT0_T1_ --------------------------
	.section	.text._ZN2at6native29vectorized_elementwise_kernelILi4EZZZNS0_62_GLOBAL__N__e6aa1b1b_29_ActivationLogSigmoidKernel_cu_9d16a0dc27log_sigmoid_backward_kernelERNS_14TensorIteratorEENKUlvE_clEvENKUlvE2_clEvEUlN3c108BFloat16ES8_E_St5arrayIPcLm3EEEEviT0_T1_,"ax",@progbits
	.align	128
        .global         _ZN2at6native29vectorized_elementwise_kernelILi4EZZZNS0_62_GLOBAL__N__e6aa1b1b_29_ActivationLogSigmoidKernel_cu_9d16a0dc27log_sigmoid_backward_kernelERNS_14TensorIteratorEENKUlvE_clEvENKUlvE2_clEvEUlN3c108BFloat16ES8_E_St5arrayIPcLm3EEEEviT0_T1_
        .type           _ZN2at6native29vectorized_elementwise_kernelILi4EZZZNS0_62_GLOBAL__N__e6aa1b1b_29_ActivationLogSigmoidKernel_cu_9d16a0dc27log_sigmoid_backward_kernelERNS_14TensorIteratorEENKUlvE_clEvENKUlvE2_clEvEUlN3c108BFloat16ES8_E_St5arrayIPcLm3EEEEviT0_T1_,@function
        .size           _ZN2at6native29vectorized_elementwise_kernelILi4EZZZNS0_62_GLOBAL__N__e6aa1b1b_29_ActivationLogSigmoidKernel_cu_9d16a0dc27log_sigmoid_backward_kernelERNS_14TensorIteratorEENKUlvE_clEvENKUlvE2_clEvEUlN3c108BFloat16ES8_E_St5arrayIPcLm3EEEEviT0_T1_,(.L_x_7008 - _ZN2at6native29vectorized_elementwise_kernelILi4EZZZNS0_62_GLOBAL__N__e6aa1b1b_29_ActivationLogSigmoidKernel_cu_9d16a0dc27log_sigmoid_backward_kernelERNS_14TensorIteratorEENKUlvE_clEvENKUlvE2_clEvEUlN3c108BFloat16ES8_E_St5arrayIPcLm3EEEEviT0_T1_)
        .other          _ZN2at6native29vectorized_elementwise_kernelILi4EZZZNS0_62_GLOBAL__N__e6aa1b1b_29_ActivationLogSigmoidKernel_cu_9d16a0dc27log_sigmoid_backward_kernelERNS_14TensorIteratorEENKUlvE_clEvENKUlvE2_clEvEUlN3c108BFloat16ES8_E_St5arrayIPcLm3EEEEviT0_T1_,@"STO_CUDA_ENTRY STV_DEFAULT"
_ZN2at6native29vectorized_elementwise_kernelILi4EZZZNS0_62_GLOBAL__N__e6aa1b1b_29_ActivationLogSigmoidKernel_cu_9d16a0dc27log_sigmoid_backward_kernelERNS_14TensorIteratorEENKUlvE_clEvENKUlvE2_clEvEUlN3c108BFloat16ES8_E_St5arrayIPcLm3EEEEviT0_T1_:
.text._ZN2at6native29vectorized_elementwise_kernelILi4EZZZNS0_62_GLOBAL__N__e6aa1b1b_29_ActivationLogSigmoidKernel_cu_9d16a0dc27log_sigmoid_backward_kernelERNS_14TensorIteratorEENKUlvE_clEvENKUlvE2_clEvEUlN3c108BFloat16ES8_E_St5arrayIPcLm3EEEEviT0_T1_:
        /* <DEDUP_REMOVED lines=113> */
.L_x_894:
[----:B------:R-:W-:Y:S05]  /*0710*/  BSYNC.RECONVERGENT B0 ;  /* 0x0000000000007941 */ /* 0x000fea0003800200 */
.L_x_893:
        /* <DEDUP_REMOVED lines=24> */
.L_x_896:
[----:B------:R-:W-:Y:S05]  /*08a0*/  BSYNC.RECONVERGENT B0 ;  /* 0x0000000000007941 */ /* 0x000fea0003800200 */
.L_x_895:
        /* <DEDUP_REMOVED lines=23> */
.L_x_898:
[----:B------:R-:W-:Y:S05]  /*0a20*/  BSYNC.RECONVERGENT B0 ;  /* 0x0000000000007941 */ /* 0x000fea0003800200 */
.L_x_897:
        /* <DEDUP_REMOVED lines=15> */
.L_x_900:
[----:B------:R-:W-:Y:S05]  /*0b20*/  BSYNC.RECONVERGENT B0 ;  /* 0x0000000000007941 */ /* 0x000fea0003800200 */
.L_x_899:
        /* <DEDUP_REMOVED lines=15> */
.L_x_902:
[----:B------:R-:W-:Y:S05]  /*0c20*/  BSYNC.RECONVERGENT B0 ;  /* 0x0000000000007941 */ /* 0x000fea0003800200 */
.L_x_901:
        /* <DEDUP_REMOVED lines=15> */
.L_x_904:
[----:B------:R-:W-:Y:S05]  /*0d20*/  BSYNC.RECONVERGENT B0 ;  /* 0x0000000000007941 */ /* 0x000fea0003800200 */
.L_x_903:
        /* <DEDUP_REMOVED lines=15> */
.L_x_906:
[----:B------:R-:W-:Y:S05]  /*0e20*/  BSYNC.RECONVERGENT B0 ;  /* 0x0000000000007941 */ /* 0x000fea0003800200 */
.L_x_905:
        /* <DEDUP_REMOVED lines=15> */
.L_x_908:
[----:B------:R-:W-:Y:S05]  /*0f20*/  BSYNC.RECONVERGENT B0 ;  /* 0x0000000000007941 */ /* 0x000fea0003800200 */
.L_x_907:
        /* <DEDUP_REMOVED lines=18> */
.L_x_911:
[----:B------:R-:W-:-:S13]  /*1050*/  ISETP.GE.U32.AND P0, PT, R3, R2, PT ;  /* 0x000000020300720c */ /* 0x000fda0003f06070 */
[----:B------:R-:W-:Y:S05]  /*1060*/  @P0 BRA `(.L_x_913) ;  /* 0x0000000000300947 */ /* 0x000fea0003800000 */
[----:B0-----:R-:W0:Y:S01]  /*1070*/  LDC.64 R4, c[0x0][0x388] ;  /* 0x0000e200ff047b82 */ /* 0x001e220000000a00 */
[----:B------:R-:W-:Y:S01]  /*1080*/  IADD3 R11, PT, PT, R0, R3, RZ ;  /* 0x00000003000b7210 */ /* 0x000fe20007ffe0ff */
[----:B------:R-:W-:-:S04]  /*1090*/  VIADD R3, R3, 0x80 ;  /* 0x0000008003037836 */ /* 0x000fc80000000000 */
[----:B0-----:R-:W-:-:S05]  /*10a0*/  IMAD.WIDE.U32 R4, R11, 0x2, R4 ;  /* 0x000000020b047825 */ /* 0x001fca00078e0004 */
[----:B------:R1:W-:Y:S02]  /*10b0*/  STG.E.U16 desc[UR4][R4.64], R6 ;  /* 0x0000000604007986 */ /* 0x0003e4000c101504 */
.L_x_912:
[----:B------:R-:W-:-:S13]  /*10c0*/  ISETP.GE.U32.AND P0, PT, R3, R2, PT ;  /* 0x000000020300720c */ /* 0x000fda0003f06070 */
[----:B------:R-:W-:Y:S05]  /*10d0*/  @P0 BRA `(.L_x_914) ;  /* 0x0000000000340947 */ /* 0x000fea0003800000 */
[----:B01----:R-:W0:Y:S01]  /*10e0*/  LDC.64 R4, c[0x0][0x388] ;  /* 0x0000e200ff047b82 */ /* 0x003e220000000a00 */
[----:B------:R-:W-:Y:S02]  /*10f0*/  IADD3 R11, PT, PT, R0, R3, RZ ;  /* 0x00000003000b7210 */ /* 0x000fe40007ffe0ff */
[----:B------:R-:W-:-:S03]  /*1100*/  IADD3 R3, PT, PT, R3, 0x80, RZ ;  /* 0x0000008003037810 */ /* 0x000fc60007ffe0ff */
[----:B0-----:R-:W-:-:S05]  /*1110*/  IMAD.WIDE.U32 R4, R11, 0x2, R4 ;  /* 0x000000020b047825 */ /* 0x001fca00078e0004 */
[----:B------:R1:W-:Y:S02]  /*1120*/  STG.E.U16 desc[UR4][R4.64], R7 ;  /* 0x0000000704007986 */ /* 0x0003e4000c101504 */
.L_x_913:
        /* <DEDUP_REMOVED lines=8> */
.L_x_914:
[----:B------:R-:W-:Y:S05]  /*11b0*/  BSYNC.RELIABLE B1 ;  /* 0x0000000000017941 */ /* 0x000fea0003800100 */
.L_x_910:
[----:B------:R-:W-:-:S13]  /*11c0*/  ISETP.GE.U32.AND P0, PT, R3, R2, PT ;  /* 0x000000020300720c */ /* 0x000fda0003f06070 */
[----:B012---:R-:W0:Y:S01]  /*11d0*/  @!P0 LDC.64 R4, c[0x0][0x388] ;  /* 0x0000e200ff048b82 */ /* 0x007e220000000a00 */
[----:B------:R-:W-:Y:S02]  /*11e0*/  @!P0 IADD3 R7, PT, PT, R0, R3, RZ ;  /* 0x0000000300078210 */ /* 0x000fe40007ffe0ff */
[----:B------:R-:W-:-:S03]  /*11f0*/  @!P0 IADD3 R3, PT, PT, R3, 0x80, RZ ;  /* 0x0000008003038810 */ /* 0x000fc60007ffe0ff */
[----:B0-----:R-:W-:-:S05]  /*1200*/  @!P0 IMAD.WIDE.U32 R4, R7, 0x2, R4 ;  /* 0x0000000207048825 */ /* 0x001fca00078e0004 */
[----:B------:R2:W-:Y:S02]  /*1210*/  @!P0 STG.E.U16 desc[UR4][R4.64], R9 ;  /* 0x0000000904008986 */ /* 0x0005e4000c101504 */
.L_x_915:
[----:B------:R-:W-:Y:S05]  /*1220*/  BSYNC.RECONVERGENT B0 ;  /* 0x0000000000007941 */ /* 0x000fea0003800200 */
.L_x_909:
        /* <DEDUP_REMOVED lines=8> */
.L_x_892:
[----:B------:R-:W0:Y:S01]  /*12b0*/  S2R R8, SR_TID.X ;  /* 0x0000000000087919 */ /* 0x000e220000002100 */
[----:B------:R-:W1:Y:S02]  /*12c0*/  LDC.64 R2, c[0x0][0x390] ;  /* 0x0000e400ff027b82 */ /* 0x000e640000000a00 */
[----:B-1----:R-:W-:-:S04]  /*12d0*/  IMAD.WIDE.U32 R2, R0, 0x2, R2 ;  /* 0x0000000200027825 */ /* 0x002fc800078e0002 */
[----:B0-----:R-:W-:Y:S02]  /*12e0*/  IMAD.WIDE.U32 R10, R8, 0x8, R2 ;  /* 0x00000008080a7825 */ /* 0x001fe400078e0002 */
[----:B------:R-:W0:Y:S03]  /*12f0*/  LDC.64 R2, c[0x0][0x398] ;  /* 0x0000e600ff027b82 */ /* 0x000e260000000a00 */
[----:B------:R-:W2:Y:S04]  /*1300*/  LDG.E.64 R14, desc[UR4][R10.64] ;  /* 0x000000040a0e7981 */ /* 0x000ea8000c1e1b00 */
[----:B------:R-:W3:Y:S01]  /*1310*/  LDG.E.64 R6, desc[UR4][R10.64+0x400] ;  /* 0x000400040a067981 */ /* 0x000ee2000c1e1b00 */
[----:B0-----:R-:W-:-:S04]  /*1320*/  IMAD.WIDE.U32 R2, R0, 0x2, R2 ;  /* 0x0000000200027825 */ /* 0x001fc800078e0002 */
[----:B------:R-:W-:-:S05]  /*1330*/  IMAD.WIDE.U32 R20, R8, 0x8, R2 ;  /* 0x0000000808147825 */ /* 0x000fca00078e0002 */
[----:B------:R-:W4:Y:S04]  /*1340*/  LDG.E.64 R4, desc[UR4][R20.64] ;  /* 0x0000000414047981 */ /* 0x000f28000c1e1b00 */
[----:B------:R0:W5:Y:S01]  /*1350*/  LDG.E.64 R2, desc[UR4][R20.64+0x400] ;  /* 0x0004000414027981 */ /* 0x000162000c1e1b00 */
[C---:B--2---:R-:W-:Y:S01]  /*1360*/  IMAD.U32 R16, R14.reuse, 0x10000, RZ ;  /* 0x000100000e107824 */ /* 0x044fe200078e00ff */
[----:B------:R-:W-:Y:S02]  /*1370*/  PRMT R13, R14, 0x7632, R13 ;  /* 0x000076320e0d7816 */ /* 0x000fe4000000000d */
[C---:B------:R-:W-:Y:S01]  /*1380*/  PRMT R18, R15.reuse, 0x7632, R18 ;  /* 0x000076320f127816 */ /* 0x040fe20000000012 */
[----:B------:R-:W-:Y:S01]  /*1390*/  FMUL.FTZ R22, |R16|, -1.4426950216293334961 ;  /* 0xbfb8aa3b10167820 */ /* 0x000fe20000410200 */
[----:B------:R-:W-:Y:S01]  /*13a0*/  SHF.L.U32 R12, R15, 0x10, RZ ;  /* 0x000000100f0c7819 */ /* 0x000fe200000006ff */
[----:B------:R-:W-:Y:S01]  /*13b0*/  IMAD.U32 R13, R13, 0x10000, RZ ;  /* 0x000100000d0d7824 */ /* 0x000fe200078e00ff */
[----:B------:R-:W-:-:S02]  /*13c0*/  SHF.L.U32 R18, R18, 0x10, RZ ;  /* 0x0000001012127819 */ /* 0x000fc400000006ff */
[----:B---3--:R-:W-:Y:S01]  /*13d0*/  SHF.L.U32 R9, R6, 0x10, RZ ;  /* 0x0000001006097819 */ /* 0x008fe200000006ff */
[----:B------:R-:W1:Y:S01]  /*13e0*/  MUFU.EX2 R22, R22 ;  /* 0x0000001600167308 */ /* 0x000e620000000800 */
[----:B------:R-:W-:Y:S01]  /*13f0*/  FMUL.FTZ R23, |R13|, -1.4426950216293334961 ;  /* 0xbfb8aa3b0d177820 */ /* 0x000fe20000410200 */
[----:B------:R-:W-:Y:S01]  /*1400*/  FMUL.FTZ R19, |R12|, -1.4426950216293334961 ;  /* 0xbfb8aa3b0c137820 */ /* 0x000fe20000410200 */
[----:B0-----:R-:W-:Y:S01]  /*1410*/  FMUL.FTZ R21, |R18|, -1.4426950216293334961 ;  /* 0xbfb8aa3b12157820 */ /* 0x001fe20000410200 */
[----:B------:R-:W-:Y:S01]  /*1420*/  SHF.L.U32 R10, R7, 0x10, RZ ;  /* 0x00000010070a7819 */ /* 0x000fe200000006ff */
[----:B------:R-:W-:Y:S01]  /*1430*/  FMUL.FTZ R11, |R9|, -1.4426950216293334961 ;  /* 0xbfb8aa3b090b7820 */ /* 0x000fe20000410200 */
[----:B------:R-:W-:Y:S02]  /*1440*/  PRMT R6, R6, 0x7632, R6 ;  /* 0x0000763206067816 */ /* 0x000fe40000000006 */
[----:B------:R-:W0:Y:S01]  /*1450*/  MUFU.EX2 R23, R23 ;  /* 0x0000001700177308 */ /* 0x000e220000000800 */
[----:B------:R-:W-:Y:S01]  /*1460*/  PRMT R7, R7, 0x7632, R7 ;  /* 0x0000763207077816 */ /* 0x000fe20000000007 */
[----:B------:R-:W-:Y:S01]  /*1470*/  FMUL.FTZ R14, |R10|, -1.4426950216293334961 ;  /* 0xbfb8aa3b0a0e7820 */ /* 0x000fe20000410200 */
[----:B------:R-:W-:-:S02]  /*1480*/  SHF.L.U32 R6, R6, 0x10, RZ ;  /* 0x0000001006067819 */ /* 0x000fc400000006ff */
[----:B------:R-:W-:Y:S02]  /*1490*/  SHF.L.U32 R7, R7, 0x10, RZ ;  /* 0x0000001007077819 */ /* 0x000fe400000006ff */
[----:B------:R-:W-:Y:S01]  /*14a0*/  FSETP.GEU.FTZ.AND P1, PT, R13, RZ, PT ;  /* 0x000000ff0d00720b */ /* 0x000fe20003f3e000 */
[----:B------:R-:W2:Y:S01]  /*14b0*/  MUFU.EX2 R19, R19 ;  /* 0x0000001300137308 */ /* 0x000ea20000000800 */
[----:B-1----:R-:W-:Y:S01]  /*14c0*/  FADD.FTZ R17, R22, 1 ;  /* 0x3f80000016117421 */ /* 0x002fe20000010000 */
[----:B------:R-:W-:Y:S01]  /*14d0*/  FMUL.FTZ R15, |R6|, -1.4426950216293334961 ;  /* 0xbfb8aa3b060f7820 */ /* 0x000fe20000410200 */
[----:B------:R-:W-:Y:S01]  /*14e0*/  FMUL.FTZ R28, |R7|, -1.4426950216293334961 ;  /* 0xbfb8aa3b071c7820 */ /* 0x000fe20000410200 */
[----:B------:R-:W-:Y:S02]  /*14f0*/  FSETP.GEU.FTZ.AND P0, PT, R16, RZ, PT ;  /* 0x000000ff1000720b */ /* 0x000fe40003f1e000 */
[----:B------:R-:W-:Y:S02]  /*1500*/  FSETP.GEU.FTZ.AND P2, PT, R12, RZ, PT ;  /* 0x000000ff0c00720b */ /* 0x000fe40003f5e000 */
[----:B------:R-:W1:Y:S01]  /*1510*/  MUFU.EX2 R21, R21 ;  /* 0x0000001500157308 */ /* 0x000e620000000800 */
[----:B0-----:R-:W-:Y:S01]  /*1520*/  FADD.FTZ R24, R23, 1 ;  /* 0x3f80000017187421 */ /* 0x001fe20000010000 */
[----:B------:R-:W-:-:S02]  /*1530*/  FSET.BF.LT.FTZ.AND R27, R16, RZ, PT ;  /* 0x000000ff101b720a */ /* 0x000fc40003811000 */
[----:B------:R-:W-:Y:S02]  /*1540*/  FSETP.GEU.FTZ.AND P3, PT, R9, RZ, PT ;  /* 0x000000ff0900720b */ /* 0x000fe40003f7e000 */
[C---:B------:R-:W-:Y:S02]  /*1550*/  FSETP.GEU.FTZ.AND P4, PT, R10.reuse, RZ, PT ;  /* 0x000000ff0a00720b */ /* 0x040fe40003f9e000 */
[----:B------:R-:W0:Y:S01]  /*1560*/  MUFU.RCP R17, R17 ;  /* 0x0000001100117308 */ /* 0x000e220000001000 */
[----:B--2---:R-:W-:Y:S01]  /*1570*/  FADD.FTZ R20, R19, 1 ;  /* 0x3f80000013147421 */ /* 0x004fe20000010000 */
[----:B------:R-:W-:Y:S02]  /*1580*/  FSET.BF.LT.FTZ.AND R9, R9, RZ, PT ;  /* 0x000000ff0909720a */ /* 0x000fe40003811000 */
[----:B------:R-:W-:-:S04]  /*1590*/  FSET.BF.LT.FTZ.AND R10, R10, RZ, PT ;  /* 0x000000ff0a0a720a */ /* 0x000fc80003811000 */
[----:B------:R-:W2:Y:S01]  /*15a0*/  MUFU.RCP R24, R24 ;  /* 0x0000001800187308 */ /* 0x000ea20000001000 */
[----:B-1----:R-:W-:-:S07]  /*15b0*/  FADD.FTZ R26, R21, 1 ;  /* 0x3f800000151a7421 */ /* 0x002fce0000010000 */
[----:B------:R-:W1:Y:S01]  /*15c0*/  MUFU.RCP R20, R20 ;  /* 0x0000001400147308 */ /* 0x000e620000001000 */
[----:B0-----:R-:W-:-:S04]  /*15d0*/  FMUL.FTZ R22, R22, R17 ;  /* 0x0000001116167220 */ /* 0x001fc80000410000 */
[----:B------:R-:W-:Y:S01]  /*15e0*/  @P0 FADD.FTZ R22, -R22, -RZ ;  /* 0x800000ff16160221 */ /* 0x000fe20000010100 */
[C---:B------:R-:W-:Y:S02]  /*15f0*/  FSETP.GEU.FTZ.AND P0, PT, R18.reuse, RZ, PT ;  /* 0x000000ff1200720b */ /* 0x040fe40003f1e000 */
[----:B------:R-:W0:Y:S01]  /*1600*/  MUFU.RCP R26, R26 ;  /* 0x0000001a001a7308 */ /* 0x000e220000001000 */
[----:B--2---:R-:W-:Y:S01]  /*1610*/  FMUL.FTZ R23, R23, R24 ;  /* 0x0000001817177220 */ /* 0x004fe20000410000 */
[----:B------:R-:W-:Y:S01]  /*1620*/  FADD.FTZ R16, R27, -R22 ;  /* 0x800000161b107221 */ /* 0x000fe20000010000 */
[----:B------:R-:W-:Y:S02]  /*1630*/  FSET.BF.LT.FTZ.AND R18, R18, RZ, PT ;  /* 0x000000ff1212720a */ /* 0x000fe40003811000 */
[----:B------:R-:W-:Y:S01]  /*1640*/  @P1 FADD.FTZ R23, -R23, -RZ ;  /* 0x800000ff17171221 */ /* 0x000fe20000010100 */
[----:B------:R-:W-:Y:S02]  /*1650*/  FSETP.GEU.FTZ.AND P1, PT, R7, RZ, PT ;  /* 0x000000ff0700720b */ /* 0x000fe40003f3e000 */
[----:B------:R-:W2:Y:S01]  /*1660*/  MUFU.EX2 R11, R11 ;  /* 0x0000000b000b7308 */ /* 0x000ea20000000800 */
[----:B-1----:R-:W-:-:S04]  /*1670*/  FMUL.FTZ R19, R19, R20 ;  /* 0x0000001413137220 */ /* 0x002fc80000410000 */
[----:B------:R-:W-:-:S03]  /*1680*/  @P2 FADD.FTZ R19, -R19, -RZ ;  /* 0x800000ff13132221 */ /* 0x000fc60000010100 */
[----:B------:R-:W1:Y:S01]  /*1690*/  MUFU.EX2 R14, R14 ;  /* 0x0000000e000e7308 */ /* 0x000e620000000800 */
[----:B0-----:R-:W-:Y:S01]  /*16a0*/  FMUL.FTZ R21, R21, R26 ;  /* 0x0000001a15157220 */ /* 0x001fe20000410000 */
[----:B------:R-:W-:Y:S02]  /*16b0*/  FSET.BF.LT.FTZ.AND R26, R12, RZ, PT ;  /* 0x000000ff0c1a720a */ /* 0x000fe40003811000 */
[----:B------:R-:W-:Y:S01]  /*16c0*/  FSET.BF.LT.FTZ.AND R12, R13, RZ, PT ;  /* 0x000000ff0d0c720a */ /* 0x000fe20003811000 */
[----:B------:R-:W-:Y:S01]  /*16d0*/  @P0 FADD.FTZ R21, -R21, -RZ ;  /* 0x800000ff15150221 */ /* 0x000fe20000010100 */
[----:B------:R-:W-:Y:S01]  /*16e0*/  FSETP.GEU.FTZ.AND P0, PT, R6, RZ, PT ;  /* 0x000000ff0600720b */ /* 0x000fe20003f1e000 */
[----:B------:R-:W-:Y:S01]  /*16f0*/  FADD.FTZ R19, R26, -R19 ;  /* 0x800000131a137221 */ /* 0x000fe20000010000 */
[----:B------:R-:W0:Y:S01]  /*1700*/  MUFU.EX2 R17, R28 ;  /* 0x0000001c00117308 */ /* 0x000e220000000800 */
[----:B--2---:R-:W-:Y:S01]  /*1710*/  FADD.FTZ R20, R11, 1 ;  /* 0x3f8000000b147421 */ /* 0x004fe20000010000 */
[----:B------:R-:W-:Y:S01]  /*1720*/  FADD.FTZ R23, R12, -R23 ;  /* 0x800000170c177221 */ /* 0x000fe20000010000 */
[----:B------:R-:W-:Y:S01]  /*1730*/  FADD.FTZ R18, R18, -R21 ;  /* 0x8000001512127221 */ /* 0x000fe20000010000 */
[----:B------:R-:W2:Y:S01]  /*1740*/  LDC.64 R12, c[0x0][0x388] ;  /* 0x0000e200ff0c7b82 */ /* 0x000ea20000000a00 */
[----:B------:R-:W-:-:S03]  /*1750*/  FSET.BF.LT.FTZ.AND R6, R6, RZ, PT ;  /* 0x000000ff0606720a */ /* 0x000fc60003811000 */
[----:B------:R-:W3:Y:S01]  /*1760*/  MUFU.EX2 R15, R15 ;  /* 0x0000000f000f7308 */ /* 0x000ee20000000800 */
[----:B-1----:R-:W-:-:S07]  /*1770*/  FADD.FTZ R25, R14, 1 ;  /* 0x3f8000000e197421 */ /* 0x002fce0000010000 */
[----:B------:R-:W1:Y:S01]  /*1780*/  MUFU.RCP R20, R20 ;  /* 0x0000001400147308 */ /* 0x000e620000001000 */
[----:B0-----:R-:W-:-:S07]  /*1790*/  FADD.FTZ R24, R17, 1 ;  /* 0x3f80000011187421 */ /* 0x001fce0000010000 */
[----:B------:R-:W0:Y:S01]  /*17a0*/  MUFU.RCP R25, R25 ;  /* 0x0000001900197308 */ /* 0x000e220000001000 */
[----:B---3--:R-:W-:Y:S01]  /*17b0*/  FADD.FTZ R28, R15, 1 ;  /* 0x3f8000000f1c7421 */ /* 0x008fe20000010000 */
[----:B--2---:R-:W-:Y:S01]  /*17c0*/  IMAD.WIDE.U32 R12, R0, 0x2, R12 ;  /* 0x00000002000c7825 */ /* 0x004fe200078e000c */
[----:B-----5:R-:W-:-:S05]  /*17d0*/  PRMT R0, R2, 0x7632, R0 ;  /* 0x0000763202007816 */ /* 0x020fca0000000000 */
[----:B------:R-:W2:Y:S01]  /*17e0*/  MUFU.RCP R22, R28 ;  /* 0x0000001c00167308 */ /* 0x000ea20000001000 */
[----:B-1----:R-:W-:Y:S01]  /*17f0*/  FMUL.FTZ R20, R11, R20 ;  /* 0x000000140b147220 */ /* 0x002fe20000410000 */
[----:B----4-:R-:W-:Y:S01]  /*1800*/  PRMT R11, R4, 0x7632, R11 ;  /* 0x00007632040b7816 */ /* 0x010fe2000000000b */
[----:B------:R-:W-:Y:S02]  /*1810*/  IMAD.U32 R2, R2, 0x10000, RZ ;  /* 0x0001000002027824 */ /* 0x000fe400078e00ff */
[----:B------:R-:W-:Y:S01]  /*1820*/  @P3 FADD.FTZ R20, -R20, -RZ ;  /* 0x800000ff14143221 */ /* 0x000fe20000010100 */
[----:B------:R-:W-:Y:S02]  /*1830*/  IMAD.WIDE.U32 R12, R8, 0x8, R12 ;  /* 0x00000008080c7825 */ /* 0x000fe400078e000c */
[----:B------:R-:W1:Y:S02]  /*1840*/  MUFU.RCP R24, R24 ;  /* 0x0000001800187308 */ /* 0x000e640000001000 */
[----:B0-----:R-:W-:Y:S01]  /*1850*/  FMUL.FTZ R25, R14, R25 ;  /* 0x000000190e197220 */ /* 0x001fe20000410000 */
[----:B------:R-:W-:Y:S01]  /*1860*/  FADD.FTZ R9, R9, -R20 ;  /* 0x8000001409097221 */ /* 0x000fe20000010000 */
[----:B------:R-:W-:-:S02]  /*1870*/  SHF.L.U32 R20, R5, 0x10, RZ ;  /* 0x0000001005147819 */ /* 0x000fc400000006ff */
[----:B------:R-:W-:Y:S01]  /*1880*/  PRMT R5, R5, 0x7632, R5 ;  /* 0x0000763205057816 */ /* 0x000fe20000000005 */
[----:B------:R-:W-:Y:S01]  /*1890*/  @P4 FADD.FTZ R25, -R25, -RZ ;  /* 0x800000ff19194221 */ /* 0x000fe20000010100 */
[----:B------:R-:W-:Y:S01]  /*18a0*/  SHF.L.U32 R14, R11, 0x10, RZ ;  /* 0x000000100b0e7819 */ /* 0x000fe200000006ff */
[----:B------:R-:W-:Y:S01]  /*18b0*/  FMUL.FTZ R2, R2, R9 ;  /* 0x0000000902027220 */ /* 0x000fe20000410000 */
[----:B--2---:R-:W-:Y:S01]  /*18c0*/  FMUL.FTZ R15, R15, R22 ;  /* 0x000000160f0f7220 */ /* 0x004fe20000410000 */
[----:B------:R-:W-:Y:S01]  /*18d0*/  SHF.L.U32 R11, R3, 0x10, RZ ;  /* 0x00000010030b7819 */ /* 0x000fe200000006ff */
[----:B------:R-:W-:Y:S01]  /*18e0*/  FADD.FTZ R10, R10, -R25 ;  /* 0x800000190a0a7221 */ /* 0x000fe20000010000 */
[----:B------:R-:W-:Y:S01]  /*18f0*/  SHF.L.U32 R5, R5, 0x10, RZ ;  /* 0x0000001005057819 */ /* 0x000fe200000006ff */
[----:B------:R-:W-:Y:S01]  /*1900*/  @P0 FADD.FTZ R15, -R15, -RZ ;  /* 0x800000ff0f0f0221 */ /* 0x000fe20000010100 */
[----:B------:R-:W-:Y:S01]  /*1910*/  FMUL.FTZ R19, R20, R19 ;  /* 0x0000001314137220 */ /* 0x000fe20000410000 */
[----:B------:R-:W-:Y:S01]  /*1920*/  FMUL.FTZ R23, R14, R23 ;  /* 0x000000170e177220 */ /* 0x000fe20000410000 */
[----:B------:R-:W-:Y:S01]  /*1930*/  FMUL.FTZ R10, R11, R10 ;  /* 0x0000000a0b0a7220 */ /* 0x000fe20000410000 */
[----:B-1----:R-:W-:Y:S01]  /*1940*/  FMUL.FTZ R21, R17, R24 ;  /* 0x0000001811157220 */ /* 0x002fe20000410000 */
[----:B------:R-:W-:Y:S01]  /*1950*/  IMAD.U32 R17, R4, 0x10000, RZ ;  /* 0x0001000004117824 */ /* 0x000fe200078e00ff */
[----:B------:R-:W-:Y:S01]  /*1960*/  FSET.BF.LT.FTZ.AND R4, R7, RZ, PT ;  /* 0x000000ff0704720a */ /* 0x000fe20003811000 */
[----:B------:R-:W-:Y:S01]  /*1970*/  FADD.FTZ R6, R6, -R15 ;  /* 0x8000000f06067221 */ /* 0x000fe20000010000 */
[----:B------:R-:W-:Y:S01]  /*1980*/  PRMT R7, R3, 0x7632, R7 ;  /* 0x0000763203077816 */ /* 0x000fe20000000007 */
[----:B------:R-:W-:Y:S01]  /*1990*/  @P1 FADD.FTZ R21, -R21, -RZ ;  /* 0x800000ff15151221 */ /* 0x000fe20000010100 */
[----:B------:R-:W-:Y:S01]  /*19a0*/  SHF.L.U32 R3, R0, 0x10, RZ ;  /* 0x0000001000037819 */ /* 0x000fe200000006ff */
[----:B------:R-:W-:Y:S01]  /*19b0*/  FMUL.FTZ R16, R17, R16 ;  /* 0x0000001011107220 */ /* 0x000fe20000410000 */
[----:B------:R-:W-:Y:S01]  /*19c0*/  SHF.L.U32 R7, R7, 0x10, RZ ;  /* 0x0000001007077819 */ /* 0x000fe200000006ff */
[----:B------:R-:W-:Y:S01]  /*19d0*/  FADD.FTZ R4, R4, -R21 ;  /* 0x8000001504047221 */ /* 0x000fe20000010000 */
[----:B------:R-:W-:Y:S01]  /*19e0*/  FMUL.FTZ R18, R5, R18 ;  /* 0x0000001205127220 */ /* 0x000fe20000410000 */
[----:B------:R-:W-:Y:S01]  /*19f0*/  FMUL.FTZ R3, R3, R6 ;  /* 0x0000000603037220 */ /* 0x000fe20000410000 */
[----:B------:R-:W-:Y:S01]  /*1a00*/  F2FP.BF16.F32.PACK_AB R16, R23, R16 ;  /* 0x000000101710723e */ /* 0x000fe200000010ff */
[----:B------:R-:W-:-:S02]  /*1a10*/  FMUL.FTZ R7, R7, R4 ;  /* 0x0000000407077220 */ /* 0x000fc40000410000 */
[----:B------:R-:W-:Y:S02]  /*1a20*/  F2FP.BF16.F32.PACK_AB R17, R18, R19 ;  /* 0x000000131211723e */ /* 0x000fe400000010ff */
[----:B------:R-:W-:Y:S02]  /*1a30*/  F2FP.BF16.F32.PACK_AB R2, R3, R2 ;  /* 0x000000020302723e */ /* 0x000fe400000010ff */
[----:B------:R-:W-:Y:S01]  /*1a40*/  F2FP.BF16.F32.PACK_AB R3, R7, R10 ;  /* 0x0000000a0703723e */ /* 0x000fe200000010ff */
[----:B------:R-:W-:Y:S04]  /*1a50*/  STG.E.64 desc[UR4][R12.64], R16 ;  /* 0x000000100c007986 */ /* 0x000fe8000c101b04 */
[----:B------:R-:W-:Y:S01]  /*1a60*/  STG.E.64 desc[UR4][R12.64+0x400], R2 ;  /* 0x000400020c007986 */ /* 0x000fe2000c101b04 */
[----:B------:R-:W-:Y:S05]  /*1a70*/  EXIT ;  /* 0x000000000000794d */ /* 0x000fea0003800000 */
.L_x_916:
        /* <DEDUP_REMOVED lines=16> */
.L_x_7008:


//--------------------- .text._ZN2at6native29vectorized_elementwise_kernelILi8EZZZNS0_62_GLOBAL__N__e6aa1b1b_29_ActivationLogSigmoidKernel_cu_9d16a0dc27log_sigmoid_backward_kernelERNS_14TensorIteratorEENKUlvE_clEvENKUlvE2_clEvEUlN3c108BFloat16ES8_E_St5arrayIPcLm3EEEEviT0_T1_ --------------------------
	.section	.text._ZN2at6native29vectorized_elementwise_kernelILi8EZZZNS0_62_GLOBAL__N__e6aa1b1b_29_ActivationLogSigmoidKernel_cu_9d16a0dc27log_sigmoid_backward_kernelERNS_14TensorIteratorEENKUlvE_clEvENKUlvE2_clEvEUlN3c108BFloat16ES8_E_St5arrayIPcLm3EEEEviT0_T1_,"ax",@progbits
	.align	128
        .global         _ZN2at6native29vectorized_elementwise_kernelILi8EZZZNS0_62_GLOBAL__N__e6aa1b1b_29_ActivationLogSigmoidKernel_cu_9d16a0dc27log_sigmoid_backward_kernelERNS_14TensorIteratorEENKUlvE_clEvENKUlvE2_clEvEUlN3c108BFloat16ES8_E_St5arrayIPcLm3EEEEviT0_T1_
        .type           _ZN2at6native29vectorized_elementwise_kernelILi8EZZZNS0_62_GLOBAL__N__e6aa1b1b_29_ActivationLogSigmoidKernel_cu_9d16a0dc27log_sigmoid_backward_kernelERNS_14TensorIteratorEENKUlvE_clEvENKUlvE2_clEvEUlN3c108BFloat16ES8_E_St5arrayIPcLm3EEEEviT0_T1_,@function
        .size           _ZN2at6native29vectorized_elementwise_kernelILi8EZZZNS0_62_GLOBAL__N__e6aa1b1b_29_ActivationLogSigmoidKernel_cu_9d16a0dc27log_sigmoid_backward_kernelERNS_14TensorIteratorEENKUlvE_clEvENKUlvE2_clEvEUlN3c108BFloat16ES8_E_St5arrayIPcLm3EEEEviT0_T1_,(.L_x_7009 - _ZN2at6native29vectorized_elementwise_kernelILi8EZZZNS0_62_GLOBAL__N__e6aa1b1b_29_ActivationLogSigmoidKernel_cu_9d16a0dc27log_sigmoid_backward_kernelERNS_14TensorIteratorEENKUlvE_clEvENKUlvE2_clEvEUlN3c108BFloat16ES8_E_St5arrayIPcLm3EEEEviT0_T1_)
        .other          _ZN2at6native29vectorized_elementwise_kernelILi8EZZZNS0_62_GLOBAL__N__e6aa1b1b_29_ActivationLogSigmoidKernel_cu_9d16a0dc27log_sigmoid_backward_kernelERNS_14TensorIteratorEENKUlvE_clEvENKUlvE2_clEvEUlN3c108BFloat16ES8_E_St5arrayIPcLm3EEEEviT0_T1_,@"STO_CUDA_ENTRY STV_DEFAULT"
_ZN2at6native29vectorized_elementwise_kernelILi8EZZZNS0_62_GLOBAL__N__e6aa1b1b_29_ActivationLogSigmoidKernel_cu_9d16a0dc27log_sigmoid_backward_kernelERNS_14TensorIteratorEENKUlvE_clEvENKUlvE2_clEvEUlN3c108BFloat16ES8_E_St5arrayIPcLm3EEEEviT0_T1_:
.text._ZN2at6native29vectorized_elementwise_kernelILi8EZZZNS0_62_GLOBAL__N__e6aa1b1b_29_ActivationLogSigmoidKernel_cu_9d16a0dc27log_sigmoid_backward_kernelERNS_14TensorIteratorEENKUlvE_clEvENKUlvE2_clEvEUlN3c108BFloat16ES8_E_St5arrayIPcLm3EEEEviT0_T1_:
        /* <DEDUP_REMOVED lines=113> */
.L_x_919:
[----:B------:R-:W-:Y:S05]  /*0710*/  BSYNC.RECONVERGENT B0 ;  /* 0x0000000000007941 */ /* 0x000fea0003800200 */
.L_x_918:
        /* <DEDUP_REMOVED lines=24> */
.L_x_921:
[----:B------:R-:W-:Y:S05]  /*08a0*/  BSYNC.RECONVERGENT B0 ;  /* 0x0000000000007941 */ /* 0x000fea0003800200 */
.L_x_920:
        /* <DEDUP_REMOVED lines=23> */
.L_x_923:
[----:B------:R-:W-:Y:S05]  /*0a20*/  BSYNC.RECONVERGENT B0 ;  /* 0x0000000000007941 */ /* 0x000fea0003800200 */
.L_x_922:
        /* <DEDUP_REMOVED lines=15> */
.L_x_925:
[----:B------:R-:W-:Y:S05]  /*0b20*/  BSYNC.RECONVERGENT B0 ;  /* 0x0000000000007941 */ /* 0x000fea0003800200 */
.L_x_924:
        /* <DEDUP_REMOVED lines=15> */
.L_x_927:
[----:B------:R-:W-:Y:S05]  /*0c20*/  BSYNC.RECONVERGENT B0 ;  /* 0x0000000000007941 */ /* 0x000fea0003800200 */
.L_x_926:
        /* <DEDUP_REMOVED lines=15> */
.L_x_929:
[----:B------:R-:W-:Y:S05]  /*0d20*/  BSYNC.RECONVERGENT B0 ;  /* 0x0000000000007941 */ /* 0x000fea0003800200 */
.L_x_928:
        /* <DEDUP_REMOVED lines=15> */
.L_x_931:
[----:B------:R-:W-:Y:S05]  /*0e20*/  BSYNC.RECONVERGENT B0 ;  /* 0x0000000000007941 */ /* 0x000fea0003800200 */
.L_x_930:
        /* <DEDUP_REMOVED lines=15> */
.L_x_933:
[----:B------:R-:W-:Y:S05]  /*0f20*/  BSYNC.RECONVERGENT B0 ;  /* 0x0000000000007941 */ /* 0x000fea0003800200 */
.L_x_932:
        /* <DEDUP_REMOVED lines=18> */
.L_x_936:
[----:B------:R-:W-:-:S13]  /*1050*/  ISETP.GE.U32.AND P0, PT, R3, R2, PT ;  /* 0x000000020300720c */ /* 0x000fda0003f06070 */
[----:B------:R-:W-:Y:S05]  /*1060*/  @P0 BRA `(.L_x_938) ;  /* 0x0000000000300947 */ /* 0x000fea0003800000 */
[----:B0-----:R-:W0:Y:S01]  /*1070*/  LDC.64 R4, c[0x0][0x388] ;  /* 0x0000e200ff047b82 */ /* 0x001e220000000a00 */
[----:B------:R-:W-:Y:S01]  /*1080*/  IADD3 R11, PT, PT, R0, R3, RZ ;  /* 0x00000003000b7210 */ /* 0x000fe20007ffe0ff */
[----:B------:R-:W-:-:S04]  /*1090*/  VIADD R3, R3, 0x80 ;  /* 0x0000008003037836 */ /* 0x000fc80000000000 */
[----:B0-----:R-:W-:-:S05]  /*10a0*/  IMAD.WIDE.U32 R4, R11, 0x2, R4 ;  /* 0x000000020b047825 */ /* 0x001fca00078e0004 */
[----:B------:R1:W-:Y:S02]  /*10b0*/  STG.E.U16 desc[UR4][R4.64], R6 ;  /* 0x0000000604007986 */ /* 0x0003e4000c101504 */
.L_x_937:
[----:B------:R-:W-:-:S13]  /*10c0*/  ISETP.GE.U32.AND P0, PT, R3, R2, PT ;  /* 0x000000020300720c */ /* 0x000fda0003f06070 */
[----:B------:R-:W-:Y:S05]  /*10d0*/  @P0 BRA `(.L_x_939) ;  /* 0x0000000000340947 */ /* 0x000fea0003800000 */
[----:B01----:R-:W0:Y:S01]  /*10e0*/  LDC.64 R4, c[0x0][0x388] ;  /* 0x0000e200ff047b82 */ /* 0x003e220000000a00 */
[----:B------:R-:W-:Y:S02]  /*10f0*/  IADD3 R11, PT, PT, R0, R3, RZ ;  /* 0x00000003000b7210 */ /* 0x000fe40007ffe0ff */
[----:B------:R-:W-:-:S03]  /*1100*/  IADD3 R3, PT, PT, R3, 0x80, RZ ;  /* 0x0000008003037810 */ /* 0x000fc60007ffe0ff */
[----:B0-----:R-:W-:-:S05]  /*1110*/  IMAD.WIDE.U32 R4, R11, 0x2, R4 ;  /* 0x000000020b047825 */ /* 0x001fca00078e0004 */
[----:B------:R1:W-:Y:S02]  /*1120*/  STG.E.U16 desc[UR4][R4.64], R7 ;  /* 0x0000000704007986 */ /* 0x0003e4000c101504 */
.L_x_938:
        /* <DEDUP_REMOVED lines=8> */
.L_x_939:
[----:B------:R-:W-:Y:S05]  /*11b0*/  BSYNC.RELIABLE B1 ;  /* 0x0000000000017941 */ /* 0x000fea0003800100 */
.L_x_935:
[----:B------:R-:W-:-:S13]  /*11c0*/  ISETP.GE.U32.AND P0, PT, R3, R2, PT ;  /* 0x000000020300720c */ /* 0x000fda0003f06070 */
[----:B012---:R-:W0:Y:S01]  /*11d0*/  @!P0 LDC.64 R4, c[0x0][0x388] ;  /* 0x0000e200ff048b82 */ /* 0x007e220000000a00 */
[----:B------:R-:W-:Y:S02]  /*11e0*/  @!P0 IADD3 R7, PT, PT, R0, R3, RZ ;  /* 0x0000000300078210 */ /* 0x000fe40007ffe0ff */
[----:B------:R-:W-:-:S03]  /*11f0*/  @!P0 IADD3 R3, PT, PT, R3, 0x80, RZ ;  /* 0x0000008003038810 */ /* 0x000fc60007ffe0ff */
[----:B0-----:R-:W-:-:S05]  /*1200*/  @!P0 IMAD.WIDE.U32 R4, R7, 0x2, R4 ;  /* 0x0000000207048825 */ /* 0x001fca00078e0004 */
[----:B------:R2:W-:Y:S02]  /*1210*/  @!P0 STG.E.U16 desc[UR4][R4.64], R9 ;  /* 0x0000000904008986 */ /* 0x0005e4000c101504 */
.L_x_940:
[----:B------:R-:W-:Y:S05]  /*1220*/  BSYNC.RECONVERGENT B0 ;  /* 0x0000000000007941 */ /* 0x000fea0003800200 */
.L_x_934:
        /* <DEDUP_REMOVED lines=8> */
.L_x_917:
[----:B------:R-:W0:Y:S01]  /*12b0*/  S2R R2, SR_TID.X ;  /* 0x0000000000027919 */ /* 0x000e220000002100 */
[----:B------:R-:W1:Y:S02]  /*12c0*/  LDC.64 R4, c[0x0][0x390] ;  /* 0x0000e400ff047b82 */ /* 0x000e640000000a00 */
[----:B-1----:R-:W-:-:S04]  /*12d0*/  IMAD.WIDE.U32 R4, R0, 0x2, R4 ;  /* 0x0000000200047825 */ /* 0x002fc800078e0004 */
[----:B0-----:R-:W-:Y:S02]  /*12e0*/  IMAD.WIDE.U32 R8, R2, 0x10, R4 ;  /* 0x0000001002087825 */ /* 0x001fe400078e0004 */
[----:B------:R-:W0:Y:S04]  /*12f0*/  LDC.64 R4, c[0x0][0x398] ;  /* 0x0000e600ff047b82 */ /* 0x000e280000000a00 */
[----:B------:R-:W2:Y:S01]  /*1300*/  LDG.E.128 R8, desc[UR4][R8.64] ;  /* 0x0000000408087981 */ /* 0x000ea2000c1e1d00 */
[----:B0-----:R-:W-:-:S04]  /*1310*/  IMAD.WIDE.U32 R4, R0, 0x2, R4 ;  /* 0x0000000200047825 */ /* 0x001fc800078e0004 */
[----:B------:R-:W-:-:S06]  /*1320*/  IMAD.WIDE.U32 R4, R2, 0x10, R4 ;  /* 0x0000001002047825 */ /* 0x000fcc00078e0004 */
[----:B------:R-:W3:Y:S01]  /*1330*/  LDG.E.128 R4, desc[UR4][R4.64] ;  /* 0x0000000404047981 */ /* 0x000ee2000c1e1d00 */
[----:B--2---:R-:W-:Y:S01]  /*1340*/  IMAD.U32 R12, R11, 0x10000, RZ ;  /* 0x000100000b0c7824 */ /* 0x004fe200078e00ff */
[----:B------:R-:W-:Y:S02]  /*1350*/  SHF.L.U32 R15, R10, 0x10, RZ ;  /* 0x000000100a0f7819 */ /* 0x000fe400000006ff */
[----:B------:R-:W-:Y:S01]  /*1360*/  SHF.L.U32 R14, R9, 0x10, RZ ;  /* 0x00000010090e7819 */ /* 0x000fe200000006ff */
[----:B------:R-:W-:Y:S01]  /*1370*/  FMUL.FTZ R23, |R12|, -1.4426950216293334961 ;  /* 0xbfb8aa3b0c177820 */ /* 0x000fe20000410200 */
[----:B------:R-:W-:Y:S01]  /*1380*/  SHF.L.U32 R13, R8, 0x10, RZ ;  /* 0x00000010080d7819 */ /* 0x000fe200000006ff */
[----:B------:R-:W-:Y:S01]  /*1390*/  FMUL.FTZ R16, |R15|, -1.4426950216293334961 ;  /* 0xbfb8aa3b0f107820 */ /* 0x000fe20000410200 */
[----:B------:R-:W-:Y:S01]  /*13a0*/  PRMT R9, R9, 0x7632, R9 ;  /* 0x0000763209097816 */ /* 0x000fe20000000009 */
[----:B------:R-:W-:Y:S01]  /*13b0*/  FMUL.FTZ R20, |R14|, -1.4426950216293334961 ;  /* 0xbfb8aa3b0e147820 */ /* 0x000fe20000410200 */
[----:B------:R-:W-:Y:S01]  /*13c0*/  PRMT R3, R11, 0x7632, R3 ;  /* 0x000076320b037816 */ /* 0x000fe20000000003 */
[----:B------:R-:W0:Y:S01]  /*13d0*/  MUFU.EX2 R23, R23 ;  /* 0x0000001700177308 */ /* 0x000e220000000800 */
[----:B------:R-:W-:Y:S01]  /*13e0*/  SHF.L.U32 R9, R9, 0x10, RZ ;  /* 0x0000001009097819 */ /* 0x000fe200000006ff */
[----:B------:R-:W-:Y:S01]  /*13f0*/  FMUL.FTZ R19, |R13|, -1.4426950216293334961 ;  /* 0xbfb8aa3b0d137820 */ /* 0x000fe20000410200 */
[----:B------:R-:W-:Y:S01]  /*1400*/  PRMT R10, R10, 0x7632, R10 ;  /* 0x000076320a0a7816 */ /* 0x000fe2000000000a */
[----:B------:R-:W-:Y:S01]  /*1410*/  IMAD.U32 R3, R3, 0x10000, RZ ;  /* 0x0001000003037824 */ /* 0x000fe200078e00ff */
[----:B------:R-:W-:Y:S01]  /*1420*/  PRMT R8, R8, 0x7632, R8 ;  /* 0x0000763208087816 */ /* 0x000fe20000000008 */
[----:B------:R-:W-:Y:S01]  /*1430*/  FMUL.FTZ R21, |R9|, -1.4426950216293334961 ;  /* 0xbfb8aa3b09157820 */ /* 0x000fe20000410200 */
[----:B------:R-:W-:Y:S01]  /*1440*/  SHF.L.U32 R10, R10, 0x10, RZ ;  /* 0x000000100a0a7819 */ /* 0x000fe200000006ff */
[----:B------:R-:W1:Y:S01]  /*1450*/  MUFU.EX2 R16, R16 ;  /* 0x0000001000107308 */ /* 0x000e620000000800 */
[----:B------:R-:W-:Y:S01]  /*1460*/  FMUL.FTZ R18, |R3|, -1.4426950216293334961 ;  /* 0xbfb8aa3b03127820 */ /* 0x000fe20000410200 */
[----:B------:R-:W-:-:S02]  /*1470*/  SHF.L.U32 R8, R8, 0x10, RZ ;  /* 0x0000001008087819 */ /* 0x000fc400000006ff */
[----:B------:R-:W-:Y:S01]  /*1480*/  FMUL.FTZ R22, |R10|, -1.4426950216293334961 ;  /* 0xbfb8aa3b0a167820 */ /* 0x000fe20000410200 */
[----:B------:R-:W-:Y:S02]  /*1490*/  FSETP.GEU.FTZ.AND P2, PT, R13, RZ, PT ;  /* 0x000000ff0d00720b */ /* 0x000fe40003f5e000 */
[----:B------:R-:W-:Y:S01]  /*14a0*/  FMUL.FTZ R17, |R8|, -1.4426950216293334961 ;  /* 0xbfb8aa3b08117820 */ /* 0x000fe20000410200 */
[----:B------:R-:W2:Y:S01]  /*14b0*/  MUFU.EX2 R19, R19 ;  /* 0x0000001300137308 */ /* 0x000ea20000000800 */
[----:B0-----:R-:W-:Y:S01]  /*14c0*/  FADD.FTZ R28, R23, 1 ;  /* 0x3f800000171c7421 */ /* 0x001fe20000010000 */
[----:B------:R-:W-:Y:S02]  /*14d0*/  FSETP.GEU.FTZ.AND P6, PT, R12, RZ, PT ;  /* 0x000000ff0c00720b */ /* 0x000fe40003fde000 */
[----:B------:R-:W-:Y:S02]  /*14e0*/  FSETP.GEU.FTZ.AND P1, PT, R14, RZ, PT ;  /* 0x000000ff0e00720b */ /* 0x000fe40003f3e000 */
[----:B------:R-:W-:-:S02]  /*14f0*/  FSETP.GEU.FTZ.AND P4, PT, R10, RZ, PT ;  /* 0x000000ff0a00720b */ /* 0x000fc40003f9e000 */
[----:B------:R-:W-:Y:S01]  /*1500*/  MUFU.EX2 R21, R21 ;  /* 0x0000001500157308 */ /* 0x000fe20000000800 */
[----:B-1----:R-:W-:Y:S01]  /*1510*/  FADD.FTZ R26, R16, 1 ;  /* 0x3f800000101a7421 */ /* 0x002fe20000010000 */
[----:B------:R-:W-:Y:S02]  /*1520*/  FSETP.GEU.FTZ.AND P5, PT, R9, RZ, PT ;  /* 0x000000ff0900720b */ /* 0x000fe40003fbe000 */
[----:B------:R-:W-:Y:S02]  /*1530*/  FSETP.GEU.FTZ.AND P0, PT, R15, RZ, PT ;  /* 0x000000ff0f00720b */ /* 0x000fe40003f1e000 */
[----:B------:R-:W-:Y:S02]  /*1540*/  FSETP.GEU.FTZ.AND P3, PT, R3, RZ, PT ;  /* 0x000000ff0300720b */ /* 0x000fe40003f7e000 */
[----:B------:R-:W0:Y:S01]  /*1550*/  MUFU.EX2 R20, R20 ;  /* 0x0000001400147308 */ /* 0x000e220000000800 */
[----:B--2---:R-:W-:-:S07]  /*1560*/  FADD.FTZ R24, R19, 1 ;  /* 0x3f80000013187421 */ /* 0x004fce0000010000 */
[----:B------:R-:W1:Y:S08]  /*1570*/  MUFU.RCP R28, R28 ;  /* 0x0000001c001c7308 */ /* 0x000e700000001000 */
[----:B------:R-:W2:Y:S01]  /*1580*/  MUFU.EX2 R18, R18 ;  /* 0x0000001200127308 */ /* 0x000ea20000000800 */
[----:B0-----:R-:W-:-:S07]  /*1590*/  FADD.FTZ R27, R20, 1 ;  /* 0x3f800000141b7421 */ /* 0x001fce0000010000 */
[----:B------:R0:W4:Y:S01]  /*15a0*/  MUFU.RCP R25, R26 ;  /* 0x0000001a00197308 */ /* 0x0001220000001000 */
[----:B-1----:R-:W-:-:S04]  /*15b0*/  FMUL.FTZ R11, R23, R28 ;  /* 0x0000001c170b7220 */ /* 0x002fc80000410000 */
[----:B------:R-:W-:Y:S01]  /*15c0*/  @P6 FADD.FTZ R11, -R11, -RZ ;  /* 0x800000ff0b0b6221 */ /* 0x000fe20000010100 */
[----:B------:R-:W-:Y:S02]  /*15d0*/  FSETP.GEU.FTZ.AND P6, PT, R8, RZ, PT ;  /* 0x000000ff0800720b */ /* 0x000fe40003fde000 */
[----:B------:R-:W1:Y:S01]  /*15e0*/  MUFU.EX2 R22, R22 ;  /* 0x0000001600167308 */ /* 0x000e620000000800 */
[----:B0-----:R-:W-:Y:S01]  /*15f0*/  FADD.FTZ R26, R21, 1 ;  /* 0x3f800000151a7421 */ /* 0x001fe20000010000 */
[----:B--2---:R-:W-:Y:S01]  /*1600*/  FADD.FTZ R23, R18, 1 ;  /* 0x3f80000012177421 */ /* 0x004fe20000010000 */
[----:B------:R-:W-:-:S05]  /*1610*/  FSET.BF.LT.FTZ.AND R8, R8, RZ, PT ;  /* 0x000000ff0808720a */ /* 0x000fca0003811000 */
[----:B------:R-:W0:Y:S01]  /*1620*/  MUFU.RCP R24, R24 ;  /* 0x0000001800187308 */ /* 0x000e220000001000 */
[----:B----4-:R-:W-:-:S04]  /*1630*/  FMUL.FTZ R16, R16, R25 ;  /* 0x0000001910107220 */ /* 0x010fc80000410000 */
[----:B------:R-:W-:-:S03]  /*1640*/  @P0 FADD.FTZ R16, -R16, -RZ ;  /* 0x800000ff10100221 */ /* 0x000fc60000010100 */
[----:B------:R-:W2:Y:S01]  /*1650*/  MUFU.EX2 R17, R17 ;  /* 0x0000001100117308 */ /* 0x000ea20000000800 */
[----:B-1----:R-:W-:-:S07]  /*1660*/  FADD.FTZ R25, R22, 1 ;  /* 0x3f80000016197421 */ /* 0x002fce0000010000 */
[----:B------:R-:W1:Y:S01]  /*1670*/  MUFU.RCP R26, R26 ;  /* 0x0000001a001a7308 */ /* 0x000e620000001000 */
[----:B0-----:R-:W-:-:S04]  /*1680*/  FMUL.FTZ R19, R19, R24 ;  /* 0x0000001813137220 */ /* 0x001fc80000410000 */
[----:B------:R-:W-:-:S03]  /*1690*/  @P2 FADD.FTZ R19, -R19, -RZ ;  /* 0x800000ff13132221 */ /* 0x000fc60000010100 */
[----:B------:R-:W0:Y:S01]  /*16a0*/  MUFU.RCP R27, R27 ;  /* 0x0000001b001b7308 */ /* 0x000e220000001000 */
[----:B--2---:R-:W-:-:S07]  /*16b0*/  FADD.FTZ R24, R17, 1 ;  /* 0x3f80000011187421 */ /* 0x004fce0000010000 */
[----:B------:R-:W2:Y:S01]  /*16c0*/  MUFU.RCP R23, R23 ;  /* 0x0000001700177308 */ /* 0x000ea20000001000 */
[----:B-1----:R-:W-:Y:S01]  /*16d0*/  FMUL.FTZ R21, R21, R26 ;  /* 0x0000001a15157220 */ /* 0x002fe20000410000 */
[----:B------:R-:W-:Y:S02]  /*16e0*/  FSET.BF.LT.FTZ.AND R26, R12, RZ, PT ;  /* 0x000000ff0c1a720a */ /* 0x000fe40003811000 */
[----:B------:R-:W-:Y:S01]  /*16f0*/  FSET.BF.LT.FTZ.AND R12, R13, RZ, PT ;  /* 0x000000ff0d0c720a */ /* 0x000fe20003811000 */
[----:B------:R-:W-:Y:S02]  /*1700*/  @P5 FADD.FTZ R21, -R21, -RZ ;  /* 0x800000ff15155221 */ /* 0x000fe40000010100 */
[----:B------:R-:W-:Y:S01]  /*1710*/  FADD.FTZ R11, R26, -R11 ;  /* 0x8000000b1a0b7221 */ /* 0x000fe20000010000 */
[----:B------:R-:W1:Y:S01]  /*1720*/  MUFU.RCP R25, R25 ;  /* 0x0000001900197308 */ /* 0x000e620000001000 */
[----:B------:R-:W-:Y:S01]  /*1730*/  FADD.FTZ R19, R12, -R19 ;  /* 0x800000130c137221 */ /* 0x000fe20000010000 */
[----:B0-----:R-:W-:Y:S01]  /*1740*/  FMUL.FTZ R20, R20, R27 ;  /* 0x0000001b14147220 */ /* 0x001fe20000410000 */
[----:B------:R-:W0:Y:S03]  /*1750*/  LDC.64 R12, c[0x0][0x388] ;  /* 0x0000e200ff0c7b82 */ /* 0x000e260000000a00 */
[----:B------:R-:W-:-:S02]  /*1760*/  @P1 FADD.FTZ R20, -R20, -RZ ;  /* 0x800000ff14141221 */ /* 0x000fc40000010100 */
[----:B------:R-:W4:Y:S01]  /*1770*/  MUFU.RCP R24, R24 ;  /* 0x0000001800187308 */ /* 0x000f220000001000 */
[----:B--2---:R-:W-:Y:S01]  /*1780*/  FMUL.FTZ R18, R18, R23 ;  /* 0x0000001712127220 */ /* 0x004fe20000410000 */
[----:B------:R-:W-:Y:S02]  /*1790*/  FSET.BF.LT.FTZ.AND R23, R15, RZ, PT ;  /* 0x000000ff0f17720a */ /* 0x000fe40003811000 */
[----:B------:R-:W-:Y:S01]  /*17a0*/  FSET.BF.LT.FTZ.AND R15, R14, RZ, PT ;  /* 0x000000ff0e0f720a */ /* 0x000fe20003811000 */
[----:B---3--:R-:W-:Y:S02]  /*17b0*/  IMAD.U32 R14, R7, 0x10000, RZ ;  /* 0x00010000070e7824 */ /* 0x008fe400078e00ff */
[----:B------:R-:W-:Y:S01]  /*17c0*/  @P3 FADD.FTZ R18, -R18, -RZ ;  /* 0x800000ff12123221 */ /* 0x000fe20000010100 */
[----:B------:R-:W-:Y:S01]  /*17d0*/  FADD.FTZ R16, R23, -R16 ;  /* 0x8000001017107221 */ /* 0x000fe20000010000 */
[----:B-1----:R-:W-:Y:S01]  /*17e0*/  FMUL.FTZ R22, R22, R25 ;  /* 0x0000001916167220 */ /* 0x002fe20000410000 */
[----:B------:R-:W-:Y:S01]  /*17f0*/  FADD.FTZ R20, R15, -R20 ;  /* 0x800000140f147221 */ /* 0x000fe20000010000 */
[----:B------:R-:W-:-:S02]  /*1800*/  FSET.BF.LT.FTZ.AND R15, R3, RZ, PT ;  /* 0x000000ff030f720a */ /* 0x000fc40003811000 */
[----:B------:R-:W-:Y:S01]  /*1810*/  FSET.BF.LT.FTZ.AND R3, R10, RZ, PT ;  /* 0x000000ff0a03720a */ /* 0x000fe20003811000 */
[----:B------:R-:W-:Y:S01]  /*1820*/  @P4 FADD.FTZ R22, -R22, -RZ ;  /* 0x800000ff16164221 */ /* 0x000fe20000010100 */
[----:B------:R-:W-:Y:S01]  /*1830*/  FSET.BF.LT.FTZ.AND R10, R9, RZ, PT ;  /* 0x000000ff090a720a */ /* 0x000fe20003811000 */
[----:B------:R-:W-:Y:S01]  /*1840*/  FADD.FTZ R18, R15, -R18 ;  /* 0x800000120f127221 */ /* 0x000fe20000010000 */
[----:B----4-:R-:W-:Y:S01]  /*1850*/  FMUL.FTZ R17, R17, R24 ;  /* 0x0000001811117220 */ /* 0x010fe20000410000 */
[----:B------:R-:W-:Y:S01]  /*1860*/  FADD.FTZ R22, R3, -R22 ;  /* 0x8000001603167221 */ /* 0x000fe20000010000 */
[----:B------:R-:W-:Y:S01]  /*1870*/  PRMT R3, R7, 0x7632, R3 ;  /* 0x0000763207037816 */ /* 0x000fe20000000003 */
[----:B------:R-:W-:Y:S01]  /*1880*/  FADD.FTZ R21, R10, -R21 ;  /* 0x800000150a157221 */ /* 0x000fe20000010000 */
[----:B------:R-:W-:Y:S01]  /*1890*/  @P6 FADD.FTZ R17, -R17, -RZ ;  /* 0x800000ff11116221 */ /* 0x000fe20000010100 */
[----:B------:R-:W-:Y:S01]  /*18a0*/  PRMT R9, R5, 0x7632, R9 ;  /* 0x0000763205097816 */ /* 0x000fe20000000009 */
[----:B------:R-:W-:Y:S01]  /*18b0*/  FMUL.FTZ R7, R14, R11 ;  /* 0x0000000b0e077220 */ /* 0x000fe20000410000 */
[----:B------:R-:W-:Y:S01]  /*18c0*/  PRMT R10, R4, 0x7632, R10 ;  /* 0x00007632040a7816 */ /* 0x000fe2000000000a */
[----:B------:R-:W-:Y:S01]  /*18d0*/  FADD.FTZ R17, R8, -R17 ;  /* 0x8000001108117221 */ /* 0x000fe20000010000 */
[----:B------:R-:W-:Y:S01]  /*18e0*/  PRMT R8, R6, 0x7632, R8 ;  /* 0x0000763206087816 */ /* 0x000fe20000000008 */
[----:B0-----:R-:W-:Y:S01]  /*18f0*/  IMAD.WIDE.U32 R12, R0, 0x2, R12 ;  /* 0x00000002000c7825 */ /* 0x001fe200078e000c */
[----:B------:R-:W-:-:S02]  /*1900*/  SHF.L.U32 R15, R6, 0x10, RZ ;  /* 0x00000010060f7819 */ /* 0x000fc400000006ff */
[----:B------:R-:W-:Y:S01]  /*1910*/  SHF.L.U32 R5, R5, 0x10, RZ ;  /* 0x0000001005057819 */ /* 0x000fe200000006ff */
[----:B------:R-:W-:Y:S01]  /*1920*/  IMAD.U32 R11, R3, 0x10000, RZ ;  /* 0x00010000030b7824 */ /* 0x000fe200078e00ff */
[----:B------:R-:W-:Y:S01]  /*1930*/  SHF.L.U32 R4, R4, 0x10, RZ ;  /* 0x0000001004047819 */ /* 0x000fe200000006ff */
[----:B------:R-:W-:Y:S01]  /*1940*/  FMUL.FTZ R6, R15, R16 ;  /* 0x000000100f067220 */ /* 0x000fe20000410000 */
[----:B------:R-:W-:Y:S01]  /*1950*/  SHF.L.U32 R3, R8, 0x10, RZ ;  /* 0x0000001008037819 */ /* 0x000fe200000006ff */
[----:B------:R-:W-:Y:S01]  /*1960*/  FMUL.FTZ R5, R5, R20 ;  /* 0x0000001405057220 */ /* 0x000fe20000410000 */
[----:B------:R-:W-:Y:S01]  /*1970*/  SHF.L.U32 R0, R9, 0x10, RZ ;  /* 0x0000001009007819 */ /* 0x000fe200000006ff */
[----:B------:R-:W-:Y:S01]  /*1980*/  FMUL.FTZ R4, R4, R19 ;  /* 0x0000001304047220 */ /* 0x000fe20000410000 */
[----:B------:R-:W-:Y:S01]  /*1990*/  SHF.L.U32 R10, R10, 0x10, RZ ;  /* 0x000000100a0a7819 */ /* 0x000fe200000006ff */
[----:B------:R-:W-:Y:S01]  /*19a0*/  FMUL.FTZ R18, R11, R18 ;  /* 0x000000120b127220 */ /* 0x000fe20000410000 */
[----:B------:R-:W-:Y:S01]  /*19b0*/  FMUL.FTZ R3, R3, R22 ;  /* 0x0000001603037220 */ /* 0x000fe20000410000 */
[----:B------:R-:W-:Y:S01]  /*19c0*/  FMUL.FTZ R0, R0, R21 ;  /* 0x0000001500007220 */ /* 0x000fe20000410000 */
[----:B------:R-:W-:-:S04]  /*19d0*/  IMAD.WIDE.U32 R12, R2, 0x10, R12 ;  /* 0x00000010020c7825 */ /* 0x000fc800078e000c */
[----:B------:R-:W-:Y:S01]  /*19e0*/  FMUL.FTZ R17, R10, R17 ;  /* 0x000000110a117220 */ /* 0x000fe20000410000 */
[----:B------:R-:W-:Y:S02]  /*19f0*/  F2FP.BF16.F32.PACK_AB R7, R18, R7 ;  /* 0x000000071207723e */ /* 0x000fe400000010ff */
[----:B------:R-:W-:Y:S02]  /*1a00*/  F2FP.BF16.F32.PACK_AB R6, R3, R6 ;  /* 0x000000060306723e */ /* 0x000fe400000010ff */
[----:B------:R-:W-:Y:S02]  /*1a10*/  F2FP.BF16.F32.PACK_AB R5, R0, R5 ;  /* 0x000000050005723e */ /* 0x000fe400000010ff */
[----:B------:R-:W-:-:S05]  /*1a20*/  F2FP.BF16.F32.PACK_AB R4, R17, R4 ;  /* 0x000000041104723e */ /* 0x000fca00000010ff */
[----:B------:R-:W-:Y:S01]  /*1a30*/  STG.E.128 desc[UR4][R12.64], R4 ;  /* 0x000000040c007986 */ /* 0x000fe2000c101d04 */
[----:B------:R-:W-:Y:S05]  /*1a40*/  EXIT ;  /* 0x000000000000794d */ /* 0x000fea0003800000 */
.L_x_941:
        /* <DEDUP_REMOVED lines=11> */
.L_x_7009:


//--------------------- .text._ZN2at6native18elementwise_kernelILi128ELi4EZNS0_15gpu_kernel_implIZZZNS0_62_GLOBAL__N__e6aa1b1b_29_ActivationLogSigmoidKernel_cu_9d16a0dc27log_sigmoid_backward_kernelERNS_14TensorIteratorEENKUlvE_clEvENKUlvE1_clEvEUlN3c104HalfES9_E_EEvRNS_18TensorIteratorBaseERKT_EUliE_EEviT1_ --------------------------
	.section	.text._ZN2at6native18elementwise_kernelILi128ELi4EZNS0_15gpu_kernel_implIZZZNS0_62_GLOBAL__N__e6aa1b1b_29_ActivationLogSigmoidKernel_cu_9d16a0dc27log_sigmoid_backward_kernelERNS_14TensorIteratorEENKUlvE_clEvENKUlvE1_clEvEUlN3c104HalfES9_E_EEvRNS_18TensorIteratorBaseERKT_EUliE_EEviT1_,"ax",@progbits
	.align	128
        .global         _ZN2at6native18elementwise_kernelILi128ELi4EZNS0_15gpu_kernel_implIZZZNS0_62_GLOBAL__N__e6aa1b1b_29_ActivationLogSigmoidKernel_cu_9d16a0dc27log_sigmoid_backward_kernelERNS_14TensorIteratorEENKUlvE_clEvENKUlvE1_clEvEUlN3c104HalfES9_E_EEvRNS_18TensorIteratorBaseERKT_EUliE_EEviT1_
        .type           _ZN2at6native18elementwise_kernelILi128ELi4EZNS0_15gpu_kernel_implIZZZNS0_62_GLOBAL__N__e6aa1b1b_29_ActivationLogSigmoidKernel_cu_9d16a0dc27log_sigmoid_backward_kernelERNS_14TensorIteratorEENKUlvE_clEvENKUlvE1_clEvEUlN3c104HalfES9_E_EEvRNS_18TensorIteratorBaseERKT_EUliE_EEviT1_,@function
        .size           _ZN2at6native18elementwise_kernelILi128ELi4EZNS0_15gpu_kernel_implIZZZNS0_62_GLOBAL__N__e6aa1b1b_29_ActivationLogSigmoidKernel_cu_9d16a0dc27log_sigmoid_backward_kernelERNS_14TensorIteratorEENKUlvE_clEvENKUlvE1_clEvEUlN3c104HalfES9_E_EEvRNS_18TensorIteratorBaseERKT_EUliE_EEviT1_,(.L_x_7010 - _ZN2at6native18elementwise_kernelILi128ELi4EZNS0_15gpu_kernel_implIZZZNS0_62_GLOBAL__N__e6aa1b1b_29_ActivationLogSigmoidKernel_cu_9d16a0dc27log_sigmoid_backward_kernelERNS_14TensorIteratorEENKUlvE_clEvENKUlvE1_clEvEUlN3c104HalfES9_E_EEvRNS_18TensorIteratorBaseERKT_EUliE_EEviT1_)
        .other          _ZN2at6native18elementwise_kernelILi128ELi4EZNS0_15gpu_kernel_implIZZZNS0_62_GLOBAL__N__e6aa1b1b_29_ActivationLogSigmoidKernel_cu_9d16a0dc27log_sigmoid_backward_kernelERNS_14TensorIteratorEENKUlvE_clEvENKUlvE1_clEvEUlN3c104HalfES9_E_EEvRNS_18TensorIteratorBaseERKT_EUliE_EEviT1_,@"STO_CUDA_ENTRY STV_DEFAULT"
_ZN2at6native18elementwise_kernelILi128ELi4EZNS0_15gpu_kernel_implIZZZNS0_62_GLOBAL__N__e6aa1b1b_29_ActivationLogSigmoidKernel_cu_9d16a0dc27log_sigmoid_backward_kernelERNS_14TensorIteratorEENKUlvE_clEvENKUlvE1_clEvEUlN3c104HalfES9_E_EEvRNS_18TensorIteratorBaseERKT_EUliE_EEviT1_:
.text._ZN2at6native18elementwise_kernelILi128ELi4EZNS0_15gpu_kernel_implIZZZNS0_62_GLOBAL__N__e6aa1b1b_29_ActivationLogSigmoidKernel_cu_9d16a0dc27log_sigmoid_backward_kernelERNS_14TensorIteratorEENKUlvE_clEvENKUlvE1_clEvEUlN3c104HalfES9_E_EEvRNS_18TensorIteratorBaseERKT_EUliE_EEviT1_:
        /* <DEDUP_REMOVED lines=371> */
.L_x_944:
        /* <DEDUP_REMOVED lines=16> */
[----:B0-----:R-:W-:-:S04]  /*1830*/  F2FP.F16.F32.PACK_AB R0, RZ, R0 ;  /* 0x00000000ff00723e */ /* 0x001fc800000000ff */
[----:B------:R-:W-:Y:S01]  /*1840*/  PRMT R19, R0, 0x7610, R19 ;  /* 0x0000761000137816 */ /* 0x000fe20000000013 */
[----:B------:R-:W-:Y:S06]  /*1850*/  BRA `(.L_x_950) ;  /* 0x0000000c00c87947 */ /* 0x000fec0003800000 */
.L_x_948:
[----:B------:R-:W2:Y:S02]  /*1860*/  LDG.E.U8 R2, desc[UR36][R2.64] ;  /* 0x0000002402027981 */ /* 0x000ea4000c1e1100 */
[----:B--2---:R-:W-:-:S04]  /*1870*/  I2FP.F32.U32 R0, R2 ;  /* 0x0000000200007245 */ /* 0x004fc80000201000 */
[----:B------:R-:W-:-:S04]  /*1880*/  F2FP.F16.F32.PACK_AB R0, RZ, R0 ;  /* 0x00000000ff00723e */ /* 0x000fc800000000ff */
[----:B------:R-:W-:Y:S01]  /*1890*/  PRMT R19, R0, 0x7610, R19 ;  /* 0x0000761000137816 */ /* 0x000fe20000000013 */
[----:B------:R-:W-:Y:S06]  /*18a0*/  BRA `(.L_x_950) ;  /* 0x0000000c00b47947 */ /* 0x000fec0003800000 */
.L_x_947:
        /* <DEDUP_REMOVED lines=8> */
[----:B0-----:R-:W-:-:S04]  /*1930*/  F2FP.F16.F32.PACK_AB R0, RZ, R0 ;  /* 0x00000000ff00723e */ /* 0x001fc800000000ff */
[----:B------:R-:W-:Y:S01]  /*1940*/  PRMT R19, R0, 0x7610, R19 ;  /* 0x0000761000137816 */ /* 0x000fe20000000013 */
[----:B------:R-:W-:Y:S06]  /*1950*/  BRA `(.L_x_950) ;  /* 0x0000000c00887947 */ /* 0x000fec0003800000 */
.L_x_952:
[----:B------:R-:W2:Y:S02]  /*1960*/  LDG.E R2, desc[UR36][R2.64] ;  /* 0x0000002402027981 */ /* 0x000ea4000c1e1900 */
[----:B--2---:R-:W-:-:S04]  /*1970*/  I2FP.F32.S32 R0, R2 ;  /* 0x0000000200007245 */ /* 0x004fc80000201400 */
[----:B------:R-:W-:-:S04]  /*1980*/  F2FP.F16.F32.PACK_AB R0, RZ, R0 ;  /* 0x00000000ff00723e */ /* 0x000fc800000000ff */
[----:B------:R-:W-:Y:S01]  /*1990*/  PRMT R19, R0, 0x7610, R19 ;  /* 0x0000761000137816 */ /* 0x000fe20000000013 */
[----:B------:R-:W-:Y:S06]  /*19a0*/  BRA `(.L_x_950) ;  /* 0x0000000c00747947 */ /* 0x000fec0003800000 */
.L_x_951:
[----:B------:R-:W2:Y:S02]  /*19b0*/  LDG.E.U16 R2, desc[UR36][R2.64] ;  /* 0x0000002402027981 */ /* 0x000ea4000c1e1500 */
[----:B--2---:R-:W0:Y:S02]  /*19c0*/  I2F.S16 R0, R2 ;  /* 0x0000000200007306 */ /* 0x004e240000101400 */
[----:B0-----:R-:W-:-:S04]  /*19d0*/  F2FP.F16.F32.PACK_AB R0, RZ, R0 ;  /* 0x00000000ff00723e */ /* 0x001fc800000000ff */
[----:B------:R-:W-:Y:S01]  /*19e0*/  PRMT R19, R0, 0x7610, R19 ;  /* 0x0000761000137816 */ /* 0x000fe20000000013 */
[----:B------:R-:W-:Y:S06]  /*19f0*/  BRA `(.L_x_950) ;  /* 0x0000000c00607947 */ /* 0x000fec0003800000 */
.L_x_946:
[----:B------:R-:W-:-:S09]  /*1a00*/  UISETP.GT.AND UP0, UPT, UR4, 0x6, UPT ;  /* 0x000000060400788c */ /* 0x000fd2000bf04270 */
[----:B------:R-:W-:Y:S05]  /*1a10*/  BRA.U UP0, `(.L_x_953) ;  /* 0x0000000100247547 */ /* 0x000fea000b800000 */
[----:B------:R-:W-:-:S09]  /*1a20*/  UISETP.NE.AND UP0, UPT, UR4, 0x5, UPT ;  /* 0x000000050400788c */ /* 0x000fd2000bf05270 */
[----:B------:R-:W-:Y:S05]  /*1a30*/  BRA.U !UP0, `(.L_x_954) ;  /* 0x0000000108147547 */ /* 0x000fea000b800000 */
[----:B------:R-:W-:-:S09]  /*1a40*/  UISETP.NE.AND UP0, UPT, UR4, 0x6, UPT ;  /* 0x000000060400788c */ /* 0x000fd2000bf05270 */
[----:B------:R-:W-:Y:S05]  /*1a50*/  BRA.U UP0, `(.L_x_949) ;  /* 0x0000000900ac7547 */ /* 0x000fea000b800000 */
[----:B------:R-:W2:Y:S02]  /*1a60*/  LDG.E R2, desc[UR36][R2.64] ;  /* 0x0000002402027981 */ /* 0x000ea4000c1e1900 */
[----:B--2---:R-:W-:Y:S01]  /*1a70*/  F2FP.F16.F32.PACK_AB R19, RZ, R2 ;  /* 0x00000002ff13723e */ /* 0x004fe200000000ff */
[----:B------:R-:W-:Y:S06]  /*1a80*/  BRA `(.L_x_950) ;  /* 0x0000000c003c7947 */ /* 0x000fec0003800000 */
.L_x_954:
[----:B------:R0:W5:Y:S01]  /*1a90*/  LDG.E.U16 R19, desc[UR36][R2.64] ;  /* 0x0000002402137981 */ /* 0x000162000c1e1500 */
[----:B------:R-:W-:Y:S05]  /*1aa0*/  BRA `(.L_x_950) ;  /* 0x0000000c00347947 */ /* 0x000fea0003800000 */
.L_x_953:
[----:B------:R-:W-:-:S09]  /*1ab0*/  UISETP.NE.AND UP0, UPT, UR4, 0x7, UPT ;  /* 0x000000070400788c */ /* 0x000fd2000bf05270 */
[----:B------:R-:W-:Y:S05]  /*1ac0*/  BRA.U !UP0, `(.L_x_955) ;  /* 0x0000000108247547 */ /* 0x000fea000b800000 */
[----:B------:R-:W-:-:S09]  /*1ad0*/  UISETP.NE.AND UP0, UPT, UR4, 0x8, UPT ;  /* 0x000000080400788c */ /* 0x000fd2000bf05270 */
[----:B------:R-:W-:Y:S05]  /*1ae0*/  BRA.U !UP0, `(.L_x_956) ;  /* 0x0000000108147547 */ /* 0x000fea000b800000 */
[----:B------:R-:W-:-:S09]  /*1af0*/  UISETP.NE.AND UP0, UPT, UR4, 0x9, UPT ;  /* 0x000000090400788c */ /* 0x000fd2000bf05270 */
[----:B------:R-:W-:Y:S05]  /*1b00*/  BRA.U UP0, `(.L_x_949) ;  /* 0x0000000900807547 */ /* 0x000fea000b800000 */
[----:B------:R-:W2:Y:S02]  /*1b10*/  LDG.E R2, desc[UR36][R2.64] ;  /* 0x0000002402027981 */ /* 0x000ea4000c1e1900 */
[----:B--2---:R-:W-:Y:S01]  /*1b20*/  F2FP.F16.F32.PACK_AB R19, RZ, R2 ;  /* 0x00000002ff13723e */ /* 0x004fe200000000ff */
[----:B------:R-:W-:Y:S06]  /*1b30*/  BRA `(.L_x_950) ;  /* 0x0000000c00107947 */ /* 0x000fec0003800000 */
.L_x_956:
[----:B------:R1:W5:Y:S01]  /*1b40*/  LDG.E.U16 R19, desc[UR36][R2.64] ;  /* 0x0000002402137981 */ /* 0x000362000c1e1500 */
[----:B------:R-:W-:Y:S05]  /*1b50*/  BRA `(.L_x_950) ;  /* 0x0000000c00087947 */ /* 0x000fea0003800000 */
.L_x_955:
[----:B------:R-:W2:Y:S01]  /*1b60*/  LDG.E.64 R2, desc[UR36][R2.64] ;  /* 0x0000002402027981 */ /* 0x000ea2000c1e1b00 */
[----:B------:R-:W-:Y:S01]  /*1b70*/  UMOV UR4, 0xf0000000 ;  /* 0xf000000000047882 */ /* 0x000fe20000000000 */
[----:B------:R-:W-:Y:S01]  /*1b80*/  UMOV UR5, 0x380fffff ;  /* 0x380fffff00057882 */ /* 0x000fe20000000000 */
[----:B--2---:R-:W0:Y:S01]  /*1b90*/  F2F.F32.F64 R0, R2 ;  /* 0x0000000200007310 */ /* 0x004e220000301000 */
[----:B------:R-:W-:-:S14]  /*1ba0*/  DSETP.GEU.AND P0, PT, |R2|, UR4, PT ;  /* 0x0000000402007e2a */ /* 0x000fdc000bf0e200 */
[----:B0-----:R-:W-:-:S05]  /*1bb0*/  @!P0 FMUL R0, R0, 1.175494350822287508e-38 ;  /* 0x0080000000008820 */ /* 0x001fca0000400000 */
[----:B------:R-:W-:-:S04]  /*1bc0*/  F2FP.F16.F32.PACK_AB R0, RZ, R0 ;  /* 0x00000000ff00723e */ /* 0x000fc800000000ff */
[----:B------:R-:W-:Y:S01]  /*1bd0*/  PRMT R19, R0, 0x7610, R19 ;  /* 0x0000761000137816 */ /* 0x000fe20000000013 */
[----:B------:R-:W-:Y:S06]  /*1be0*/  BRA `(.L_x_950) ;  /* 0x0000000800e47947 */ /* 0x000fec0003800000 */
.L_x_945:
        /* <DEDUP_REMOVED lines=11> */
[----:B------:R-:W-:-:S04]  /*1ca0*/  F2FP.F16.F32.PACK_AB R0, RZ, R0 ;  /* 0x00000000ff00723e */ /* 0x000fc800000000ff */
[----:B------:R-:W-:Y:S01]  /*1cb0*/  PRMT R19, R0, 0x7610, R19 ;  /* 0x0000761000137816 */ /* 0x000fe20000000013 */
[----:B------:R-:W-:Y:S06]  /*1cc0*/  BRA `(.L_x_950) ;  /* 0x0000000800ac7947 */ /* 0x000fec0003800000 */
.L_x_959:
        /* <DEDUP_REMOVED lines=9> */
.L_x_958:
        /* <DEDUP_REMOVED lines=24> */
[----:B------:R-:W-:-:S04]  /*1ee0*/  F2FP.F16.F32.PACK_AB R5, RZ, R5 ;  /* 0x00000005ff05723e */ /* 0x000fc800000000ff */
[----:B------:R-:W-:Y:S01]  /*1ef0*/  PRMT R19, R5, 0x7610, R19 ;  /* 0x0000761005137816 */ /* 0x000fe20000000013 */
[----:B------:R-:W-:Y:S06]  /*1f00*/  BRA `(.L_x_950) ;  /* 0x00000008001c7947 */ /* 0x000fec0003800000 */
.L_x_961:
        /* <DEDUP_REMOVED lines=11> */
[----:B------:R-:W-:-:S04]  /*1fc0*/  F2FP.F16.F32.PACK_AB R0, RZ, R0 ;  /* 0x00000000ff00723e */ /* 0x000fc800000000ff */
[----:B------:R-:W-:Y:S01]  /*1fd0*/  PRMT R19, R0, 0x7610, R19 ;  /* 0x0000761000137816 */ /* 0x000fe20000000013 */
[----:B------:R-:W-:Y:S06]  /*1fe0*/  BRA `(.L_x_950) ;  /* 0x0000000400e47947 */ /* 0x000fec0003800000 */
.L_x_960:
[----:B------:R-:W2:Y:S02]  /*1ff0*/  LDG.E.U16 R0, desc[UR36][R2.64] ;  /* 0x0000002402007981 */ /* 0x000ea4000c1e1500 */
[----:B--2---:R-:W-:-:S05]  /*2000*/  IMAD.U32 R0, R0, 0x10000, RZ ;  /* 0x0001000000007824 */ /* 0x004fca00078e00ff */
[----:B------:R-:W-:-:S04]  /*2010*/  F2FP.F16.F32.PACK_AB R0, RZ, R0 ;  /* 0x00000000ff00723e */ /* 0x000fc800000000ff */
[----:B------:R-:W-:Y:S01]  /*2020*/  PRMT R19, R0, 0x7610, R19 ;  /* 0x0000761000137816 */ /* 0x000fe20000000013 */
[----:B------:R-:W-:Y:S06]  /*2030*/  BRA `(.L_x_950) ;  /* 0x0000000400d07947 */ /* 0x000fec0003800000 */
.L_x_957:
        /* <DEDUP_REMOVED lines=10> */
[----:B------:R-:W-:-:S04]  /*20e0*/  F2FP.F16.F32.PACK_AB R0, RZ, R0 ;  /* 0x00000000ff00723e */ /* 0x000fc800000000ff */
[----:B------:R-:W-:Y:S01]  /*20f0*/  PRMT R19, R0, 0x7610, R19 ;  /* 0x0000761000137816 */ /* 0x000fe20000000013 */
[----:B------:R-:W-:Y:S06]  /*2100*/  BRA `(.L_x_950) ;  /* 0x00000004009c7947 */ /* 0x000fec0003800000 */
.L_x_964:
        /* <DEDUP_REMOVED lines=21> */
.L_x_968:
[----:B------:R-:W-:Y:S05]  /*2260*/  BSYNC.RECONVERGENT B1 ;  /* 0x0000000000017941 */ /* 0x000fea0003800200 */
.L_x_967:
[----:B------:R-:W-:Y:S01]  /*2270*/  IMAD.SHL.U32 R0, R0, 0x100000, RZ ;  /* 0x0010000000007824 */ /* 0x000fe200078e00ff */
[----:B------:R-:W-:-:S04]  /*2280*/  LEA R2, R2, 0x3b800000, 0x17 ;  /* 0x3b80000002027811 */ /* 0x000fc800078eb8ff */
[----:B------:R-:W-:-:S07]  /*2290*/  LOP3.LUT R0, R2, R0, R7, 0xfe, !PT ;  /* 0x0000000002007212 */ /* 0x000fce00078efe07 */
.L_x_966:
[----:B------:R-:W-:Y:S05]  /*22a0*/  BSYNC.RECONVERGENT B0 ;  /* 0x0000000000007941 */ /* 0x000fea0003800200 */
.L_x_965:
[----:B------:R-:W-:-:S04]  /*22b0*/  F2FP.F16.F32.PACK_AB R0, RZ, R0 ;  /* 0x00000000ff00723e */ /* 0x000fc800000000ff */
[----:B------:R-:W-:Y:S01]  /*22c0*/  PRMT R19, R0, 0x7610, R19 ;  /* 0x0000761000137816 */ /* 0x000fe20000000013 */
[----:B------:R-:W-:Y:S06]  /*22d0*/  BRA `(.L_x_950) ;  /* 0x0000000400287947 */ /* 0x000fec0003800000 */
.L_x_963:
        /* <DEDUP_REMOVED lines=21> */
.L_x_972:
[----:B------:R-:W-:Y:S05]  /*2430*/  BSYNC.RECONVERGENT B1 ;  /* 0x0000000000017941 */ /* 0x000fea0003800200 */
.L_x_971:
[----:B------:R-:W-:Y:S01]  /*2440*/  IMAD.SHL.U32 R0, R0, 0x200000, RZ ;  /* 0x0020000000007824 */ /* 0x000fe200078e00ff */
[----:B------:R-:W-:-:S04]  /*2450*/  LEA R2, R2, 0x37800000, 0x17 ;  /* 0x3780000002027811 */ /* 0x000fc800078eb8ff */
[----:B------:R-:W-:-:S07]  /*2460*/  LOP3.LUT R0, R2, R0, R7, 0xfe, !PT ;  /* 0x0000000002007212 */ /* 0x000fce00078efe07 */
.L_x_970:
[----:B------:R-:W-:Y:S05]  /*2470*/  BSYNC.RECONVERGENT B0 ;  /* 0x0000000000007941 */ /* 0x000fea0003800200 */
.L_x_969:
[----:B------:R-:W-:-:S04]  /*2480*/  F2FP.F16.F32.PACK_AB R0, RZ, R0 ;  /* 0x00000000ff00723e */ /* 0x000fc800000000ff */
[----:B------:R-:W-:Y:S01]  /*2490*/  PRMT R19, R0, 0x7610, R19 ;  /* 0x0000761000137816 */ /* 0x000fe20000000013 */
[----:B------:R-:W-:Y:S06]  /*24a0*/  BRA `(.L_x_950) ;  /* 0x0000000000b47947 */ /* 0x000fec0003800000 */
.L_x_962:
[----:B------:R-:W-:-:S09]  /*24b0*/  UISETP.NE.AND UP0, UPT, UR4, 0x1c, UPT ;  /* 0x0000001c0400788c */ /* 0x000fd2000bf05270 */
[----:B------:R-:W-:Y:S05]  /*24c0*/  BRA.U !UP0, `(.L_x_973) ;  /* 0x00000001089c7547 */ /* 0x000fea000b800000 */
[----:B------:R-:W-:-:S09]  /*24d0*/  UISETP.NE.AND UP0, UPT, UR4, 0x1d, UPT ;  /* 0x0000001d0400788c */ /* 0x000fd2000bf05270 */
[----:B------:R-:W-:Y:S05]  /*24e0*/  BRA.U !UP0, `(.L_x_974) ;  /* 0x0000000108807547 */ /* 0x000fea000b800000 */
[----:B------:R-:W-:-:S09]  /*24f0*/  UISETP.NE.AND UP0, UPT, UR4, 0x2c, UPT ;  /* 0x0000002c0400788c */ /* 0x000fd2000bf05270 */
[----:B------:R-:W-:Y:S05]  /*2500*/  BRA.U !UP0, `(.L_x_975) ;  /* 0x0000000108487547 */ /* 0x000fea000b800000 */
.L_x_949:
        /* <DEDUP_REMOVED lines=15> */
[----:B--2---:R-:W-:Y:S05]  /*2600*/  CALL.ABS.NOINC R2 ;  /* 0x0000000002007343 */ /* 0x004fea0003c00000 */
.L_x_976:
[----:B------:R-:W-:Y:S01]  /*2610*/  PRMT R19, RZ, 0x7610, R19 ;  /* 0x00007610ff137816 */ /* 0x000fe20000000013 */
[----:B------:R-:W-:Y:S06]  /*2620*/  BRA `(.L_x_950) ;  /* 0x0000000000547947 */ /* 0x000fec0003800000 */
.L_x_975:
        /* <DEDUP_REMOVED lines=8> */
.L_x_978:
[----:B------:R-:W-:Y:S05]  /*26b0*/  BSYNC.RECONVERGENT B0 ;  /* 0x0000000000007941 */ /* 0x000fea0003800200 */
.L_x_977:
[----:B------:R-:W-:-:S04]  /*26c0*/  F2FP.F16.F32.PACK_AB R0, RZ, R0 ;  /* 0x00000000ff00723e */ /* 0x000fc800000000ff */
[----:B------:R-:W-:Y:S01]  /*26d0*/  PRMT R19, R0, 0x7610, R19 ;  /* 0x0000761000137816 */ /* 0x000fe20000000013 */
[----:B------:R-:W-:Y:S06]  /*26e0*/  BRA `(.L_x_950) ;  /* 0x0000000000247947 */ /* 0x000fec0003800000 */
.L_x_974:
[----:B------:R-:W2:Y:S02]  /*26f0*/  LDG.E.64 R2, desc[UR36][R2.64] ;  /* 0x0000002402027981 */ /* 0x000ea4000c1e1b00 */
[----:B--2---:R-:W0:Y:S02]  /*2700*/  I2F.U64 R0, R2 ;  /* 0x0000000200007312 */ /* 0x004e240000301000 */
[----:B0-----:R-:W-:-:S04]  /*2710*/  F2FP.F16.F32.PACK_AB R0, RZ, R0 ;  /* 0x00000000ff00723e */ /* 0x001fc800000000ff */
[----:B------:R-:W-:Y:S01]  /*2720*/  PRMT R19, R0, 0x7610, R19 ;  /* 0x0000761000137816 */ /* 0x000fe20000000013 */
[----:B------:R-:W-:Y:S06]  /*2730*/  BRA `(.L_x_950) ;  /* 0x0000000000107947 */ /* 0x000fec0003800000 */
.L_x_973:
[----:B------:R-:W2:Y:S02]  /*2740*/  LDG.E R2, desc[UR36][R2.64] ;  /* 0x0000002402027981 */ /* 0x000ea4000c1e1900 */
[----:B--2---:R-:W-:-:S04]  /*2750*/  I2FP.F32.U32 R0, R2 ;  /* 0x0000000200007245 */ /* 0x004fc80000201000 */
[----:B------:R-:W-:-:S04]  /*2760*/  F2FP.F16.F32.PACK_AB R0, RZ, R0 ;  /* 0x00000000ff00723e */ /* 0x000fc800000000ff */
[----:B------:R-:W-:-:S07]  /*2770*/  PRMT R19, R0, 0x7610, R19 ;  /* 0x0000761000137816 */ /* 0x000fce0000000013 */
.L_x_950:
[----:B------:R-:W0:Y:S01]  /*2780*/  LDCU.64 UR6, c[0x0][0x5f8] ;  /* 0x0000bf00ff0677ac */ /* 0x000e220008000a00 */
[----:B------:R-:W-:-:S04]  /*2790*/  UPRMT UR4, UR42, 0x9910, URZ ;  /* 0x000099102a047896 */ /* 0x000fc800080000ff */
[----:B------:R-:W-:Y:S01]  /*27a0*/  UISETP.GT.AND UP0, UPT, UR4, 0x9, UPT ;  /* 0x000000090400788c */ /* 0x000fe2000bf04270 */
[----:B01----:R-:W-:-:S05]  /*27b0*/  IADD3 R2, P0, PT, R18, UR6, RZ ;  /* 0x0000000612027c10 */ /* 0x003fca000ff1e0ff */
        /* <DEDUP_REMOVED lines=12> */
[----:B0-----:R-:W-:Y:S01]  /*2880*/  F2FP.F16.F32.PACK_AB R0, RZ, R0 ;  /* 0x00000000ff00723e */ /* 0x001fe200000000ff */
[----:B------:R-:W-:Y:S06]  /*2890*/  BRA `(.L_x_984) ;  /* 0x0000000c008c7947 */ /* 0x000fec0003800000 */
.L_x_982:
[----:B------:R-:W2:Y:S02]  /*28a0*/  LDG.E.U8 R2, desc[UR36][R2.64] ;  /* 0x0000002402027981 */ /* 0x000ea4000c1e1100 */
[----:B--2---:R-:W-:-:S04]  /*28b0*/  I2FP.F32.U32 R0, R2 ;  /* 0x0000000200007245 */ /* 0x004fc80000201000 */
[----:B------:R-:W-:Y:S01]  /*28c0*/  F2FP.F16.F32.PACK_AB R0, RZ, R0 ;  /* 0x00000000ff00723e */ /* 0x000fe200000000ff */
[----:B------:R-:W-:Y:S06]  /*28d0*/  BRA `(.L_x_984) ;  /* 0x0000000c007c7947 */ /* 0x000fec0003800000 */
.L_x_981:
        /* <DEDUP_REMOVED lines=8> */
[----:B0-----:R-:W-:Y:S01]  /*2960*/  F2FP.F16.F32.PACK_AB R0, RZ, R0 ;  /* 0x00000000ff00723e */ /* 0x001fe200000000ff */
[----:B------:R-:W-:Y:S06]  /*2970*/  BRA `(.L_x_984) ;  /* 0x0000000c00547947 */ /* 0x000fec0003800000 */
.L_x_986:
[----:B------:R-:W2:Y:S02]  /*2980*/  LDG.E R2, desc[UR36][R2.64] ;  /* 0x0000002402027981 */ /* 0x000ea4000c1e1900 */
[----:B--2---:R-:W-:-:S04]  /*2990*/  I2FP.F32.S32 R0, R2 ;  /* 0x0000000200007245 */ /* 0x004fc80000201400 */
[----:B------:R-:W-:Y:S01]  /*29a0*/  F2FP.F16.F32.PACK_AB R0, RZ, R0 ;  /* 0x00000000ff00723e */ /* 0x000fe200000000ff */
[----:B------:R-:W-:Y:S06]  /*29b0*/  BRA `(.L_x_984) ;  /* 0x0000000c00447947 */ /* 0x000fec0003800000 */
.L_x_985:
[----:B------:R-:W2:Y:S02]  /*29c0*/  LDG.E.U16 R2, desc[UR36][R2.64] ;  /* 0x0000002402027981 */ /* 0x000ea4000c1e1500 */
[----:B--2---:R-:W0:Y:S02]  /*29d0*/  I2F.S16 R0, R2 ;  /* 0x0000000200007306 */ /* 0x004e240000101400 */
[----:B0-----:R-:W-:Y:S01]  /*29e0*/  F2FP.F16.F32.PACK_AB R0, RZ, R0 ;  /* 0x00000000ff00723e */ /* 0x001fe200000000ff */
[----:B------:R-:W-:Y:S06]  /*29f0*/  BRA `(.L_x_984) ;  /* 0x0000000c00347947 */ /* 0x000fec0003800000 */
.L_x_980:
        /* <DEDUP_REMOVED lines=9> */
.L_x_988:
[----:B------:R1:W5:Y:S01]  /*2a90*/  LDG.E.U16 R0, desc[UR36][R2.64] ;  /* 0x0000002402007981 */ /* 0x000362000c1e1500 */
[----:B------:R-:W-:Y:S05]  /*2aa0*/  BRA `(.L_x_984) ;  /* 0x0000000c00087947 */ /* 0x000fea0003800000 */
.L_x_987:
        /* <DEDUP_REMOVED lines=9> */
.L_x_990:
[----:B------:R0:W5:Y:S01]  /*2b40*/  LDG.E.U16 R0, desc[UR36][R2.64] ;  /* 0x0000002402007981 */ /* 0x000162000c1e1500 */
[----:B------:R-:W-:Y:S05]  /*2b50*/  BRA `(.L_x_984) ;  /* 0x0000000800dc7947 */ /* 0x000fea0003800000 */
.L_x_989:
[----:B------:R-:W2:Y:S01]  /*2b60*/  LDG.E.64 R2, desc[UR36][R2.64] ;  /* 0x0000002402027981 */ /* 0x000ea2000c1e1b00 */
[----:B------:R-:W-:Y:S01]  /*2b70*/  UMOV UR4, 0xf0000000 ;  /* 0xf000000000047882 */ /* 0x000fe20000000000 */
[----:B------:R-:W-:Y:S01]  /*2b80*/  UMOV UR5, 0x380fffff ;  /* 0x380fffff00057882 */ /* 0x000fe20000000000 */
[----:B--2---:R-:W0:Y:S01]  /*2b90*/  F2F.F32.F64 R0, R2 ;  /* 0x0000000200007310 */ /* 0x004e220000301000 */
[----:B------:R-:W-:-:S14]  /*2ba0*/  DSETP.GEU.AND P0, PT, |R2|, UR4, PT ;  /* 0x0000000402007e2a */ /* 0x000fdc000bf0e200 */
[----:B0-----:R-:W-:-:S05]  /*2bb0*/  @!P0 FMUL R0, R0, 1.175494350822287508e-38 ;  /* 0x0080000000008820 */ /* 0x001fca0000400000 */
[----:B------:R-:W-:Y:S01]  /*2bc0*/  F2FP.F16.F32.PACK_AB R0, RZ, R0 ;  /* 0x00000000ff00723e */ /* 0x000fe200000000ff */
[----:B------:R-:W-:Y:S06]  /*2bd0*/  BRA `(.L_x_984) ;  /* 0x0000000800bc7947 */ /* 0x000fec0003800000 */
.L_x_979:
        /* <DEDUP_REMOVED lines=11> */
[----:B------:R-:W-:Y:S01]  /*2c90*/  F2FP.F16.F32.PACK_AB R0, RZ, R0 ;  /* 0x00000000ff00723e */ /* 0x000fe200000000ff */
[----:B------:R-:W-:Y:S06]  /*2ca0*/  BRA `(.L_x_984) ;  /* 0x0000000800887947 */ /* 0x000fec0003800000 */
.L_x_993:
        /* <DEDUP_REMOVED lines=8> */
.L_x_992:
        /* <DEDUP_REMOVED lines=27> */
.L_x_995:
[----:B------:R-:W2:Y:S02]  /*2ee0*/  LDG.E.U8 R2, desc[UR36][R2.64] ;  /* 0x0000002402027981 */ /* 0x000ea4000c1e1100 */
[C---:B--2---:R-:W-:Y:S01]  /*2ef0*/  SHF.L.U32 R4, R2.reuse, 0x19, RZ ;  /* 0x0000001902047819 */ /* 0x044fe200000006ff */
        /* <DEDUP_REMOVED lines=9> */
[----:B------:R-:W-:Y:S01]  /*2f90*/  F2FP.F16.F32.PACK_AB R0, RZ, R0 ;  /* 0x00000000ff00723e */ /* 0x000fe200000000ff */
[----:B------:R-:W-:Y:S06]  /*2fa0*/  BRA `(.L_x_984) ;  /* 0x0000000400c87947 */ /* 0x000fec0003800000 */
.L_x_994:
[----:B------:R-:W2:Y:S02]  /*2fb0*/  LDG.E.U16 R0, desc[UR36][R2.64] ;  /* 0x0000002402007981 */ /* 0x000ea4000c1e1500 */
[----:B--2---:R-:W-:-:S05]  /*2fc0*/  IMAD.U32 R0, R0, 0x10000, RZ ;  /* 0x0001000000007824 */ /* 0x004fca00078e00ff */
[----:B------:R-:W-:Y:S01]  /*2fd0*/  F2FP.F16.F32.PACK_AB R0, RZ, R0 ;  /* 0x00000000ff00723e */ /* 0x000fe200000000ff */
[----:B------:R-:W-:Y:S06]  /*2fe0*/  BRA `(.L_x_984) ;  /* 0x0000000400b87947 */ /* 0x000fec0003800000 */
.L_x_991:
        /* <DEDUP_REMOVED lines=10> */
[----:B------:R-:W-:Y:S01]  /*3090*/  F2FP.F16.F32.PACK_AB R0, RZ, R0 ;  /* 0x00000000ff00723e */ /* 0x000fe200000000ff */
[----:B------:R-:W-:Y:S06]  /*30a0*/  BRA `(.L_x_984) ;  /* 0x0000000400887947 */ /* 0x000fec0003800000 */
.L_x_998:
        /* <DEDUP_REMOVED lines=21> */
.L_x_1002:
[----:B------:R-:W-:Y:S05]  /*3200*/  BSYNC.RECONVERGENT B1 ;  /* 0x0000000000017941 */ /* 0x000fea0003800200 */
.L_x_1001:
[----:B------:R-:W-:Y:S01]  /*3210*/  IMAD.SHL.U32 R0, R0, 0x100000, RZ ;  /* 0x0010000000007824 */ /* 0x000fe200078e00ff */
[----:B------:R-:W-:-:S04]  /*3220*/  LEA R2, R2, 0x3b800000, 0x17 ;  /* 0x3b80000002027811 */ /* 0x000fc800078eb8ff */
[----:B------:R-:W-:-:S07]  /*3230*/  LOP3.LUT R0, R2, R0, R7, 0xfe, !PT ;  /* 0x0000000002007212 */ /* 0x000fce00078efe07 */
.L_x_1000:
[----:B------:R-:W-:Y:S05]  /*3240*/  BSYNC.RECONVERGENT B0 ;  /* 0x0000000000007941 */ /* 0x000fea0003800200 */
.L_x_999:
[----:B------:R-:W-:Y:S01]  /*3250*/  F2FP.F16.F32.PACK_AB R0, RZ, R0 ;  /* 0x00000000ff00723e */ /* 0x000fe200000000ff */
[----:B------:R-:W-:Y:S06]  /*3260*/  BRA `(.L_x_984) ;  /* 0x0000000400187947 */ /* 0x000fec0003800000 */
.L_x_997:
        /* <DEDUP_REMOVED lines=21> */
.L_x_1006:
[----:B------:R-:W-:Y:S05]  /*33c0*/  BSYNC.RECONVERGENT B1 ;  /* 0x0000000000017941 */ /* 0x000fea0003800200 */
.L_x_1005:
[----:B------:R-:W-:Y:S01]  /*33d0*/  IMAD.SHL.U32 R0, R0, 0x200000, RZ ;  /* 0x0020000000007824 */ /* 0x000fe200078e00ff */
[----:B------:R-:W-:-:S04]  /*33e0*/  LEA R2, R2, 0x37800000, 0x17 ;  /* 0x3780000002027811 */ /* 0x000fc800078eb8ff */
[----:B------:R-:W-:-:S07]  /*33f0*/  LOP3.LUT R0, R2, R0, R7, 0xfe, !PT ;  /* 0x0000000002007212 */ /* 0x000fce00078efe07 */
.L_x_1004:
[----:B------:R-:W-:Y:S05]  /*3400*/  BSYNC.RECONVERGENT B0 ;  /* 0x0000000000007941 */ /* 0x000fea0003800200 */
.L_x_1003:
[----:B------:R-:W-:Y:S01]  /*3410*/  F2FP.F16.F32.PACK_AB R0, RZ, R0 ;  /* 0x00000000ff00723e */ /* 0x000fe200000000ff */
[----:B------:R-:W-:Y:S06]  /*3420*/  BRA `(.L_x_984) ;  /* 0x0000000000a87947 */ /* 0x000fec0003800000 */
.L_x_996:
[----:B------:R-:W-:-:S09]  /*3430*/  UISETP.NE.AND UP0, UPT, UR4, 0x1c, UPT ;  /* 0x0000001c0400788c */ /* 0x000fd2000bf05270 */
[----:B------:R-:W-:Y:S05]  /*3440*/  BRA.U !UP0, `(.L_x_1007) ;  /* 0x0000000108947547 */ /* 0x000fea000b800000 */
[----:B------:R-:W-:-:S09]  /*3450*/  UISETP.NE.AND UP0, UPT, UR4, 0x1d, UPT ;  /* 0x0000001d0400788c */ /* 0x000fd2000bf05270 */
[----:B------:R-:W-:Y:S05]  /*3460*/  BRA.U !UP0, `(.L_x_1008) ;  /* 0x00000001087c7547 */ /* 0x000fea000b800000 */
[----:B------:R-:W-:-:S09]  /*3470*/  UISETP.NE.AND UP0, UPT, UR4, 0x2c, UPT ;  /* 0x0000002c0400788c */ /* 0x000fd2000bf05270 */
[----:B------:R-:W-:Y:S05]  /*3480*/  BRA.U !UP0, `(.L_x_1009) ;  /* 0x0000000108487547 */ /* 0x000fea000b800000 */
.L_x_983:
        /* <DEDUP_REMOVED lines=16> */
.L_x_1010:
[----:B------:R-:W-:Y:S01]  /*3590*/  PRMT R0, RZ, 0x7610, R0 ;  /* 0x00007610ff007816 */ /* 0x000fe20000000000 */
[----:B------:R-:W-:Y:S06]  /*35a0*/  BRA `(.L_x_984) ;  /* 0x0000000000487947 */ /* 0x000fec0003800000 */
.L_x_1009:
        /* <DEDUP_REMOVED lines=8> */
.L_x_1012:
[----:B------:R-:W-:Y:S05]  /*3630*/  BSYNC.RECONVERGENT B0 ;  /* 0x0000000000007941 */ /* 0x000fea0003800200 */
.L_x_1011:
[----:B------:R-:W-:Y:S01]  /*3640*/  F2FP.F16.F32.PACK_AB R0, RZ, R0 ;  /* 0x00000000ff00723e */ /* 0x000fe200000000ff */
[----:B------:R-:W-:Y:S06]  /*3650*/  BRA `(.L_x_984) ;  /* 0x00000000001c7947 */ /* 0x000fec0003800000 */
.L_x_1008:
[----:B------:R-:W2:Y:S02]  /*3660*/  LDG.E.64 R2, desc[UR36][R2.64] ;  /* 0x0000002402027981 */ /* 0x000ea4000c1e1b00 */
[----:B--2---:R-:W0:Y:S02]  /*3670*/  I2F.U64 R0, R2 ;  /* 0x0000000200007312 */ /* 0x004e240000301000 */
[----:B0-----:R-:W-:Y:S01]  /*3680*/  F2FP.F16.F32.PACK_AB R0, RZ, R0 ;  /* 0x00000000ff00723e */ /* 0x001fe200000000ff */
[----:B------:R-:W-:Y:S06]  /*3690*/  BRA `(.L_x_984) ;  /* 0x00000000000c7947 */ /* 0x000fec0003800000 */
.L_x_1007:
[----:B------:R-:W2:Y:S02]  /*36a0*/  LDG.E R2, desc[UR36][R2.64] ;  /* 0x0000002402027981 */ /* 0x000ea4000c1e1900 */
[----:B--2---:R-:W-:-:S04]  /*36b0*/  I2FP.F32.U32 R0, R2 ;  /* 0x0000000200007245 */ /* 0x004fc80000201000 */
[----:B------:R-:W-:-:S07]  /*36c0*/  F2FP.F16.F32.PACK_AB R0, RZ, R0 ;  /* 0x00000000ff00723e */ /* 0x000fce00000000ff */
.L_x_984:
[----:B-----5:R-:W-:Y:S01]  /*36d0*/  HADD2.F32 R19, -RZ, R19.H0_H0 ;  /* 0x20000013ff137230 */ /* 0x020fe20000004100 */
[----:B------:R-:W2:Y:S01]  /*36e0*/  LDCU.64 UR6, c[0x0][0x5e8] ;  /* 0x0000bd00ff0677ac */ /* 0x000ea20008000a00 */
[----:B------:R-:W-:-:S03]  /*36f0*/  HADD2.F32 R0, -RZ, R0.H0_H0 ;  /* 0x20000000ff007230 */ /* 0x000fc60000004100 */
[C---:B01----:R-:W-:Y:S01]  /*3700*/  FMUL.FTZ R2, |R19|.reuse, -1.4426950216293334961 ;  /* 0xbfb8aa3b13027820 */ /* 0x043fe20000410200 */
        /* <DEDUP_REMOVED lines=9> */
[----:B--2---:R-:W-:-:S03]  /*37a0*/  IADD3 R2, P0, PT, R16, UR6, RZ ;  /* 0x0000000610027c10 */ /* 0x004fc6000ff1e0ff */
[----:B------:R-:W-:Y:S01]  /*37b0*/  FADD.FTZ R19, R19, -R6 ;  /* 0x8000000613137221 */ /* 0x000fe20000010000 */
[----:B------:R-:W-:-:S03]  /*37c0*/  IADD3.X R3, PT, PT, RZ, UR7, RZ, P0, !PT ;  /* 0x00000007ff037c10 */ /* 0x000fc600087fe4ff */
[----:B------:R-:W-:-:S05]  /*37d0*/  FMUL.FTZ R0, R0, R19 ;  /* 0x0000001300007220 */ /* 0x000fca0000410000 */
[----:B------:R-:W-:Y:S01]  /*37e0*/  F2FP.F16.F32.PACK_AB R0, RZ, R0 ;  /* 0x00000000ff00723e */ /* 0x000fe200000000ff */
[----:B------:R-:W-:Y:S06]  /*37f0*/  BRA.U UP0, `(.L_x_1013) ;  /* 0x0000000500047547 */ /* 0x000fec000b800000 */
        /* <DEDUP_REMOVED lines=8> */
[----:B------:R-:W-:-:S04]  /*3880*/  HADD2.F32 R0, -RZ, R0.H0_H0 ;  /* 0x20000000ff007230 */ /* 0x000fc80000004100 */
[----:B------:R-:W0:Y:S02]  /*3890*/  F2I.FTZ.TRUNC.NTZ R5, R0 ;  /* 0x0000000000057305 */ /* 0x000e24000021f100 */
[----:B0-----:R0:W-:Y:S01]  /*38a0*/  STG.E.U8 desc[UR36][R2.64], R5 ;  /* 0x0000000502007986 */ /* 0x0011e2000c101124 */
[----:B------:R-:W-:Y:S05]  /*38b0*/  BRA `(.L_x_1018) ;  /* 0x0000000c00807947 */ /* 0x000fea0003800000 */
.L_x_1016:
[----:B------:R-:W-:-:S06]  /*38c0*/  HADD2.F32 R5, -RZ, R0.H0_H0 ;  /* 0x20000000ff057230 */ /* 0x000fcc0000004100 */
[----:B------:R-:W0:Y:S02]  /*38d0*/  F2I.S64.TRUNC R4, R5 ;  /* 0x0000000500047311 */ /* 0x000e24000020d900 */
[----:B0-----:R1:W-:Y:S01]  /*38e0*/  STG.E.U8 desc[UR36][R2.64], R4 ;  /* 0x0000000402007986 */ /* 0x0013e2000c101124 */
[----:B------:R-:W-:Y:S05]  /*38f0*/  BRA `(.L_x_1018) ;  /* 0x0000000c00707947 */ /* 0x000fea0003800000 */
.L_x_1015:
[----:B------:R-:W-:-:S09]  /*3900*/  UISETP.NE.AND UP0, UPT, UR4, 0x2, UPT ;  /* 0x000000020400788c */ /* 0x000fd2000bf05270 */
[----:B------:R-:W-:Y:S05]  /*3910*/  BRA.U !UP0, `(.L_x_1019) ;  /* 0x0000000108307547 */ /* 0x000fea000b800000 */
[----:B------:R-:W-:-:S09]  /*3920*/  UISETP.NE.AND UP0, UPT, UR4, 0x3, UPT ;  /* 0x000000030400788c */ /* 0x000fd2000bf05270 */
[----:B------:R-:W-:Y:S05]  /*3930*/  BRA.U !UP0, `(.L_x_1020) ;  /* 0x0000000108187547 */ /* 0x000fea000b800000 */
[----:B------:R-:W-:-:S09]  /*3940*/  UISETP.NE.AND UP0, UPT, UR4, 0x4, UPT ;  /* 0x000000040400788c */ /* 0x000fd2000bf05270 */
[----:B------:R-:W-:Y:S05]  /*3950*/  BRA.U UP0, `(.L_x_1017) ;  /* 0x0000000900b87547 */ /* 0x000fea000b800000 */
[----:B------:R-:W-:-:S06]  /*3960*/  HADD2.F32 R4, -RZ, R0.H0_H0 ;  /* 0x20000000ff047230 */ /* 0x000fcc0000004100 */
[----:B------:R-:W0:Y:S02]  /*3970*/  F2I.S64.TRUNC R4, R4 ;  /* 0x0000000400047311 */ /* 0x000e24000020d900 */
[----:B0-----:R4:W-:Y:S01]  /*3980*/  STG.E.64 desc[UR36][R2.64], R4 ;  /* 0x0000000402007986 */ /* 0x0019e2000c101b24 */
[----:B------:R-:W-:Y:S05]  /*3990*/  BRA `(.L_x_1018) ;  /* 0x0000000c00487947 */ /* 0x000fea0003800000 */
.L_x_1020:
[----:B------:R-:W-:-:S04]  /*39a0*/  HADD2.F32 R0, -RZ, R0.H0_H0 ;  /* 0x20000000ff007230 */ /* 0x000fc80000004100 */
[----:B------:R-:W0:Y:S02]  /*39b0*/  F2I.FTZ.TRUNC.NTZ R5, R0 ;  /* 0x0000000000057305 */ /* 0x000e24000021f100 */
[----:B0-----:R3:W-:Y:S01]  /*39c0*/  STG.E desc[UR36][R2.64], R5 ;  /* 0x0000000502007986 */ /* 0x0017e2000c101924 */
[----:B------:R-:W-:Y:S05]  /*39d0*/  BRA `(.L_x_1018) ;  /* 0x0000000c00387947 */ /* 0x000fea0003800000 */
.L_x_1019:
[----:B------:R-:W-:-:S04]  /*39e0*/  HADD2.F32 R0, -RZ, R0.H0_H0 ;  /* 0x20000000ff007230 */ /* 0x000fc80000004100 */
[----:B------:R-:W0:Y:S02]  /*39f0*/  F2I.FTZ.TRUNC.NTZ R5, R0 ;  /* 0x0000000000057305 */ /* 0x000e24000021f100 */
[----:B0-----:R2:W-:Y:S01]  /*3a00*/  STG.E.U16 desc[UR36][R2.64], R5 ;  /* 0x0000000502007986 */ /* 0x0015e2000c101524 */
[----:B------:R-:W-:Y:S05]  /*3a10*/  BRA `(.L_x_1018) ;  /* 0x0000000c00287947 */ /* 0x000fea0003800000 */
.L_x_1014:
[----:B------:R-:W-:-:S09]  /*3a20*/  UISETP.GT.AND UP0, UPT, UR4, 0x6, UPT ;  /* 0x000000060400788c */ /* 0x000fd2000bf04270 */
[----:B------:R-:W-:Y:S05]  /*3a30*/  BRA.U UP0, `(.L_x_1021) ;  /* 0x0000000100247547 */ /* 0x000fea000b800000 */
[----:B------:R-:W-:-:S09]  /*3a40*/  UISETP.NE.AND UP0, UPT, UR4, 0x5, UPT ;  /* 0x000000050400788c */ /* 0x000fd2000bf05270 */
[----:B------:R-:W-:Y:S05]  /*3a50*/  BRA.U !UP0, `(.L_x_1022) ;  /* 0x0000000108147547 */ /* 0x000fea000b800000 */
[----:B------:R-:W-:-:S09]  /*3a60*/  UISETP.NE.AND UP0, UPT, UR4, 0x6, UPT ;  /* 0x000000060400788c */ /* 0x000fd2000bf05270 */
[----:B------:R-:W-:Y:S05]  /*3a70*/  BRA.U UP0, `(.L_x_1017) ;  /* 0x0000000900707547 */ /* 0x000fea000b800000 */
[----:B------:R-:W-:-:S05]  /*3a80*/  HADD2.F32 R5, -RZ, R0.H0_H0 ;  /* 0x20000000ff057230 */ /* 0x000fca0000004100 */
[----:B------:R0:W-:Y:S01]  /*3a90*/  STG.E desc[UR36][R2.64], R5 ;  /* 0x0000000502007986 */ /* 0x0001e2000c101924 */
[----:B------:R-:W-:Y:S05]  /*3aa0*/  BRA `(.L_x_1018) ;  /* 0x0000000c00047947 */ /* 0x000fea0003800000 */
.L_x_1022:
[----:B------:R0:W-:Y:S01]  /*3ab0*/  STG.E.U16 desc[UR36][R2.64], R0 ;  /* 0x0000000002007986 */ /* 0x0001e2000c101524 */
[----:B------:R-:W-:Y:S05]  /*3ac0*/  BRA `(.L_x_1018) ;  /* 0x0000000800fc7947 */ /* 0x000fea0003800000 */
.L_x_1021:
[----:B------:R-:W-:-:S09]  /*3ad0*/  UISETP.NE.AND UP0, UPT, UR4, 0x7, UPT ;  /* 0x000000070400788c */ /* 0x000fd2000bf05270 */
[----:B------:R-:W-:Y:S05]  /*3ae0*/  BRA.U !UP0, `(.L_x_1023) ;  /* 0x0000000108347547 */ /* 0x000fea000b800000 */
[----:B------:R-:W-:-:S09]  /*3af0*/  UISETP.NE.AND UP0, UPT, UR4, 0x8, UPT ;  /* 0x000000080400788c */ /* 0x000fd2000bf05270 */
[----:B------:R-:W-:Y:S05]  /*3b00*/  BRA.U !UP0, `(.L_x_1024) ;  /* 0x0000000108187547 */ /* 0x000fea000b800000 */
[----:B------:R-:W-:-:S09]  /*3b10*/  UISETP.NE.AND UP0, UPT, UR4, 0x9, UPT ;  /* 0x000000090400788c */ /* 0x000fd2000bf05270 */
[----:B------:R-:W-:Y:S05]  /*3b20*/  BRA.U UP0, `(.L_x_1017) ;  /* 0x0000000900447547 */ /* 0x000fea000b800000 */
[----:B------:R-:W-:Y:S02]  /*3b30*/  HADD2.F32 R4, -RZ, R0.H0_H0 ;  /* 0x20000000ff047230 */ /* 0x000fe40000004100 */
[----:B------:R-:W-:-:S05]  /*3b40*/  IMAD.MOV.U32 R5, RZ, RZ, RZ ;  /* 0x000000ffff057224 */ /* 0x000fca00078e00ff */
[----:B------:R0:W-:Y:S01]  /*3b50*/  STG.E.64 desc[UR36][R2.64], R4 ;  /* 0x0000000402007986 */ /* 0x0001e2000c101b24 */
[----:B------:R-:W-:Y:S05]  /*3b60*/  BRA `(.L_x_1018) ;  /* 0x0000000800d47947 */ /* 0x000fea0003800000 */
.L_x_1024:
[----:B------:R-:W-:-:S05]  /*3b70*/  HADD2.F32 R0, -RZ, R0.H0_H0 ;  /* 0x20000000ff007230 */ /* 0x000fca0000004100 */
[----:B------:R-:W-:-:S04]  /*3b80*/  F2FP.F16.F32.PACK_AB R0, RZ, R0 ;  /* 0x00000000ff00723e */ /* 0x000fc800000000ff */
[----:B------:R-:W-:-:S05]  /*3b90*/  PRMT R0, R0, 0x5410, RZ ;  /* 0x0000541000007816 */ /* 0x000fca00000000ff */
[----:B------:R0:W-:Y:S01]  /*3ba0*/  STG.E desc[UR36][R2.64], R0 ;  /* 0x0000000002007986 */ /* 0x0001e2000c101924 */
[----:B------:R-:W-:Y:S05]  /*3bb0*/  BRA `(.L_x_1018) ;  /* 0x0000000800c07947 */ /* 0x000fea0003800000 */
.L_x_1023:
[----:B------:R-:W-:-:S05]  /*3bc0*/  HADD2.F32 R4, -RZ, R0.H0_H0 ;  /* 0x20000000ff047230 */ /* 0x000fca0000004100 */
[----:B------:R-:W-:-:S06]  /*3bd0*/  FMUL.FTZ R4, R4, 1 ;  /* 0x3f80000004047820 */ /* 0x000fcc0000410000 */
[----:B------:R-:W0:Y:S02]  /*3be0*/  F2F.F64.F32 R4, R4 ;  /* 0x0000000400047310 */ /* 0x000e240000201800 */
[----:B0-----:R0:W-:Y:S01]  /*3bf0*/  STG.E.64 desc[UR36][R2.64], R4 ;  /* 0x0000000402007986 */ /* 0x0011e2000c101b24 */
[----:B------:R-:W-:Y:S05]  /*3c00*/  BRA `(.L_x_1018) ;  /* 0x0000000800ac7947 */ /* 0x000fea0003800000 */
.L_x_1013:
        /* <DEDUP_REMOVED lines=8> */
[----:B------:R-:W-:-:S05]  /*3c90*/  HADD2.F32 R0, -RZ, R0.H0_H0 ;  /* 0x20000000ff007230 */ /* 0x000fca0000004100 */
[----:B------:R-:W-:-:S04]  /*3ca0*/  FSETP.NEU.FTZ.AND P0, PT, R0, RZ, PT ;  /* 0x000000ff0000720b */ /* 0x000fc80003f1d000 */
[----:B------:R-:W-:-:S05]  /*3cb0*/  SEL R5, RZ, 0x1, !P0 ;  /* 0x00000001ff057807 */ /* 0x000fca0004000000 */
[----:B------:R0:W-:Y:S01]  /*3cc0*/  STG.E.U8 desc[UR36][R2.64], R5 ;  /* 0x0000000502007986 */ /* 0x0001e2000c101124 */
[----:B------:R-:W-:Y:S05]  /*3cd0*/  BRA `(.L_x_1018) ;  /* 0x0000000800787947 */ /* 0x000fea0003800000 */
.L_x_1027:
[----:B------:R-:W-:Y:S01]  /*3ce0*/  HADD2.F32 R0, -RZ, R0.H0_H0 ;  /* 0x20000000ff007230 */ /* 0x000fe20000004100 */
[----:B------:R-:W-:-:S04]  /*3cf0*/  CS2R R6, SRZ ;  /* 0x0000000000067805 */ /* 0x000fc8000001ff00 */
[----:B------:R-:W-:-:S04]  /*3d00*/  FMUL.FTZ R0, R0, 1 ;  /* 0x3f80000000007820 */ /* 0x000fc80000410000 */
[----:B------:R-:W0:Y:S02]  /*3d10*/  F2F.F64.F32 R4, R0 ;  /* 0x0000000000047310 */ /* 0x000e240000201800 */
[----:B0-----:R0:W-:Y:S01]  /*3d20*/  STG.E.128 desc[UR36][R2.64], R4 ;  /* 0x0000000402007986 */ /* 0x0011e2000c101d24 */
[----:B------:R-:W-:Y:S05]  /*3d30*/  BRA `(.L_x_1018) ;  /* 0x0000000800607947 */ /* 0x000fea0003800000 */
.L_x_1026:
[----:B------:R-:W-:-:S09]  /*3d40*/  UISETP.NE.AND UP0, UPT, UR4, 0xf, UPT ;  /* 0x0000000f0400788c */ /* 0x000fd2000bf05270 */
[----:B------:R-:W-:Y:S05]  /*3d50*/  BRA.U !UP0, `(.L_x_1028) ;  /* 0x0000000108a07547 */ /* 0x000fea000b800000 */
[----:B------:R-:W-:-:S09]  /*3d60*/  UISETP.NE.AND UP0, UPT, UR4, 0x17, UPT ;  /* 0x000000170400788c */ /* 0x000fd2000bf05270 */
[----:B------:R-:W-:Y:S05]  /*3d70*/  BRA.U !UP0, `(.L_x_1029) ;  /* 0x00000001084c7547 */ /* 0x000fea000b800000 */
[----:B------:R-:W-:-:S09]  /*3d80*/  UISETP.NE.AND UP0, UPT, UR4, 0x18, UPT ;  /* 0x000000180400788c */ /* 0x000fd2000bf05270 */
[----:B------:R-:W-:Y:S05]  /*3d90*/  BRA.U UP0, `(.L_x_1017) ;  /* 0x0000000500a87547 */ /* 0x000fea000b800000 */
[----:B------:R-:W-:Y:S01]  /*3da0*/  HADD2.F32 R7, -RZ, R0.H0_H0 ;  /* 0x20000000ff077230 */ /* 0x000fe20000004100 */
        /* <DEDUP_REMOVED lines=12> */
.L_x_1031:
[----:B------:R-:W-:Y:S05]  /*3e70*/  BSYNC.RECONVERGENT B0 ;  /* 0x0000000000007941 */ /* 0x000fea0003800200 */
.L_x_1030:
[----:B------:R-:W-:-:S05]  /*3e80*/  LOP3.LUT R5, R0, 0x80, R5, 0xf8, !PT ;  /* 0x0000008000057812 */ /* 0x000fca00078ef805 */
[----:B------:R0:W-:Y:S01]  /*3e90*/  STG.E.U8 desc[UR36][R2.64], R5 ;  /* 0x0000000502007986 */ /* 0x0001e2000c101124 */
[----:B------:R-:W-:Y:S05]  /*3ea0*/  BRA `(.L_x_1018) ;  /* 0x0000000800047947 */ /* 0x000fea0003800000 */
.L_x_1029:
[----:B------:R-:W-:Y:S01]  /*3eb0*/  HADD2.F32 R7, -RZ, R0.H0_H0 ;  /* 0x20000000ff077230 */ /* 0x000fe20000004100 */
        /* <DEDUP_REMOVED lines=14> */
.L_x_1033:
[----:B------:R-:W-:Y:S05]  /*3fa0*/  BSYNC.RECONVERGENT B0 ;  /* 0x0000000000007941 */ /* 0x000fea0003800200 */
.L_x_1032:
[----:B------:R-:W-:-:S05]  /*3fb0*/  LOP3.LUT R5, R0, 0x80, R5, 0xf8, !PT ;  /* 0x0000008000057812 */ /* 0x000fca00078ef805 */
[----:B------:R0:W-:Y:S01]  /*3fc0*/  STG.E.U8 desc[UR36][R2.64], R5 ;  /* 0x0000000502007986 */ /* 0x0001e2000c101124 */
[----:B------:R-:W-:Y:S05]  /*3fd0*/  BRA `(.L_x_1018) ;  /* 0x0000000400b87947 */ /* 0x000fea0003800000 */
.L_x_1028:
[----:B------:R-:W-:-:S05]  /*3fe0*/  HADD2.F32 R0, -RZ, R0.H0_H0 ;  /* 0x20000000ff007230 */ /* 0x000fca0000004100 */
[----:B------:R-:W-:-:S05]  /*3ff0*/  F2FP.BF16.F32.PACK_AB R0, RZ, R0 ;  /* 0x00000000ff00723e */ /* 0x000fca00000010ff */
[----:B------:R0:W-:Y:S01]  /*4000*/  STG.E.U16 desc[UR36][R2.64], R0 ;  /* 0x0000000002007986 */ /* 0x0001e2000c101524 */
[----:B------:R-:W-:Y:S05]  /*4010*/  BRA `(.L_x_1018) ;  /* 0x0000000400a87947 */ /* 0x000fea0003800000 */
.L_x_1025:
        /* <DEDUP_REMOVED lines=8> */
[----:B------:R-:W-:-:S06]  /*40a0*/  HADD2.F32 R5, -RZ, R0.H0_H0 ;  /* 0x20000000ff057230 */ /* 0x000fcc0000004100 */
[----:B------:R-:W0:Y:S02]  /*40b0*/  F2I.FTZ.U32.TRUNC.NTZ R5, R5 ;  /* 0x0000000500057305 */ /* 0x000e24000021f000 */
[----:B0-----:R0:W-:Y:S01]  /*40c0*/  STG.E.U16 desc[UR36][R2.64], R5 ;  /* 0x0000000502007986 */ /* 0x0011e2000c101524 */
[----:B------:R-:W-:Y:S05]  /*40d0*/  BRA `(.L_x_1018) ;  /* 0x0000000400787947 */ /* 0x000fea0003800000 */
.L_x_1036:
[----:B------:R-:W-:Y:S01]  /*40e0*/  HADD2.F32 R5, -RZ, R0.H0_H0 ;  /* 0x20000000ff057230 */ /* 0x000fe20000004100 */
[----:B------:R-:W-:Y:S01]  /*40f0*/  BSSY.RECONVERGENT B0, `(.L_x_1037) ;  /* 0x0000014000007945 */ /* 0x000fe20003800200 */
[----:B------:R-:W-:-:S03]  /*4100*/  IMAD.MOV.U32 R0, RZ, RZ, 0x80 ;  /* 0x00000080ff007424 */ /* 0x000fc600078e00ff */
        /* <DEDUP_REMOVED lines=10> */
.L_x_1039:
[----:B------:R-:W-:-:S04]  /*41b0*/  SHF.R.U32.HI R0, RZ, 0x14, R5 ;  /* 0x00000014ff007819 */ /* 0x000fc80000011605 */
[----:B------:R-:W-:-:S04]  /*41c0*/  LOP3.LUT R0, R0, 0x1, RZ, 0xc0, !PT ;  /* 0x0000000100007812 */ /* 0x000fc800078ec0ff */
[----:B------:R-:W-:-:S04]  /*41d0*/  IADD3 R0, PT, PT, R5, 0x487ffff, R0 ;  /* 0x0487ffff05007810 */ /* 0x000fc80007ffe000 */
[----:B------:R-:W-:-:S04]  /*41e0*/  SHF.R.U32.HI R0, RZ, 0x14, R0 ;  /* 0x00000014ff007819 */ /* 0x000fc80000011600 */
[----:B------:R-:W-:-:S07]  /*41f0*/  LOP3.LUT R4, R0, 0xff, RZ, 0xc0, !PT ;  /* 0x000000ff00047812 */ /* 0x000fce00078ec0ff */
.L_x_1040:
[----:B------:R-:W-:-:S04]  /*4200*/  SHF.R.U32.HI R5, RZ, 0x18, R5 ;  /* 0x00000018ff057819 */ /* 0x000fc80000011605 */
[----:B------:R-:W-:-:S04]  /*4210*/  LOP3.LUT R4, R4, 0x80, R5, 0xf8, !PT ;  /* 0x0000008004047812 */ /* 0x000fc800078ef805 */
[----:B------:R-:W-:-:S07]  /*4220*/  PRMT R0, R4, 0x7610, R0 ;  /* 0x0000761004007816 */ /* 0x000fce0000000000 */
.L_x_1038:
[----:B------:R-:W-:Y:S05]  /*4230*/  BSYNC.RECONVERGENT B0 ;  /* 0x0000000000007941 */ /* 0x000fea0003800200 */
.L_x_1037:
[----:B------:R0:W-:Y:S01]  /*4240*/  STG.E.U8 desc[UR36][R2.64], R0 ;  /* 0x0000000002007986 */ /* 0x0001e2000c101124 */
[----:B------:R-:W-:Y:S05]  /*4250*/  BRA `(.L_x_1018) ;  /* 0x0000000400187947 */ /* 0x000fea0003800000 */
.L_x_1035:
[----:B------:R-:W-:Y:S01]  /*4260*/  HADD2.F32 R5, -RZ, R0.H0_H0 ;  /* 0x20000000ff057230 */ /* 0x000fe20000004100 */
[----:B------:R-:W-:Y:S01]  /*4270*/  BSSY.RECONVERGENT B0, `(.L_x_1041) ;  /* 0x0000014000007945 */ /* 0x000fe20003800200 */
[----:B------:R-:W-:-:S03]  /*4280*/  MOV R0, 0x80 ;  /* 0x0000008000007802 */ /* 0x000fc60000000f00 */
        /* <DEDUP_REMOVED lines=10> */
.L_x_1043:
[----:B------:R-:W-:-:S04]  /*4330*/  SHF.R.U32.HI R0, RZ, 0x15, R5 ;  /* 0x00000015ff007819 */ /* 0x000fc80000011605 */
[----:B------:R-:W-:-:S04]  /*4340*/  LOP3.LUT R0, R0, 0x1, RZ, 0xc0, !PT ;  /* 0x0000000100007812 */ /* 0x000fc800078ec0ff */
[----:B------:R-:W-:-:S04]  /*4350*/  IADD3 R0, PT, PT, R5, 0x88fffff, R0 ;  /* 0x088fffff05007810 */ /* 0x000fc80007ffe000 */
[----:B------:R-:W-:-:S04]  /*4360*/  SHF.R.U32.HI R0, RZ, 0x15, R0 ;  /* 0x00000015ff007819 */ /* 0x000fc80000011600 */
[----:B------:R-:W-:-:S07]  /*4370*/  LOP3.LUT R4, R0, 0xff, RZ, 0xc0, !PT ;  /* 0x000000ff00047812 */ /* 0x000fce00078ec0ff */
.L_x_1044:
[----:B------:R-:W-:-:S04]  /*4380*/  SHF.R.U32.HI R5, RZ, 0x18, R5 ;  /* 0x00000018ff057819 */ /* 0x000fc80000011605 */
[----:B------:R-:W-:-:S04]  /*4390*/  LOP3.LUT R4, R4, 0x80, R5, 0xf8, !PT ;  /* 0x0000008004047812 */ /* 0x000fc800078ef805 */
[----:B------:R-:W-:-:S07]  /*43a0*/  PRMT R0, R4, 0x7610, R0 ;  /* 0x0000761004007816 */ /* 0x000fce0000000000 */
.L_x_1042:
[----:B------:R-:W-:Y:S05]  /*43b0*/  BSYNC.RECONVERGENT B0 ;  /* 0x0000000000007941 */ /* 0x000fea0003800200 */
.L_x_1041:
[----:B------:R0:W-:Y:S01]  /*43c0*/  STG.E.U8 desc[UR36][R2.64], R0 ;  /* 0x0000000002007986 */ /* 0x0001e2000c101124 */
[----:B------:R-:W-:Y:S05]  /*43d0*/  BRA `(.L_x_1018) ;  /* 0x0000000000b87947 */ /* 0x000fea0003800000 */
.L_x_1034:
[----:B------:R-:W-:-:S09]  /*43e0*/  UISETP.NE.AND UP0, UPT, UR4, 0x1c, UPT ;  /* 0x0000001c0400788c */ /* 0x000fd2000bf05270 */
[----:B------:R-:W-:Y:S05]  /*43f0*/  BRA.U !UP0, `(.L_x_1045) ;  /* 0x0000000108a47547 */ /* 0x000fea000b800000 */
[----:B------:R-:W-:-:S09]  /*4400*/  UISETP.NE.AND UP0, UPT, UR4, 0x1d, UPT ;  /* 0x0000001d0400788c */ /* 0x000fd2000bf05270 */
[----:B------:R-:W-:Y:S05]  /*4410*/  BRA.U !UP0, `(.L_x_1046) ;  /* 0x00000001088c7547 */ /* 0x000fea000b800000 */
[----:B------:R-:W-:-:S09]  /*4420*/  UISETP.NE.AND UP0, UPT, UR4, 0x2c, UPT ;  /* 0x0000002c0400788c */ /* 0x000fd2000bf05270 */
[----:B------:R-:W-:Y:S05]  /*4430*/  BRA.U !UP0, `(.L_x_1047) ;  /* 0x0000000108447547 */ /* 0x000fea000b800000 */
.L_x_1017:
[----:B------:R-:W-:Y:S01]  /*4440*/  MOV R0, 0x0 ;  /* 0x0000000000007802 */ /* 0x000fe20000000f00 */
[----:B------:R-:W0:Y:S01]  /*4450*/  LDCU.64 UR6, c[0x4][0x128] ;  /* 0x01002500ff0677ac */ /* 0x000e220008000a00 */
[----:B------:R-:W-:Y:S02]  /*4460*/  IMAD.MOV.U32 R8, RZ, RZ, 0x65 ;  /* 0x00000065ff087424 */ /* 0x000fe400078e00ff */
[----:B------:R1:W2:Y:S01]  /*4470*/  LDC.64 R2, c[0x4][R0] ;  /* 0x0100000000027b82 */ /* 0x0002a20000000a00 */
[----:B------:R-:W3:Y:S01]  /*4480*/  LDCU.64 UR8, c[0x4][0x130] ;  /* 0x01002600ff0877ac */ /* 0x000ee20008000a00 */
[----:B------:R-:W-:Y:S02]  /*4490*/  IMAD.MOV.U32 R12, RZ, RZ, 0x1 ;  /* 0x00000001ff0c7424 */ /* 0x000fe400078e00ff */
[----:B------:R-:W-:Y:S01]  /*44a0*/  IMAD.MOV.U32 R13, RZ, RZ, RZ ;  /* 0x000000ffff0d7224 */ /* 0x000fe200078e00ff */
[----:B------:R-:W4:Y:S01]  /*44b0*/  LDCU.64 UR4, c[0x4][0x30] ;  /* 0x01000600ff0477ac */ /* 0x000f220008000a00 */
[----:B0-----:R-:W-:-:S02]  /*44c0*/  IMAD.U32 R4, RZ, RZ, UR6 ;  /* 0x00000006ff047e24 */ /* 0x001fc4000f8e00ff */
[----:B------:R-:W-:Y:S02]  /*44d0*/  IMAD.U32 R5, RZ, RZ, UR7 ;  /* 0x00000007ff057e24 */ /* 0x000fe4000f8e00ff */
[----:B---3--:R-:W-:Y:S02]  /*44e0*/  IMAD.U32 R6, RZ, RZ, UR8 ;  /* 0x00000008ff067e24 */ /* 0x008fe4000f8e00ff */
[----:B------:R-:W-:Y:S01]  /*44f0*/  IMAD.U32 R7, RZ, RZ, UR9 ;  /* 0x00000009ff077e24 */ /* 0x000fe2000f8e00ff */
[----:B----4-:R-:W-:Y:S01]  /*4500*/  MOV R10, UR4 ;  /* 0x00000004000a7c02 */ /* 0x010fe20008000f00 */
[----:B-1----:R-:W-:-:S07]  /*4510*/  IMAD.U32 R11, RZ, RZ, UR5 ;  /* 0x00000005ff0b7e24 */ /* 0x002fce000f8e00ff */
[----:B------:R-:W-:-:S07]  /*4520*/  LEPC R20, `(.L_x_1048) ;  /* 0x000000001014794e */ /* 0x000fce0000000000 */
[----:B--2---:R-:W-:Y:S05]  /*4530*/  CALL.ABS.NOINC R2 ;  /* 0x0000000002007343 */ /* 0x004fea0003c00000 */
.L_x_1048:
[----:B------:R-:W-:Y:S05]  /*4540*/  BRA `(.L_x_1018) ;  /* 0x00000000005c7947 */ /* 0x000fea0003800000 */
.L_x_1047:
[----:B------:R-:W-:-:S05]  /*4550*/  HADD2.F32 R5, -RZ, R0.H0_H0 ;  /* 0x20000000ff057230 */ /* 0x000fca0000004100 */
[----:B------:R-:W-:-:S04]  /*4560*/  SHF.R.U32.HI R6, RZ, 0x17, R5 ;  /* 0x00000017ff067819 */ /* 0x000fc80000011605 */
[----:B------:R-:W-:-:S04]  /*4570*/  LOP3.LUT R4, R6, 0xff, RZ, 0xc0, !PT ;  /* 0x000000ff06047812 */ /* 0x000fc800078ec0ff */
[----:B------:R-:W-:-:S13]  /*4580*/  ISETP.NE.AND P1, PT, R4, 0xff, PT ;  /* 0x000000ff0400780c */ /* 0x000fda0003f25270 */
[--C-:B------:R-:W-:Y:S02]  /*4590*/  @P1 SHF.R.U32.HI R0, RZ, 0x16, R5.reuse ;  /* 0x00000016ff001819 */ /* 0x100fe40000011605 */
[----:B------:R-:W-:Y:S01]  /*45a0*/  @P1 LOP3.LUT P0, RZ, R4, 0x3fffff, R5, 0xf8, !PT ;  /* 0x003fffff04ff1812 */ /* 0x000fe2000780f805 */
[----:B------:R-:W-:Y:S01]  /*45b0*/  HFMA2 R5, -RZ, RZ, 0, 1.5199184417724609375e-05 ;  /* 0x000000ffff057431 */ /* 0x000fe200000001ff */
        /* <DEDUP_REMOVED lines=9> */
.L_x_1046:
[----:B------:R-:W-:-:S06]  /*4650*/  HADD2.F32 R4, -RZ, R0.H0_H0 ;  /* 0x20000000ff047230 */ /* 0x000fcc0000004100 */
[----:B------:R-:W0:Y:S02]  /*4660*/  F2I.U64.TRUNC R4, R4 ;  /* 0x0000000400047311 */ /* 0x000e24000020d800 */
[----:B0-----:R0:W-:Y:S01]  /*4670*/  STG.E.64 desc[UR36][R2.64], R4 ;  /* 0x0000000402007986 */ /* 0x0011e2000c101b24 */
[----:B------:R-:W-:Y:S05]  /*4680*/  BRA `(.L_x_1018) ;  /* 0x00000000000c7947 */ /* 0x000fea0003800000 */
.L_x_1045:
[----:B------:R-:W-:-:S04]  /*4690*/  HADD2.F32 R0, -RZ, R0.H0_H0 ;  /* 0x20000000ff007230 */ /* 0x000fc80000004100 */
[----:B------:R-:W0:Y:S02]  /*46a0*/  F2I.FTZ.U32.TRUNC.NTZ R5, R0 ;  /* 0x0000000000057305 */ /* 0x000e24000021f000 */
[----:B0-----:R0:W-:Y:S02]  /*46b0*/  STG.E desc[UR36][R2.64], R5 ;  /* 0x0000000502007986 */ /* 0x0011e4000c101924 */
.L_x_1018:
[----:B------:R-:W-:-:S07]  /*46c0*/  VIADD R17, R17, 0x80 ;  /* 0x0000008011117836 */ /* 0x000fce0000000000 */
.L_x_943:
[----:B------:R-:W-:Y:S05]  /*46d0*/  BSYNC.RECONVERGENT B6 ;  /* 0x0000000000067941 */ /* 0x000fea0003800200 */
.L_x_942:
[----:B------:R-:W5:Y:S01]  /*46e0*/  LDCU UR4, c[0x0][0x380] ;  /* 0x00007000ff0477ac */ /* 0x000f620008000800 */
[----:B------:R-:W-:Y:S01]  /*46f0*/  BSSY.RECONVERGENT B6, `(.L_x_1049) ;  /* 0x000045e000067945 */ /* 0x000fe20003800200 */
[----:B-----5:R-:W-:-:S13]  /*4700*/  ISETP.GE.AND P0, PT, R17, UR4, PT ;  /* 0x0000000411007c0c */ /* 0x020fda000bf06270 */
[----:B------:R-:W-:Y:S05]  /*4710*/  @P0 BRA `(.L_x_1050) ;  /* 0x00000044006c0947 */ /* 0x000fea0003800000 */
[----:B------:R-:W5:Y:S01]  /*4720*/  LDCU UR4, c[0x0][0x388] ;  /* 0x00007100ff0477ac */ /* 0x000f620008000800 */
[----:B------:R-:W-:Y:S01]  /*4730*/  MOV R18, RZ ;  /* 0x000000ff00127202 */ /* 0x000fe20000000f00 */
[----:B0-----:R-:W-:Y:S02]  /*4740*/  IMAD.MOV.U32 R0, RZ, RZ, RZ ;  /* 0x000000ffff007224 */ /* 0x001fe400078e00ff */
[----:B------:R-:W-:Y:S01]  /*4750*/  IMAD.MOV.U32 R16, RZ, RZ, RZ ;  /* 0x000000ffff107224 */ /* 0x000fe200078e00ff */
        /* <DEDUP_REMOVED lines=350> */
.L_x_1051:
        /* <DEDUP_REMOVED lines=19> */
.L_x_1055:
[----:B------:R-:W2:Y:S02]  /*5e70*/  LDG.E.U8 R2, desc[UR36][R2.64] ;  /* 0x0000002402027981 */ /* 0x000ea4000c1e1100 */
[----:B--2---:R-:W-:-:S04]  /*5e80*/  I2FP.F32.U32 R0, R2 ;  /* 0x0000000200007245 */ /* 0x004fc80000201000 */
[----:B------:R-:W-:-:S04]  /*5e90*/  F2FP.F16.F32.PACK_AB R0, RZ, R0 ;  /* 0x00000000ff00723e */ /* 0x000fc800000000ff */
[----:B------:R-:W-:Y:S01]  /*5ea0*/  PRMT R19, R0, 0x7610, R19 ;  /* 0x0000761000137816 */ /* 0x000fe20000000013 */
[----:B------:R-:W-:Y:S06]  /*5eb0*/  BRA `(.L_x_1057) ;  /* 0x0000000c00b47947 */ /* 0x000fec0003800000 */
.L_x_1054:
        /* <DEDUP_REMOVED lines=11> */
.L_x_1059:
[----:B------:R-:W2:Y:S02]  /*5f70*/  LDG.E R2, desc[UR36][R2.64] ;  /* 0x0000002402027981 */ /* 0x000ea4000c1e1900 */
[----:B--2---:R-:W-:-:S04]  /*5f80*/  I2FP.F32.S32 R0, R2 ;  /* 0x0000000200007245 */ /* 0x004fc80000201400 */
[----:B------:R-:W-:-:S04]  /*5f90*/  F2FP.F16.F32.PACK_AB R0, RZ, R0 ;  /* 0x00000000ff00723e */ /* 0x000fc800000000ff */
[----:B------:R-:W-:Y:S01]  /*5fa0*/  PRMT R19, R0, 0x7610, R19 ;  /* 0x0000761000137816 */ /* 0x000fe20000000013 */
[----:B------:R-:W-:Y:S06]  /*5fb0*/  BRA `(.L_x_1057) ;  /* 0x0000000c00747947 */ /* 0x000fec0003800000 */
.L_x_1058:
[----:B------:R-:W2:Y:S02]  /*5fc0*/  LDG.E.U16 R2, desc[UR36][R2.64] ;  /* 0x0000002402027981 */ /* 0x000ea4000c1e1500 */
[----:B--2---:R-:W0:Y:S02]  /*5fd0*/  I2F.S16 R0, R2 ;  /* 0x0000000200007306 */ /* 0x004e240000101400 */
[----:B0-----:R-:W-:-:S04]  /*5fe0*/  F2FP.F16.F32.PACK_AB R0, RZ, R0 ;  /* 0x00000000ff00723e */ /* 0x001fc800000000ff */
[----:B------:R-:W-:Y:S01]  /*5ff0*/  PRMT R19, R0, 0x7610, R19 ;  /* 0x0000761000137816 */ /* 0x000fe20000000013 */
[----:B------:R-:W-:Y:S06]  /*6000*/  BRA `(.L_x_1057) ;  /* 0x0000000c00607947 */ /* 0x000fec0003800000 */
.L_x_1053:
        /* <DEDUP_REMOVED lines=9> */
.L_x_1061:
[----:B------:R1:W5:Y:S01]  /*60a0*/  LDG.E.U16 R19, desc[UR36][R2.64] ;  /* 0x0000002402137981 */ /* 0x000362000c1e1500 */
[----:B------:R-:W-:Y:S05]  /*60b0*/  BRA `(.L_x_1057) ;  /* 0x0000000c00347947 */ /* 0x000fea0003800000 */
.L_x_1060:
        /* <DEDUP_REMOVED lines=9> */
.L_x_1063:
[----:B------:R0:W5:Y:S01]  /*6150*/  LDG.E.U16 R19, desc[UR36][R2.64] ;  /* 0x0000002402137981 */ /* 0x000162000c1e1500 */
[----:B------:R-:W-:Y:S05]  /*6160*/  BRA `(.L_x_1057) ;  /* 0x0000000c00087947 */ /* 0x000fea0003800000 */
.L_x_1062:
        /* <DEDUP_REMOVED lines=9> */
.L_x_1052:
        /* <DEDUP_REMOVED lines=14> */
.L_x_1066:
        /* <DEDUP_REMOVED lines=9> */
.L_x_1065:
[----:B------:R-:W-:-:S09]  /*6370*/  UISETP.NE.AND UP0, UPT, UR4, 0xf, UPT ;  /* 0x0000000f0400788c */ /* 0x000fd2000bf05270 */
[----:B------:R-:W-:Y:S05]  /*6380*/  BRA.U !UP0, `(.L_x_1067) ;  /* 0x00000001089c7547 */ /* 0x000fea000b800000 */
[----:B------:R-:W-:-:S09]  /*6390*/  UISETP.NE.AND UP0, UPT, UR4, 0x17, UPT ;  /* 0x000000170400788c */ /* 0x000fd2000bf05270 */
[----:B------:R-:W-:Y:S05]  /*63a0*/  BRA.U !UP0, `(.L_x_1068) ;  /* 0x00000001085c7547 */ /* 0x000fea000b800000 */
[----:B------:R-:W-:-:S09]  /*63b0*/  UISETP.NE.AND UP0, UPT, UR4, 0x18, UPT ;  /* 0x000000180400788c */ /* 0x000fd2000bf05270 */
[----:B------:R-:W-:Y:S05]  /*63c0*/  BRA.U UP0, `(.L_x_1056) ;  /* 0x0000000900047547 */ /* 0x000fea000b800000 */
[----:B------:R-:W2:Y:S01]  /*63d0*/  LDG.E.U8 R0, desc[UR36][R2.64] ;  /* 0x0000002402007981 */ /* 0x000ea2000c1e1100 */
[----:B------:R-:W-:Y:S01]  /*63e0*/  MOV R6, 0x1f ;  /* 0x0000001f00067802 */ /* 0x000fe20000000f00 */
        /* <DEDUP_REMOVED lines=16> */
[----:B------:R-:W-:-:S04]  /*64f0*/  F2FP.F16.F32.PACK_AB R5, RZ, R5 ;  /* 0x00000005ff05723e */ /* 0x000fc800000000ff */
[----:B------:R-:W-:Y:S01]  /*6500*/  PRMT R19, R5, 0x7610, R19 ;  /* 0x0000761005137816 */ /* 0x000fe20000000013 */
[----:B------:R-:W-:Y:S06]  /*6510*/  BRA `(.L_x_1057) ;  /* 0x00000008001c7947 */ /* 0x000fec0003800000 */
.L_x_1068:
        /* <DEDUP_REMOVED lines=11> */
[----:B------:R-:W-:-:S04]  /*65d0*/  F2FP.F16.F32.PACK_AB R0, RZ, R0 ;  /* 0x00000000ff00723e */ /* 0x000fc800000000ff */
[----:B------:R-:W-:Y:S01]  /*65e0*/  PRMT R19, R0, 0x7610, R19 ;  /* 0x0000761000137816 */ /* 0x000fe20000000013 */
[----:B------:R-:W-:Y:S06]  /*65f0*/  BRA `(.L_x_1057) ;  /* 0x0000000400e47947 */ /* 0x000fec0003800000 */
.L_x_1067:
[----:B------:R-:W2:Y:S02]  /*6600*/  LDG.E.U16 R0, desc[UR36][R2.64] ;  /* 0x0000002402007981 */ /* 0x000ea4000c1e1500 */
[----:B--2---:R-:W-:-:S05]  /*6610*/  IMAD.U32 R0, R0, 0x10000, RZ ;  /* 0x0001000000007824 */ /* 0x004fca00078e00ff */
[----:B------:R-:W-:-:S04]  /*6620*/  F2FP.F16.F32.PACK_AB R0, RZ, R0 ;  /* 0x00000000ff00723e */ /* 0x000fc800000000ff */
[----:B------:R-:W-:Y:S01]  /*6630*/  PRMT R19, R0, 0x7610, R19 ;  /* 0x0000761000137816 */ /* 0x000fe20000000013 */
[----:B------:R-:W-:Y:S06]  /*6640*/  BRA `(.L_x_1057) ;  /* 0x0000000400d07947 */ /* 0x000fec0003800000 */
.L_x_1064:
        /* <DEDUP_REMOVED lines=13> */
.L_x_1071:
        /* <DEDUP_REMOVED lines=21> */
.L_x_1075:
[----:B------:R-:W-:Y:S05]  /*6870*/  BSYNC.RECONVERGENT B1 ;  /* 0x0000000000017941 */ /* 0x000fea0003800200 */
.L_x_1074:
[----:B------:R-:W-:Y:S01]  /*6880*/  IMAD.SHL.U32 R0, R0, 0x100000, RZ ;  /* 0x0010000000007824 */ /* 0x000fe200078e00ff */
[----:B------:R-:W-:-:S04]  /*6890*/  LEA R2, R2, 0x3b800000, 0x17 ;  /* 0x3b80000002027811 */ /* 0x000fc800078eb8ff */
[----:B------:R-:W-:-:S07]  /*68a0*/  LOP3.LUT R0, R2, R0, R7, 0xfe, !PT ;  /* 0x0000000002007212 */ /* 0x000fce00078efe07 */
.L_x_1073:
[----:B------:R-:W-:Y:S05]  /*68b0*/  BSYNC.RECONVERGENT B0 ;  /* 0x0000000000007941 */ /* 0x000fea0003800200 */
.L_x_1072:
[----:B------:R-:W-:-:S04]  /*68c0*/  F2FP.F16.F32.PACK_AB R0, RZ, R0 ;  /* 0x00000000ff00723e */ /* 0x000fc800000000ff */
[----:B------:R-:W-:Y:S01]  /*68d0*/  PRMT R19, R0, 0x7610, R19 ;  /* 0x0000761000137816 */ /* 0x000fe20000000013 */
[----:B------:R-:W-:Y:S06]  /*68e0*/  BRA `(.L_x_1057) ;  /* 0x0000000400287947 */ /* 0x000fec0003800000 */
.L_x_1070:
        /* <DEDUP_REMOVED lines=21> */
.L_x_1079:
[----:B------:R-:W-:Y:S05]  /*6a40*/  BSYNC.RECONVERGENT B1 ;  /* 0x0000000000017941 */ /* 0x000fea0003800200 */
.L_x_1078:
[----:B------:R-:W-:Y:S01]  /*6a50*/  IMAD.SHL.U32 R0, R0, 0x200000, RZ ;  /* 0x0020000000007824 */ /* 0x000fe200078e00ff */
[----:B------:R-:W-:-:S04]  /*6a60*/  LEA R2, R2, 0x37800000, 0x17 ;  /* 0x3780000002027811 */ /* 0x000fc800078eb8ff */
[----:B------:R-:W-:-:S07]  /*6a70*/  LOP3.LUT R0, R2, R0, R7, 0xfe, !PT ;  /* 0x0000000002007212 */ /* 0x000fce00078efe07 */
.L_x_1077:
[----:B------:R-:W-:Y:S05]  /*6a80*/  BSYNC.RECONVERGENT B0 ;  /* 0x0000000000007941 */ /* 0x000fea0003800200 */
.L_x_1076:
[----:B------:R-:W-:-:S04]  /*6a90*/  F2FP.F16.F32.PACK_AB R0, RZ, R0 ;  /* 0x00000000ff00723e */ /* 0x000fc800000000ff */
[----:B------:R-:W-:Y:S01]  /*6aa0*/  PRMT R19, R0, 0x7610, R19 ;  /* 0x0000761000137816 */ /* 0x000fe20000000013 */
[----:B------:R-:W-:Y:S06]  /*6ab0*/  BRA `(.L_x_1057) ;  /* 0x0000000000b47947 */ /* 0x000fec0003800000 */
.L_x_1069:
        /* <DEDUP_REMOVED lines=14> */
.L_x_1083:
[----:B------:R-:W-:Y:S05]  /*6ba0*/  BSYNC.RECONVERGENT B0 ;  /* 0x0000000000007941 */ /* 0x000fea0003800200 */
.L_x_1082:
[----:B------:R-:W-:-:S04]  /*6bb0*/  F2FP.F16.F32.PACK_AB R0, RZ, R0 ;  /* 0x00000000ff00723e */ /* 0x000fc800000000ff */
[----:B------:R-:W-:Y:S01]  /*6bc0*/  PRMT R19, R0, 0x7610, R19 ;  /* 0x0000761000137816 */ /* 0x000fe20000000013 */
[----:B------:R-:W-:Y:S06]  /*6bd0*/  BRA `(.L_x_1057) ;  /* 0x00000000006c7947 */ /* 0x000fec0003800000 */
.L_x_1056:
        /* <DEDUP_REMOVED lines=9> */
[----:B------:R-:W-:-:S02]  /*6c70*/  IMAD.U32 R5, RZ, RZ, UR5 ;  /* 0x00000005ff057e24 */ /* 0x000fc4000f8e00ff */
[----:B-1----:R-:W-:Y:S01]  /*6c80*/  IMAD.U32 R6, RZ, RZ, UR6 ;  /* 0x00000006ff067e24 */ /* 0x002fe2000f8e00ff */
[----:B------:R-:W-:Y:S01]  /*6c90*/  MOV R7, UR7 ;  /* 0x0000000700077c02 */ /* 0x000fe20008000f00 */
[----:B---3--:R-:W-:Y:S02]  /*6ca0*/  IMAD.U32 R10, RZ, RZ, UR8 ;  /* 0x00000008ff0a7e24 */ /* 0x008fe4000f8e00ff */
[----:B------:R-:W-:-:S07]  /*6cb0*/  IMAD.U32 R11, RZ, RZ, UR9 ;  /* 0x00000009ff0b7e24 */ /* 0x000fce000f8e00ff */
[----:B------:R-:W-:-:S07]  /*6cc0*/  LEPC R20, `(.L_x_1084) ;  /* 0x000000001014794e */ /* 0x000fce0000000000 */
[----:B--2---:R-:W-:Y:S05]  /*6cd0*/  CALL.ABS.NOINC R2 ;  /* 0x0000000002007343 */ /* 0x004fea0003c00000 */
.L_x_1084:
[----:B------:R-:W-:Y:S01]  /*6ce0*/  PRMT R19, RZ, 0x7610, R19 ;  /* 0x00007610ff137816 */ /* 0x000fe20000000013 */
[----:B------:R-:W-:Y:S06]  /*6cf0*/  BRA `(.L_x_1057) ;  /* 0x0000000000247947 */ /* 0x000fec0003800000 */
.L_x_1081:
[----:B------:R-:W2:Y:S02]  /*6d00*/  LDG.E.64 R2, desc[UR36][R2.64] ;  /* 0x0000002402027981 */ /* 0x000ea4000c1e1b00 */
[----:B--2---:R-:W0:Y:S02]  /*6d10*/  I2F.U64 R0, R2 ;  /* 0x0000000200007312 */ /* 0x004e240000301000 */
[----:B0-----:R-:W-:-:S04]  /*6d20*/  F2FP.F16.F32.PACK_AB R0, RZ, R0 ;  /* 0x00000000ff00723e */ /* 0x001fc800000000ff */
[----:B------:R-:W-:Y:S01]  /*6d30*/  PRMT R19, R0, 0x7610, R19 ;  /* 0x0000761000137816 */ /* 0x000fe20000000013 */
[----:B------:R-:W-:Y:S06]  /*6d40*/  BRA `(.L_x_1057) ;  /* 0x0000000000107947 */ /* 0x000fec0003800000 */
.L_x_1080:
[----:B------:R-:W2:Y:S02]  /*6d50*/  LDG.E R2, desc[UR36][R2.64] ;  /* 0x0000002402027981 */ /* 0x000ea4000c1e1900 */
[----:B--2---:R-:W-:-:S04]  /*6d60*/  I2FP.F32.U32 R0, R2 ;  /* 0x0000000200007245 */ /* 0x004fc80000201000 */
[----:B------:R-:W-:-:S04]  /*6d70*/  F2FP.F16.F32.PACK_AB R0, RZ, R0 ;  /* 0x00000000ff00723e */ /* 0x000fc800000000ff */
[----:B------:R-:W-:-:S07]  /*6d80*/  PRMT R19, R0, 0x7610, R19 ;  /* 0x0000761000137816 */ /* 0x000fce0000000013 */
.L_x_1057:
        /* <DEDUP_REMOVED lines=18> */
.L_x_1088:
[----:B------:R-:W2:Y:S02]  /*6eb0*/  LDG.E.U8 R2, desc[UR36][R2.64] ;  /* 0x0000002402027981 */ /* 0x000ea4000c1e1100 */
[----:B--2---:R-:W-:-:S04]  /*6ec0*/  I2FP.F32.U32 R0, R2 ;  /* 0x0000000200007245 */ /* 0x004fc80000201000 */
[----:B------:R-:W-:Y:S01]  /*6ed0*/  F2FP.F16.F32.PACK_AB R0, RZ, R0 ;  /* 0x00000000ff00723e */ /* 0x000fe200000000ff */
[----:B------:R-:W-:Y:S06]  /*6ee0*/  BRA `(.L_x_1090) ;  /* 0x0000000c007c7947 */ /* 0x000fec0003800000 */
.L_x_1087:
        /* <DEDUP_REMOVED lines=10> */
.L_x_1092:
[----:B------:R-:W2:Y:S02]  /*6f90*/  LDG.E R2, desc[UR36][R2.64] ;  /* 0x0000002402027981 */ /* 0x000ea4000c1e1900 */
[----:B--2---:R-:W-:-:S04]  /*6fa0*/  I2FP.F32.S32 R0, R2 ;  /* 0x0000000200007245 */ /* 0x004fc80000201400 */
[----:B------:R-:W-:Y:S01]  /*6fb0*/  F2FP.F16.F32.PACK_AB R0, RZ, R0 ;  /* 0x00000000ff00723e */ /* 0x000fe200000000ff */
[----:B------:R-:W-:Y:S06]  /*6fc0*/  BRA `(.L_x_1090) ;  /* 0x0000000c00447947 */ /* 0x000fec0003800000 */
.L_x_1091:
[----:B------:R-:W2:Y:S02]  /*6fd0*/  LDG.E.U16 R2, desc[UR36][R2.64] ;  /* 0x0000002402027981 */ /* 0x000ea4000c1e1500 */
[----:B--2---:R-:W0:Y:S02]  /*6fe0*/  I2F.S16 R0, R2 ;  /* 0x0000000200007306 */ /* 0x004e240000101400 */
[----:B0-----:R-:W-:Y:S01]  /*6ff0*/  F2FP.F16.F32.PACK_AB R0, RZ, R0 ;  /* 0x00000000ff00723e */ /* 0x001fe200000000ff */
[----:B------:R-:W-:Y:S06]  /*7000*/  BRA `(.L_x_1090) ;  /* 0x0000000c00347947 */ /* 0x000fec0003800000 */
.L_x_1086:
        /* <DEDUP_REMOVED lines=9> */
.L_x_1094:
[----:B------:R0:W5:Y:S01]  /*70a0*/  LDG.E.U16 R0, desc[UR36][R2.64] ;  /* 0x0000002402007981 */ /* 0x000162000c1e1500 */
[----:B------:R-:W-:Y:S05]  /*70b0*/  BRA `(.L_x_1090) ;  /* 0x0000000c00087947 */ /* 0x000fea0003800000 */
.L_x_1093:
        /* <DEDUP_REMOVED lines=9> */
.L_x_1096:
[----:B------:R1:W5:Y:S01]  /*7150*/  LDG.E.U16 R0, desc[UR36][R2.64] ;  /* 0x0000002402007981 */ /* 0x000362000c1e1500 */
[----:B------:R-:W-:Y:S05]  /*7160*/  BRA `(.L_x_1090) ;  /* 0x0000000800dc7947 */ /* 0x000fea0003800000 */
.L_x_1095:
        /* <DEDUP_REMOVED lines=8> */
.L_x_1085:
        /* <DEDUP_REMOVED lines=13> */
.L_x_1099:
        /* <DEDUP_REMOVED lines=8> */
.L_x_1098:
        /* <DEDUP_REMOVED lines=27> */
.L_x_1101:
        /* <DEDUP_REMOVED lines=11> */
[----:B------:R-:W-:Y:S01]  /*75a0*/  F2FP.F16.F32.PACK_AB R0, RZ, R0 ;  /* 0x00000000ff00723e */ /* 0x000fe200000000ff */
[----:B------:R-:W-:Y:S06]  /*75b0*/  BRA `(.L_x_1090) ;  /* 0x0000000400c87947 */ /* 0x000fec0003800000 */
.L_x_1100:
[----:B------:R-:W2:Y:S02]  /*75c0*/  LDG.E.U16 R0, desc[UR36][R2.64] ;  /* 0x0000002402007981 */ /* 0x000ea4000c1e1500 */
[----:B--2---:R-:W-:-:S05]  /*75d0*/  IMAD.U32 R0, R0, 0x10000, RZ ;  /* 0x0001000000007824 */ /* 0x004fca00078e00ff */
[----:B------:R-:W-:Y:S01]  /*75e0*/  F2FP.F16.F32.PACK_AB R0, RZ, R0 ;  /* 0x00000000ff00723e */ /* 0x000fe200000000ff */
[----:B------:R-:W-:Y:S06]  /*75f0*/  BRA `(.L_x_1090) ;  /* 0x0000000400b87947 */ /* 0x000fec0003800000 */
.L_x_1097:
        /* <DEDUP_REMOVED lines=12> */
.L_x_1104:
        /* <DEDUP_REMOVED lines=21> */
.L_x_1108:
[----:B------:R-:W-:Y:S05]  /*7810*/  BSYNC.RECONVERGENT B1 ;  /* 0x0000000000017941 */ /* 0x000fea0003800200 */
.L_x_1107:
[----:B------:R-:W-:Y:S01]  /*7820*/  IMAD.SHL.U32 R0, R0, 0x100000, RZ ;  /* 0x0010000000007824 */ /* 0x000fe200078e00ff */
[----:B------:R-:W-:-:S04]  /*7830*/  LEA R2, R2, 0x3b800000, 0x17 ;  /* 0x3b80000002027811 */ /* 0x000fc800078eb8ff */
[----:B------:R-:W-:-:S07]  /*7840*/  LOP3.LUT R0, R2, R0, R7, 0xfe, !PT ;  /* 0x0000000002007212 */ /* 0x000fce00078efe07 */
.L_x_1106:
[----:B------:R-:W-:Y:S05]  /*7850*/  BSYNC.RECONVERGENT B0 ;  /* 0x0000000000007941 */ /* 0x000fea0003800200 */
.L_x_1105:
[----:B------:R-:W-:Y:S01]  /*7860*/  F2FP.F16.F32.PACK_AB R0, RZ, R0 ;  /* 0x00000000ff00723e */ /* 0x000fe200000000ff */
[----:B------:R-:W-:Y:S06]  /*7870*/  BRA `(.L_x_1090) ;  /* 0x0000000400187947 */ /* 0x000fec0003800000 */
.L_x_1103:
        /* <DEDUP_REMOVED lines=21> */
.L_x_1112:
[----:B------:R-:W-:Y:S05]  /*79d0*/  BSYNC.RECONVERGENT B1 ;  /* 0x0000000000017941 */ /* 0x000fea0003800200 */
.L_x_1111:
[----:B------:R-:W-:Y:S01]  /*79e0*/  IMAD.SHL.U32 R0, R0, 0x200000, RZ ;  /* 0x0020000000007824 */ /* 0x000fe200078e00ff */
[----:B------:R-:W-:-:S04]  /*79f0*/  LEA R2, R2, 0x37800000, 0x17 ;  /* 0x3780000002027811 */ /* 0x000fc800078eb8ff */
[----:B------:R-:W-:-:S07]  /*7a00*/  LOP3.LUT R0, R2, R0, R7, 0xfe, !PT ;  /* 0x0000000002007212 */ /* 0x000fce00078efe07 */
.L_x_1110:
[----:B------:R-:W-:Y:S05]  /*7a10*/  BSYNC.RECONVERGENT B0 ;  /* 0x0000000000007941 */ /* 0x000fea0003800200 */
.L_x_1109:
[----:B------:R-:W-:Y:S01]  /*7a20*/  F2FP.F16.F32.PACK_AB R0, RZ, R0 ;  /* 0x00000000ff00723e */ /* 0x000fe200000000ff */
[----:B------:R-:W-:Y:S06]  /*7a30*/  BRA `(.L_x_1090) ;  /* 0x0000000000a87947 */ /* 0x000fec0003800000 */
.L_x_1102:
        /* <DEDUP_REMOVED lines=14> */
.L_x_1116:
[----:B------:R-:W-:Y:S05]  /*7b20*/  BSYNC.RECONVERGENT B0 ;  /* 0x0000000000007941 */ /* 0x000fea0003800200 */
.L_x_1115:
[----:B------:R-:W-:Y:S01]  /*7b30*/  F2FP.F16.F32.PACK_AB R0, RZ, R0 ;  /* 0x00000000ff00723e */ /* 0x000fe200000000ff */
[----:B------:R-:W-:Y:S06]  /*7b40*/  BRA `(.L_x_1090) ;  /* 0x0000000000647947 */ /* 0x000fec0003800000 */
.L_x_1089:
        /* <DEDUP_REMOVED lines=16> */
.L_x_1117:
[----:B------:R-:W-:Y:S01]  /*7c50*/  PRMT R0, RZ, 0x7610, R0 ;  /* 0x00007610ff007816 */ /* 0x000fe20000000000 */
[----:B------:R-:W-:Y:S06]  /*7c60*/  BRA `(.L_x_1090) ;  /* 0x00000000001c7947 */ /* 0x000fec0003800000 */
.L_x_1114:
[----:B------:R-:W2:Y:S02]  /*7c70*/  LDG.E.64 R2, desc[UR36][R2.64] ;  /* 0x0000002402027981 */ /* 0x000ea4000c1e1b00 */
[----:B--2---:R-:W0:Y:S02]  /*7c80*/  I2F.U64 R0, R2 ;  /* 0x0000000200007312 */ /* 0x004e240000301000 */
[----:B0-----:R-:W-:Y:S01]  /*7c90*/  F2FP.F16.F32.PACK_AB R0, RZ, R0 ;  /* 0x00000000ff00723e */ /* 0x001fe200000000ff */
[----:B------:R-:W-:Y:S06]  /*7ca0*/  BRA `(.L_x_1090) ;  /* 0x00000000000c7947 */ /* 0x000fec0003800000 */
.L_x_1113:
[----:B------:R-:W2:Y:S02]  /*7cb0*/  LDG.E R2, desc[UR36][R2.64] ;  /* 0x0000002402027981 */ /* 0x000ea4000c1e1900 */
[----:B--2---:R-:W-:-:S04]  /*7cc0*/  I2FP.F32.U32 R0, R2 ;  /* 0x0000000200007245 */ /* 0x004fc80000201000 */
[----:B------:R-:W-:-:S07]  /*7cd0*/  F2FP.F16.F32.PACK_AB R0, RZ, R0 ;  /* 0x00000000ff00723e */ /* 0x000fce00000000ff */
.L_x_1090:
        /* <DEDUP_REMOVED lines=14> */
[----:B------:R-:W-:Y:S02]  /*7dc0*/  FADD.FTZ R19, R19, -R6 ;  /* 0x8000000613137221 */ /* 0x000fe40000010000 */
[----:B------:R-:W-:Y:S02]  /*7dd0*/  IMAD.X R3, RZ, RZ, UR7, P0 ;  /* 0x00000007ff037e24 */ /* 0x000fe400080e06ff */
        /* <DEDUP_REMOVED lines=15> */
.L_x_1121:
[----:B------:R-:W-:-:S06]  /*7ed0*/  HADD2.F32 R5, -RZ, R0.H0_H0 ;  /* 0x20000000ff057230 */ /* 0x000fcc0000004100 */
[----:B------:R-:W0:Y:S02]  /*7ee0*/  F2I.S64.TRUNC R4, R5 ;  /* 0x0000000500047311 */ /* 0x000e24000020d900 */
[----:B0-----:R0:W-:Y:S01]  /*7ef0*/  STG.E.U8 desc[UR36][R2.64], R4 ;  /* 0x0000000402007986 */ /* 0x0011e2000c101124 */
[----:B------:R-:W-:Y:S05]  /*7f00*/  BRA `(.L_x_1123) ;  /* 0x0000000c006c7947 */ /* 0x000fea0003800000 */
.L_x_1120:
        /* <DEDUP_REMOVED lines=10> */
.L_x_1125:
[----:B------:R-:W-:-:S04]  /*7fb0*/  HADD2.F32 R0, -RZ, R0.H0_H0 ;  /* 0x20000000ff007230 */ /* 0x000fc80000004100 */
[----:B------:R-:W0:Y:S02]  /*7fc0*/  F2I.FTZ.TRUNC.NTZ R5, R0 ;  /* 0x0000000000057305 */ /* 0x000e24000021f100 */
[----:B0-----:R0:W-:Y:S01]  /*7fd0*/  STG.E desc[UR36][R2.64], R5 ;  /* 0x0000000502007986 */ /* 0x0011e2000c101924 */
[----:B------:R-:W-:Y:S05]  /*7fe0*/  BRA `(.L_x_1123) ;  /* 0x0000000c00347947 */ /* 0x000fea0003800000 */
.L_x_1124:
[----:B------:R-:W-:-:S04]  /*7ff0*/  HADD2.F32 R0, -RZ, R0.H0_H0 ;  /* 0x20000000ff007230 */ /* 0x000fc80000004100 */
[----:B------:R-:W0:Y:S02]  /*8000*/  F2I.FTZ.TRUNC.NTZ R5, R0 ;  /* 0x0000000000057305 */ /* 0x000e24000021f100 */
[----:B0-----:R0:W-:Y:S01]  /*8010*/  STG.E.U16 desc[UR36][R2.64], R5 ;  /* 0x0000000502007986 */ /* 0x0011e2000c101524 */
[----:B------:R-:W-:Y:S05]  /*8020*/  BRA `(.L_x_1123) ;  /* 0x0000000c00247947 */ /* 0x000fea0003800000 */
.L_x_1119:
        /* <DEDUP_REMOVED lines=9> */
.L_x_1127:
[----:B------:R0:W-:Y:S01]  /*80c0*/  STG.E.U16 desc[UR36][R2.64], R0 ;  /* 0x0000000002007986 */ /* 0x0001e2000c101524 */
[----:B------:R-:W-:Y:S05]  /*80d0*/  BRA `(.L_x_1123) ;  /* 0x0000000800f87947 */ /* 0x000fea0003800000 */
.L_x_1126:
[----:B------:R-:W-:-:S09]  /*80e0*/  UISETP.NE.AND UP0, UPT, UR4, 0x7, UPT ;  /* 0x000000070400788c */ /* 0x000fd2000bf05270 */
[----:B------:R-:W-:Y:S05]  /*80f0*/  BRA.U !UP0, `(.L_x_1128) ;  /* 0x0000000108347547 */ /* 0x000fea000b800000 */
[----:B------:R-:W-:-:S09]  /*8100*/  UISETP.NE.AND UP0, UPT, UR4, 0x8, UPT ;  /* 0x000000080400788c */ /* 0x000fd2000bf05270 */
[----:B------:R-:W-:Y:S05]  /*8110*/  BRA.U !UP0, `(.L_x_1129) ;  /* 0x0000000108187547 */ /* 0x000fea000b800000 */
[----:B------:R-:W-:-:S09]  /*8120*/  UISETP.NE.AND UP0, UPT, UR4, 0x9, UPT ;  /* 0x000000090400788c */ /* 0x000fd2000bf05270 */
[----:B------:R-:W-:Y:S05]  /*8130*/  BRA.U UP0, `(.L_x_1122) ;  /* 0x0000000500fc7547 */ /* 0x000fea000b800000 */
[----:B------:R-:W-:Y:S02]  /*8140*/  HFMA2 R5, -RZ, RZ, 0, 0 ;  /* 0x00000000ff057431 */ /* 0x000fe400000001ff */
[----:B------:R-:W-:-:S05]  /*8150*/  HADD2.F32 R4, -RZ, R0.H0_H0 ;  /* 0x20000000ff047230 */ /* 0x000fca0000004100 */
[----:B------:R0:W-:Y:S01]  /*8160*/  STG.E.64 desc[UR36][R2.64], R4 ;  /* 0x0000000402007986 */ /* 0x0001e2000c101b24 */
[----:B------:R-:W-:Y:S05]  /*8170*/  BRA `(.L_x_1123) ;  /* 0x0000000800d07947 */ /* 0x000fea0003800000 */
.L_x_1129:
[----:B------:R-:W-:-:S05]  /*8180*/  HADD2.F32 R0, -RZ, R0.H0_H0 ;  /* 0x20000000ff007230 */ /* 0x000fca0000004100 */
[----:B------:R-:W-:-:S04]  /*8190*/  F2FP.F16.F32.PACK_AB R0, RZ, R0 ;  /* 0x00000000ff00723e */ /* 0x000fc800000000ff */
[----:B------:R-:W-:-:S05]  /*81a0*/  PRMT R0, R0, 0x5410, RZ ;  /* 0x0000541000007816 */ /* 0x000fca00000000ff */
[----:B------:R0:W-:Y:S01]  /*81b0*/  STG.E desc[UR36][R2.64], R0 ;  /* 0x0000000002007986 */ /* 0x0001e2000c101924 */
[----:B------:R-:W-:Y:S05]  /*81c0*/  BRA `(.L_x_1123) ;  /* 0x0000000800bc7947 */ /* 0x000fea0003800000 */
.L_x_1128:
[----:B------:R-:W-:-:S05]  /*81d0*/  HADD2.F32 R4, -RZ, R0.H0_H0 ;  /* 0x20000000ff047230 */ /* 0x000fca0000004100 */
[----:B------:R-:W-:-:S06]  /*81e0*/  FMUL.FTZ R4, R4, 1 ;  /* 0x3f80000004047820 */ /* 0x000fcc0000410000 */
[----:B------:R-:W0:Y:S02]  /*81f0*/  F2F.F64.F32 R4, R4 ;  /* 0x0000000400047310 */ /* 0x000e240000201800 */
[----:B0-----:R0:W-:Y:S01]  /*8200*/  STG.E.64 desc[UR36][R2.64], R4 ;  /* 0x0000000402007986 */ /* 0x0011e2000c101b24 */
[----:B------:R-:W-:Y:S05]  /*8210*/  BRA `(.L_x_1123) ;  /* 0x0000000800a87947 */ /* 0x000fea0003800000 */
.L_x_1118:
        /* <DEDUP_REMOVED lines=14> */
.L_x_1133:
[----:B------:R-:W-:Y:S01]  /*8300*/  HADD2.F32 R5, -RZ, R0.H0_H0 ;  /* 0x20000000ff057230 */ /* 0x000fe20000004100 */
        /* <DEDUP_REMOVED lines=17> */
.L_x_1136:
[----:B------:R-:W-:-:S04]  /*8420*/  SHF.R.U32.HI R5, RZ, 0x18, R5 ;  /* 0x00000018ff057819 */ /* 0x000fc80000011605 */
[----:B------:R-:W-:-:S07]  /*8430*/  LOP3.LUT R0, R0, 0x80, R5, 0xf8, !PT ;  /* 0x0000008000007812 */ /* 0x000fce00078ef805 */
.L_x_1135:
[----:B------:R-:W-:Y:S05]  /*8440*/  BSYNC.RECONVERGENT B0 ;  /* 0x0000000000007941 */ /* 0x000fea0003800200 */
.L_x_1134:
[----:B------:R3:W-:Y:S01]  /*8450*/  STG.E.U8 desc[UR36][R2.64], R0 ;  /* 0x0000000002007986 */ /* 0x0007e2000c101124 */
[----:B------:R-:W-:Y:S05]  /*8460*/  BRA `(.L_x_1123) ;  /* 0x0000000800147947 */ /* 0x000fea0003800000 */
.L_x_1132:
        /* <DEDUP_REMOVED lines=18> */
.L_x_1139:
[----:B------:R-:W-:-:S04]  /*8590*/  SHF.R.U32.HI R5, RZ, 0x18, R5 ;  /* 0x00000018ff057819 */ /* 0x000fc80000011605 */
[----:B------:R-:W-:-:S07]  /*85a0*/  LOP3.LUT R0, R0, 0x80, R5, 0xf8, !PT ;  /* 0x0000008000007812 */ /* 0x000fce00078ef805 */
.L_x_1138:
[----:B------:R-:W-:Y:S05]  /*85b0*/  BSYNC.RECONVERGENT B0 ;  /* 0x0000000000007941 */ /* 0x000fea0003800200 */
.L_x_1137:
[----:B------:R0:W-:Y:S01]  /*85c0*/  STG.E.U8 desc[UR36][R2.64], R0 ;  /* 0x0000000002007986 */ /* 0x0001e2000c101124 */
[----:B------:R-:W-:Y:S05]  /*85d0*/  BRA `(.L_x_1123) ;  /* 0x0000000400b87947 */ /* 0x000fea0003800000 */
.L_x_1131:
[----:B------:R-:W-:-:S09]  /*85e0*/  UISETP.NE.AND UP0, UPT, UR4, 0x1c, UPT ;  /* 0x0000001c0400788c */ /* 0x000fd2000bf05270 */
[----:B------:R-:W-:Y:S05]  /*85f0*/  BRA.U !UP0, `(.L_x_1140) ;  /* 0x0000000108607547 */ /* 0x000fea000b800000 */
[----:B------:R-:W-:-:S09]  /*8600*/  UISETP.NE.AND UP0, UPT, UR4, 0x1d, UPT ;  /* 0x0000001d0400788c */ /* 0x000fd2000bf05270 */
[----:B------:R-:W-:Y:S05]  /*8610*/  BRA.U !UP0, `(.L_x_1141) ;  /* 0x0000000108487547 */ /* 0x000fea000b800000 */
[----:B------:R-:W-:-:S09]  /*8620*/  UISETP.NE.AND UP0, UPT, UR4, 0x2c, UPT ;  /* 0x0000002c0400788c */ /* 0x000fd2000bf05270 */
[----:B------:R-:W-:Y:S05]  /*8630*/  BRA.U UP0, `(.L_x_1122) ;  /* 0x0000000100bc7547 */ /* 0x000fea000b800000 */
        /* <DEDUP_REMOVED lines=16> */
.L_x_1141:
[----:B------:R-:W-:-:S06]  /*8740*/  HADD2.F32 R4, -RZ, R0.H0_H0 ;  /* 0x20000000ff047230 */ /* 0x000fcc0000004100 */
[----:B------:R-:W0:Y:S02]  /*8750*/  F2I.U64.TRUNC R4, R4 ;  /* 0x0000000400047311 */ /* 0x000e24000020d800 */
[----:B0-----:R1:W-:Y:S01]  /*8760*/  STG.E.64 desc[UR36][R2.64], R4 ;  /* 0x0000000402007986 */ /* 0x0013e2000c101b24 */
[----:B------:R-:W-:Y:S05]  /*8770*/  BRA `(.L_x_1123) ;  /* 0x0000000400507947 */ /* 0x000fea0003800000 */
.L_x_1140:
[----:B------:R-:W-:-:S04]  /*8780*/  HADD2.F32 R0, -RZ, R0.H0_H0 ;  /* 0x20000000ff007230 */ /* 0x000fc80000004100 */
[----:B------:R-:W0:Y:S02]  /*8790*/  F2I.FTZ.U32.TRUNC.NTZ R5, R0 ;  /* 0x0000000000057305 */ /* 0x000e24000021f000 */
[----:B0-----:R0:W-:Y:S01]  /*87a0*/  STG.E desc[UR36][R2.64], R5 ;  /* 0x0000000502007986 */ /* 0x0011e2000c101924 */
[----:B------:R-:W-:Y:S05]  /*87b0*/  BRA `(.L_x_1123) ;  /* 0x0000000400407947 */ /* 0x000fea0003800000 */
.L_x_1130:
        /* <DEDUP_REMOVED lines=11> */
.L_x_1143:
[----:B------:R-:W-:Y:S01]  /*8870*/  HADD2.F32 R0, -RZ, R0.H0_H0 ;  /* 0x20000000ff007230 */ /* 0x000fe20000004100 */
[----:B------:R-:W-:-:S04]  /*8880*/  CS2R R6, SRZ ;  /* 0x0000000000067805 */ /* 0x000fc8000001ff00 */
[----:B------:R-:W-:-:S04]  /*8890*/  FMUL.FTZ R0, R0, 1 ;  /* 0x3f80000000007820 */ /* 0x000fc80000410000 */
[----:B------:R-:W0:Y:S02]  /*88a0*/  F2F.F64.F32 R4, R0 ;  /* 0x0000000000047310 */ /* 0x000e240000201800 */
[----:B0-----:R0:W-:Y:S01]  /*88b0*/  STG.E.128 desc[UR36][R2.64], R4 ;  /* 0x0000000402007986 */ /* 0x0011e2000c101d24 */
[----:B------:R-:W-:Y:S05]  /*88c0*/  BRA `(.L_x_1123) ;  /* 0x0000000000fc7947 */ /* 0x000fea0003800000 */
.L_x_1142:
[----:B------:R-:W-:-:S09]  /*88d0*/  UISETP.NE.AND UP0, UPT, UR4, 0xf, UPT ;  /* 0x0000000f0400788c */ /* 0x000fd2000bf05270 */
[----:B------:R-:W-:Y:S05]  /*88e0*/  BRA.U !UP0, `(.L_x_1144) ;  /* 0x0000000108e87547 */ /* 0x000fea000b800000 */
[----:B------:R-:W-:-:S09]  /*88f0*/  UISETP.NE.AND UP0, UPT, UR4, 0x17, UPT ;  /* 0x000000170400788c */ /* 0x000fd2000bf05270 */
[----:B------:R-:W-:Y:S05]  /*8900*/  BRA.U !UP0, `(.L_x_1145) ;  /* 0x0000000108907547 */ /* 0x000fea000b800000 */
[----:B------:R-:W-:-:S09]  /*8910*/  UISETP.NE.AND UP0, UPT, UR4, 0x18, UPT ;  /* 0x000000180400788c */ /* 0x000fd2000bf05270 */
[----:B------:R-:W-:Y:S05]  /*8920*/  BRA.U !UP0, `(.L_x_1146) ;  /* 0x0000000108447547 */ /* 0x000fea000b800000 */
.L_x_1122:
[----:B------:R-:W-:Y:S01]  /*8930*/  MOV R0, 0x0 ;  /* 0x0000000000007802 */ /* 0x000fe20000000f00 */
[----:B------:R-:W0:Y:S01]  /*8940*/  LDCU.64 UR4, c[0x4][0x128] ;  /* 0x01002500ff0477ac */ /* 0x000e220008000a00 */
[----:B------:R-:W-:Y:S02]  /*8950*/  HFMA2 R8, -RZ, RZ, 0, 6.020069122314453125e-06 ;  /* 0x00000065ff087431 */ /* 0x000fe400000001ff */
[----:B------:R-:W-:Y:S01]  /*8960*/  IMAD.MOV.U32 R12, RZ, RZ, 0x1 ;  /* 0x00000001ff0c7424 */ /* 0x000fe200078e00ff */
[----:B------:R1:W2:Y:S01]  /*8970*/  LDC.64 R2, c[0x4][R0] ;  /* 0x0100000000027b82 */ /* 0x0002a20000000a00 */
[----:B------:R-:W3:Y:S01]  /*8980*/  LDCU.64 UR6, c[0x4][0x130] ;  /* 0x01002600ff0677ac */ /* 0x000ee20008000a00 */
[----:B------:R-:W-:Y:S01]  /*8990*/  IMAD.MOV.U32 R13, RZ, RZ, RZ ;  /* 0x000000ffff0d7224 */ /* 0x000fe200078e00ff */
[----:B------:R-:W4:Y:S01]  /*89a0*/  LDCU.64 UR8, c[0x4][0x30] ;  /* 0x01000600ff0877ac */ /* 0x000f220008000a00 */
[----:B0-----:R-:W-:Y:S01]  /*89b0*/  IMAD.U32 R4, RZ, RZ, UR4 ;  /* 0x00000004ff047e24 */ /* 0x001fe2000f8e00ff */
[----:B------:R-:W-:Y:S01]  /*89c0*/  MOV R5, UR5 ;  /* 0x0000000500057c02 */ /* 0x000fe20008000f00 */
[----:B---3--:R-:W-:-:S02]  /*89d0*/  IMAD.U32 R6, RZ, RZ, UR6 ;  /* 0x00000006ff067e24 */ /* 0x008fc4000f8e00ff */
[----:B------:R-:W-:Y:S02]  /*89e0*/  IMAD.U32 R7, RZ, RZ, UR7 ;  /* 0x00000007ff077e24 */ /* 0x000fe4000f8e00ff */
[----:B----4-:R-:W-:Y:S02]  /*89f0*/  IMAD.U32 R10, RZ, RZ, UR8 ;  /* 0x00000008ff0a7e24 */ /* 0x010fe4000f8e00ff */
[----:B-1----:R-:W-:-:S07]  /*8a00*/  IMAD.U32 R11, RZ, RZ, UR9 ;  /* 0x00000009ff0b7e24 */ /* 0x002fce000f8e00ff */
[----:B------:R-:W-:-:S07]  /*8a10*/  LEPC R20, `(.L_x_1147) ;  /* 0x000000001014794e */ /* 0x000fce0000000000 */
[----:B--2---:R-:W-:Y:S05]  /*8a20*/  CALL.ABS.NOINC R2 ;  /* 0x0000000002007343 */ /* 0x004fea0003c00000 */
.L_x_1147:
[----:B------:R-:W-:Y:S05]  /*8a30*/  BRA `(.L_x_1123) ;  /* 0x0000000000a07947 */ /* 0x000fea0003800000 */
.L_x_1146:
[----:B------:R-:W-:Y:S01]  /*8a40*/  HADD2.F32 R7, -RZ, R0.H0_H0 ;  /* 0x20000000ff077230 */ /* 0x000fe20000004100 */
        /* <DEDUP_REMOVED lines=12> */
.L_x_1149:
[----:B------:R-:W-:Y:S05]  /*8b10*/  BSYNC.RECONVERGENT B0 ;  /* 0x0000000000007941 */ /* 0x000fea0003800200 */
.L_x_1148:
[----:B------:R-:W-:-:S05]  /*8b20*/  LOP3.LUT R5, R0, 0x80, R5, 0xf8, !PT ;  /* 0x0000008000057812 */ /* 0x000fca00078ef805 */
[----:B------:R0:W-:Y:S01]  /*8b30*/  STG.E.U8 desc[UR36][R2.64], R5 ;  /* 0x0000000502007986 */ /* 0x0001e2000c101124 */
[----:B------:R-:W-:Y:S05]  /*8b40*/  BRA `(.L_x_1123) ;  /* 0x00000000005c7947 */ /* 0x000fea0003800000 */
.L_x_1145:
[----:B------:R-:W-:Y:S01]  /*8b50*/  HADD2.F32 R5, -RZ, R0.H0_H0 ;  /* 0x20000000ff057230 */ /* 0x000fe20000004100 */
        /* <DEDUP_REMOVED lines=11> */
.L_x_1151:
[----:B------:R-:W-:Y:S01]  /*8c10*/  IMAD.MOV.U32 R0, RZ, RZ, 0x7f ;  /* 0x0000007fff007424 */ /* 0x000fe200078e00ff */
[----:B------:R-:W-:-:S04]  /*8c20*/  ISETP.GT.U32.AND P0, PT, R4, 0x7f800000, PT ;  /* 0x7f8000000400780c */ /* 0x000fc80003f04070 */
[----:B------:R-:W-:-:S09]  /*8c30*/  SEL R0, R0, 0x7c, P0 ;  /* 0x0000007c00007807 */ /* 0x000fd20000000000 */
.L_x_1152:
[----:B------:R-:W-:Y:S05]  /*8c40*/  BSYNC.RECONVERGENT B0 ;  /* 0x0000000000007941 */ /* 0x000fea0003800200 */
.L_x_1150:
[----:B------:R-:W-:-:S04]  /*8c50*/  SHF.R.U32.HI R5, RZ, 0x18, R5 ;  /* 0x00000018ff057819 */ /* 0x000fc80000011605 */
[----:B------:R-:W-:-:S05]  /*8c60*/  LOP3.LUT R5, R0, 0x80, R5, 0xf8, !PT ;  /* 0x0000008000057812 */ /* 0x000fca00078ef805 */
[----:B------:R0:W-:Y:S01]  /*8c70*/  STG.E.U8 desc[UR36][R2.64], R5 ;  /* 0x0000000502007986 */ /* 0x0001e2000c101124 */
[----:B------:R-:W-:Y:S05]  /*8c80*/  BRA `(.L_x_1123) ;  /* 0x00000000000c7947 */ /* 0x000fea0003800000 */
.L_x_1144:
[----:B------:R-:W-:-:S05]  /*8c90*/  HADD2.F32 R0, -RZ, R0.H0_H0 ;  /* 0x20000000ff007230 */ /* 0x000fca0000004100 */
[----:B------:R-:W-:-:S05]  /*8ca0*/  F2FP.BF16.F32.PACK_AB R0, RZ, R0 ;  /* 0x00000000ff00723e */ /* 0x000fca00000010ff */
[----:B------:R0:W-:Y:S02]  /*8cb0*/  STG.E.U16 desc[UR36][R2.64], R0 ;  /* 0x0000000002007986 */ /* 0x0001e4000c101524 */
.L_x_1123:
[----:B------:R-:W-:-:S07]  /*8cc0*/  IADD3 R17, PT, PT, R17, 0x80, RZ ;  /* 0x0000008011117810 */ /* 0x000fce0007ffe0ff */
.L_x_1050:
[----:B------:R-:W-:Y:S05]  /*8cd0*/  BSYNC.RECONVERGENT B6 ;  /* 0x0000000000067941 */ /* 0x000fea0003800200 */
.L_x_1049:
[----:B------:R-:W5:Y:S01]  /*8ce0*/  LDCU UR4, c[0x0][0x380] ;  /* 0x00007000ff0477ac */ /* 0x000f620008000800 */
[----:B------:R-:W-:Y:S01]  /*8cf0*/  BSSY.RECONVERGENT B6, `(.L_x_1153) ;  /* 0x000045e000067945 */ /* 0x000fe20003800200 */
[----:B-----5:R-:W-:-:S13]  /*8d00*/  ISETP.GE.AND P0, PT, R17, UR4, PT ;  /* 0x0000000411007c0c */ /* 0x020fda000bf06270 */
[----:B------:R-:W-:Y:S05]  /*8d10*/  @P0 BRA `(.L_x_1154) ;  /* 0x00000044006c0947 */ /* 0x000fea0003800000 */
[----:B------:R-:W5:Y:S01]  /*8d20*/  LDCU UR4, c[0x0][0x388] ;  /* 0x00007100ff0477ac */ /* 0x000f620008000800 */
[----:B------:R-:W-:Y:S02]  /*8d30*/  IMAD.MOV.U32 R18, RZ, RZ, RZ ;  /* 0x000000ffff127224 */ /* 0x000fe400078e00ff */
[----:B0--3--:R-:W-:Y:S02]  /*8d40*/  IMAD.MOV.U32 R0, RZ, RZ, RZ ;  /* 0x000000ffff007224 */ /* 0x009fe400078e00ff */
[----:B------:R-:W-:Y:S01]  /*8d50*/  IMAD.MOV.U32 R16, RZ, RZ, RZ ;  /* 0x000000ffff107224 */ /* 0x000fe200078e00ff */
[----:B-----5:R-:W-:-:S09]  /*8d60*/  UISETP.NE.AND UP0, UPT, UR4, URZ, UPT ;  /* 0x000000ff0400728c */ /* 0x020fd2000bf05270 */
[----:B------:R-:W-:Y:S05]  /*8d70*/  BRA.U !UP0, `(.L_x_1155) ;  /* 0x0000001508707547 */ /* 0x000fea000b800000 */
[----:B------:R-:W1:Y:S01]  /*8d80*/  LDCU.64 UR4, c[0x0][0x390] ;  /* 0x00007200ff0477ac */ /* 0x000e620008000a00 */
[----:B------:R-:W-:Y:S01]  /*8d90*/  IMAD.MOV.U32 R16, RZ, RZ, RZ ;  /* 0x000000ffff107224 */ /* 0x000fe200078e00ff */
[----:B------:R-:W0:Y:S01]  /*8da0*/  LDCU UR6, c[0x0][0x38c] ;  /* 0x00007180ff0677ac */ /* 0x000e220008000800 */
[----:B------:R-:W3:Y:S01]  /*8db0*/  LDCU.64 UR8, c[0x0][0x4b8] ;  /* 0x00009700ff0877ac */ /* 0x000ee20008000a00 */
[----:B------:R-:W-:Y:S01]  /*8dc0*/  UISETP.NE.AND UP0, UPT, UR41, URZ, UPT ;  /* 0x000000ff2900728c */ /* 0x000fe2000bf05270 */
[----:B-12-4-:R-:W-:Y:S01]  /*8dd0*/  IMAD.HI.U32 R2, R17, UR4, R16 ;  /* 0x0000000411027c27 */ /* 0x016fe2000f8e0010 */
[----:B------:R-:W1:Y:S04]  /*8de0*/  LDCU UR4, c[0x0][0x4c0] ;  /* 0x00009800ff0477ac */ /* 0x000e680008000800 */
[----:B------:R-:W-:-:S04]  /*8df0*/  SHF.R.U32.HI R3, RZ, UR5, R2 ;  /* 0x00000005ff037c19 */ /* 0x000fc80008011602 */
[----:B------:R-:W-:-:S05]  /*8e00*/  IADD3 R18, PT, PT, -R3, RZ, RZ ;  /* 0x000000ff03127210 */ /* 0x000fca0007ffe1ff */
[----:B0-----:R-:W-:-:S04]  /*8e10*/  IMAD R18, R18, UR6, R17 ;  /* 0x0000000612127c24 */ /* 0x001fc8000f8e0211 */
[C---:B---3--:R-:W-:Y:S02]  /*8e20*/  IMAD R16, R18.reuse, UR8, RZ ;  /* 0x0000000812107c24 */ /* 0x048fe4000f8e02ff */
        /* <DEDUP_REMOVED lines=337> */
.L_x_1155:
[----:B------:R-:W1:Y:S01]  /*a340*/  LDCU.64 UR6, c[0x0][0x5f0] ;  /* 0x0000be00ff0677ac */ /* 0x000e620008000a00 */
[----:B------:R-:W-:-:S04]  /*a350*/  UPRMT UR4, UR39, 0x9910, URZ ;  /* 0x0000991027047896 */ /* 0x000fc800080000ff */
[----:B------:R-:W-:Y:S01]  /*a360*/  UISETP.GT.AND UP0, UPT, UR4, 0x9, UPT ;  /* 0x000000090400788c */ /* 0x000fe2000bf04270 */
[----:B-12-4-:R-:W-:-:S05]  /*a370*/  IADD3 R2, P0, PT, R0, UR6, RZ ;  /* 0x0000000600027c10 */ /* 0x016fca000ff1e0ff */
        /* <DEDUP_REMOVED lines=15> */
.L_x_1159:
[----:B------:R-:W2:Y:S02]  /*a470*/  LDG.E.U8 R2, desc[UR36][R2.64] ;  /* 0x0000002402027981 */ /* 0x000ea4000c1e1100 */
[----:B--2---:R-:W-:-:S04]  /*a480*/  I2FP.F32.U32 R0, R2 ;  /* 0x0000000200007245 */ /* 0x004fc80000201000 */
[----:B------:R-:W-:-:S04]  /*a490*/  F2FP.F16.F32.PACK_AB R0, RZ, R0 ;  /* 0x00000000ff00723e */ /* 0x000fc800000000ff */
[----:B------:R-:W-:Y:S01]  /*a4a0*/  PRMT R19, R0, 0x7610, R19 ;  /* 0x0000761000137816 */ /* 0x000fe20000000013 */
[----:B------:R-:W-:Y:S06]  /*a4b0*/  BRA `(.L_x_1161) ;  /* 0x0000000c00b47947 */ /* 0x000fec0003800000 */
.L_x_1158:
        /* <DEDUP_REMOVED lines=11> */
.L_x_1163:
[----:B------:R-:W2:Y:S02]  /*a570*/  LDG.E R2, desc[UR36][R2.64] ;  /* 0x0000002402027981 */ /* 0x000ea4000c1e1900 */
[----:B--2---:R-:W-:-:S04]  /*a580*/  I2FP.F32.S32 R0, R2 ;  /* 0x0000000200007245 */ /* 0x004fc80000201400 */
[----:B------:R-:W-:-:S04]  /*a590*/  F2FP.F16.F32.PACK_AB R0, RZ, R0 ;  /* 0x00000000ff00723e */ /* 0x000fc800000000ff */
[----:B------:R-:W-:Y:S01]  /*a5a0*/  PRMT R19, R0, 0x7610, R19 ;  /* 0x0000761000137816 */ /* 0x000fe20000000013 */
[----:B------:R-:W-:Y:S06]  /*a5b0*/  BRA `(.L_x_1161) ;  /* 0x0000000c00747947 */ /* 0x000fec0003800000 */
.L_x_1162:
[----:B------:R-:W2:Y:S02]  /*a5c0*/  LDG.E.U16 R2, desc[UR36][R2.64] ;  /* 0x0000002402027981 */ /* 0x000ea4000c1e1500 */
[----:B--2---:R-:W0:Y:S02]  /*a5d0*/  I2F.S16 R0, R2 ;  /* 0x0000000200007306 */ /* 0x004e240000101400 */
[----:B0-----:R-:W-:-:S04]  /*a5e0*/  F2FP.F16.F32.PACK_AB R0, RZ, R0 ;  /* 0x00000000ff00723e */ /* 0x001fc800000000ff */
[----:B------:R-:W-:Y:S01]  /*a5f0*/  PRMT R19, R0, 0x7610, R19 ;  /* 0x0000761000137816 */ /* 0x000fe20000000013 */
[----:B------:R-:W-:Y:S06]  /*a600*/  BRA `(.L_x_1161) ;  /* 0x0000000c00607947 */ /* 0x000fec0003800000 */
.L_x_1157:
        /* <DEDUP_REMOVED lines=9> */
.L_x_1165:
[----:B------:R1:W5:Y:S01]  /*a6a0*/  LDG.E.U16 R19, desc[UR36][R2.64] ;  /* 0x0000002402137981 */ /* 0x000362000c1e1500 */
[----:B------:R-:W-:Y:S05]  /*a6b0*/  BRA `(.L_x_1161) ;  /* 0x0000000c00347947 */ /* 0x000fea0003800000 */
.L_x_1164:
        /* <DEDUP_REMOVED lines=9> */
.L_x_1167:
[----:B------:R0:W5:Y:S01]  /*a750*/  LDG.E.U16 R19, desc[UR36][R2.64] ;  /* 0x0000002402137981 */ /* 0x000162000c1e1500 */
[----:B------:R-:W-:Y:S05]  /*a760*/  BRA `(.L_x_1161) ;  /* 0x0000000c00087947 */ /* 0x000fea0003800000 */
.L_x_1166:
        /* <DEDUP_REMOVED lines=9> */
.L_x_1156:
        /* <DEDUP_REMOVED lines=14> */
.L_x_1170:
        /* <DEDUP_REMOVED lines=9> */
.L_x_1169:
        /* <DEDUP_REMOVED lines=27> */
.L_x_1172:
        /* <DEDUP_REMOVED lines=14> */
.L_x_1171:
[----:B------:R-:W2:Y:S02]  /*ac00*/  LDG.E.U16 R0, desc[UR36][R2.64] ;  /* 0x0000002402007981 */ /* 0x000ea4000c1e1500 */
[----:B--2---:R-:W-:-:S05]  /*ac10*/  IMAD.U32 R0, R0, 0x10000, RZ ;  /* 0x0001000000007824 */ /* 0x004fca00078e00ff */
[----:B------:R-:W-:-:S04]  /*ac20*/  F2FP.F16.F32.PACK_AB R0, RZ, R0 ;  /* 0x00000000ff00723e */ /* 0x000fc800000000ff */
[----:B------:R-:W-:Y:S01]  /*ac30*/  PRMT R19, R0, 0x7610, R19 ;  /* 0x0000761000137816 */ /* 0x000fe20000000013 */
[----:B------:R-:W-:Y:S06]  /*ac40*/  BRA `(.L_x_1161) ;  /* 0x0000000400d07947 */ /* 0x000fec0003800000 */
.L_x_1168:
        /* <DEDUP_REMOVED lines=13> */
.L_x_1175:
        /* <DEDUP_REMOVED lines=21> */
.L_x_1179:
[----:B------:R-:W-:Y:S05]  /*ae70*/  BSYNC.RECONVERGENT B1 ;  /* 0x0000000000017941 */ /* 0x000fea0003800200 */
.L_x_1178:
[----:B------:R-:W-:Y:S01]  /*ae80*/  IMAD.SHL.U32 R0, R0, 0x100000, RZ ;  /* 0x0010000000007824 */ /* 0x000fe200078e00ff */
[----:B------:R-:W-:-:S04]  /*ae90*/  LEA R2, R2, 0x3b800000, 0x17 ;  /* 0x3b80000002027811 */ /* 0x000fc800078eb8ff */
[----:B------:R-:W-:-:S07]  /*aea0*/  LOP3.LUT R0, R2, R0, R7, 0xfe, !PT ;  /* 0x0000000002007212 */ /* 0x000fce00078efe07 */
.L_x_1177:
[----:B------:R-:W-:Y:S05]  /*aeb0*/  BSYNC.RECONVERGENT B0 ;  /* 0x0000000000007941 */ /* 0x000fea0003800200 */
.L_x_1176:
[----:B------:R-:W-:-:S04]  /*aec0*/  F2FP.F16.F32.PACK_AB R0, RZ, R0 ;  /* 0x00000000ff00723e */ /* 0x000fc800000000ff */
[----:B------:R-:W-:Y:S01]  /*aed0*/  PRMT R19, R0, 0x7610, R19 ;  /* 0x0000761000137816 */ /* 0x000fe20000000013 */
[----:B------:R-:W-:Y:S06]  /*aee0*/  BRA `(.L_x_1161) ;  /* 0x0000000400287947 */ /* 0x000fec0003800000 */
.L_x_1174:
        /* <DEDUP_REMOVED lines=21> */
.L_x_1183:
[----:B------:R-:W-:Y:S05]  /*b040*/  BSYNC.RECONVERGENT B1 ;  /* 0x0000000000017941 */ /* 0x000fea0003800200 */
.L_x_1182:
[----:B------:R-:W-:Y:S01]  /*b050*/  IMAD.SHL.U32 R0, R0, 0x200000, RZ ;  /* 0x0020000000007824 */ /* 0x000fe200078e00ff */
[----:B------:R-:W-:-:S04]  /*b060*/  LEA R2, R2, 0x37800000, 0x17 ;  /* 0x3780000002027811 */ /* 0x000fc800078eb8ff */
[----:B------:R-:W-:-:S07]  /*b070*/  LOP3.LUT R0, R2, R0, R7, 0xfe, !PT ;  /* 0x0000000002007212 */ /* 0x000fce00078efe07 */
.L_x_1181:
[----:B------:R-:W-:Y:S05]  /*b080*/  BSYNC.RECONVERGENT B0 ;  /* 0x0000000000007941 */ /* 0x000fea0003800200 */
.L_x_1180:
[----:B------:R-:W-:-:S04]  /*b090*/  F2FP.F16.F32.PACK_AB R0, RZ, R0 ;  /* 0x00000000ff00723e */ /* 0x000fc800000000ff */
[----:B------:R-:W-:Y:S01]  /*b0a0*/  PRMT R19, R0, 0x7610, R19 ;  /* 0x0000761000137816 */ /* 0x000fe20000000013 */
[----:B------:R-:W-:Y:S06]  /*b0b0*/  BRA `(.L_x_1161) ;  /* 0x0000000000b47947 */ /* 0x000fec0003800000 */
.L_x_1173:
        /* <DEDUP_REMOVED lines=14> */
.L_x_1187:
[----:B------:R-:W-:Y:S05]  /*b1a0*/  BSYNC.RECONVERGENT B0 ;  /* 0x0000000000007941 */ /* 0x000fea0003800200 */
.L_x_1186:
[----:B------:R-:W-:-:S04]  /*b1b0*/  F2FP.F16.F32.PACK_AB R0, RZ, R0 ;  /* 0x00000000ff00723e */ /* 0x000fc800000000ff */
[----:B------:R-:W-:Y:S01]  /*b1c0*/  PRMT R19, R0, 0x7610, R19 ;  /* 0x0000761000137816 */ /* 0x000fe20000000013 */
[----:B------:R-:W-:Y:S06]  /*b1d0*/  BRA `(.L_x_1161) ;  /* 0x00000000006c7947 */ /* 0x000fec0003800000 */
.L_x_1160:
        /* <DEDUP_REMOVED lines=16> */
.L_x_1188:
[----:B------:R-:W-:Y:S01]  /*b2e0*/  PRMT R19, RZ, 0x7610, R19 ;  /* 0x00007610ff137816 */ /* 0x000fe20000000013 */
[----:B------:R-:W-:Y:S06]  /*b2f0*/  BRA `(.L_x_1161) ;  /* 0x0000000000247947 */ /* 0x000fec0003800000 */
.L_x_1185:
[----:B------:R-:W2:Y:S02]  /*b300*/  LDG.E.64 R2, desc[UR36][R2.64] ;  /* 0x0000002402027981 */ /* 0x000ea4000c1e1b00 */
[----:B--2---:R-:W0:Y:S02]  /*b310*/  I2F.U64 R0, R2 ;  /* 0x0000000200007312 */ /* 0x004e240000301000 */
[----:B0-----:R-:W-:-:S04]  /*b320*/  F2FP.F16.F32.PACK_AB R0, RZ, R0 ;  /* 0x00000000ff00723e */ /* 0x001fc800000000ff */
[----:B------:R-:W-:Y:S01]  /*b330*/  PRMT R19, R0, 0x7610, R19 ;  /* 0x0000761000137816 */ /* 0x000fe20000000013 */
[----:B------:R-:W-:Y:S06]  /*b340*/  BRA `(.L_x_1161) ;  /* 0x0000000000107947 */ /* 0x000fec0003800000 */
.L_x_1184:
[----:B------:R-:W2:Y:S02]  /*b350*/  LDG.E R2, desc[UR36][R2.64] ;  /* 0x0000002402027981 */ /* 0x000ea4000c1e1900 */
[----:B--2---:R-:W-:-:S04]  /*b360*/  I2FP.F32.U32 R0, R2 ;  /* 0x0000000200007245 */ /* 0x004fc80000201000 */
[----:B------:R-:W-:-:S04]  /*b370*/  F2FP.F16.F32.PACK_AB R0, RZ, R0 ;  /* 0x00000000ff00723e */ /* 0x000fc800000000ff */
[----:B------:R-:W-:-:S07]  /*b380*/  PRMT R19, R0, 0x7610, R19 ;  /* 0x0000761000137816 */ /* 0x000fce0000000013 */
.L_x_1161:
        /* <DEDUP_REMOVED lines=18> */
.L_x_1192:
[----:B------:R-:W2:Y:S02]  /*b4b0*/  LDG.E.U8 R2, desc[UR36][R2.64] ;  /* 0x0000002402027981 */ /* 0x000ea4000c1e1100 */
[----:B--2---:R-:W-:-:S04]  /*b4c0*/  I2FP.F32.U32 R0, R2 ;  /* 0x0000000200007245 */ /* 0x004fc80000201000 */
[----:B------:R-:W-:Y:S01]  /*b4d0*/  F2FP.F16.F32.PACK_AB R0, RZ, R0 ;  /* 0x00000000ff00723e */ /* 0x000fe200000000ff */
[----:B------:R-:W-:Y:S06]  /*b4e0*/  BRA `(.L_x_1194) ;  /* 0x0000000c007c7947 */ /* 0x000fec0003800000 */
.L_x_1191:
        /* <DEDUP_REMOVED lines=10> */
.L_x_1196:
[----:B------:R-:W2:Y:S02]  /*b590*/  LDG.E R2, desc[UR36][R2.64] ;  /* 0x0000002402027981 */ /* 0x000ea4000c1e1900 */
[----:B--2---:R-:W-:-:S04]  /*b5a0*/  I2FP.F32.S32 R0, R2 ;  /* 0x0000000200007245 */ /* 0x004fc80000201400 */
[----:B------:R-:W-:Y:S01]  /*b5b0*/  F2FP.F16.F32.PACK_AB R0, RZ, R0 ;  /* 0x00000000ff00723e */ /* 0x000fe200000000ff */
[----:B------:R-:W-:Y:S06]  /*b5c0*/  BRA `(.L_x_1194) ;  /* 0x0000000c00447947 */ /* 0x000fec0003800000 */
.L_x_1195:
[----:B------:R-:W2:Y:S02]  /*b5d0*/  LDG.E.U16 R2, desc[UR36][R2.64] ;  /* 0x0000002402027981 */ /* 0x000ea4000c1e1500 */
[----:B--2---:R-:W0:Y:S02]  /*b5e0*/  I2F.S16 R0, R2 ;  /* 0x0000000200007306 */ /* 0x004e240000101400 */
[----:B0-----:R-:W-:Y:S01]  /*b5f0*/  F2FP.F16.F32.PACK_AB R0, RZ, R0 ;  /* 0x00000000ff00723e */ /* 0x001fe200000000ff */
[----:B------:R-:W-:Y:S06]  /*b600*/  BRA `(.L_x_1194) ;  /* 0x0000000c00347947 */ /* 0x000fec0003800000 */
.L_x_1190:
        /* <DEDUP_REMOVED lines=9> */
.L_x_1198:
[----:B------:R0:W5:Y:S01]  /*b6a0*/  LDG.E.U16 R0, desc[UR36][R2.64] ;  /* 0x0000002402007981 */ /* 0x000162000c1e1500 */
[----:B------:R-:W-:Y:S05]  /*b6b0*/  BRA `(.L_x_1194) ;  /* 0x0000000c00087947 */ /* 0x000fea0003800000 */
.L_x_1197:
        /* <DEDUP_REMOVED lines=9> */
.L_x_1200:
[----:B------:R1:W5:Y:S01]  /*b750*/  LDG.E.U16 R0, desc[UR36][R2.64] ;  /* 0x0000002402007981 */ /* 0x000362000c1e1500 */
[----:B------:R-:W-:Y:S05]  /*b760*/  BRA `(.L_x_1194) ;  /* 0x0000000800dc7947 */ /* 0x000fea0003800000 */
.L_x_1199:
        /* <DEDUP_REMOVED lines=8> */
.L_x_1189:
        /* <DEDUP_REMOVED lines=13> */
.L_x_1203:
        /* <DEDUP_REMOVED lines=8> */
.L_x_1202:
        /* <DEDUP_REMOVED lines=27> */
.L_x_1205:
        /* <DEDUP_REMOVED lines=13> */
.L_x_1204:
[----:B------:R-:W2:Y:S02]  /*bbc0*/  LDG.E.U16 R0, desc[UR36][R2.64] ;  /* 0x0000002402007981 */ /* 0x000ea4000c1e1500 */
[----:B--2---:R-:W-:-:S05]  /*bbd0*/  IMAD.U32 R0, R0, 0x10000, RZ ;  /* 0x0001000000007824 */ /* 0x004fca00078e00ff */
[----:B------:R-:W-:Y:S01]  /*bbe0*/  F2FP.F16.F32.PACK_AB R0, RZ, R0 ;  /* 0x00000000ff00723e */ /* 0x000fe200000000ff */
[----:B------:R-:W-:Y:S06]  /*bbf0*/  BRA `(.L_x_1194) ;  /* 0x0000000400b87947 */ /* 0x000fec0003800000 */
.L_x_1201:
        /* <DEDUP_REMOVED lines=12> */
.L_x_1208:
        /* <DEDUP_REMOVED lines=21> */
.L_x_1212:
[----:B------:R-:W-:Y:S05]  /*be10*/  BSYNC.RECONVERGENT B1 ;  /* 0x0000000000017941 */ /* 0x000fea0003800200 */
.L_x_1211:
[----:B------:R-:W-:Y:S01]  /*be20*/  IMAD.SHL.U32 R0, R0, 0x100000, RZ ;  /* 0x0010000000007824 */ /* 0x000fe200078e00ff */
[----:B------:R-:W-:-:S04]  /*be30*/  LEA R2, R2, 0x3b800000, 0x17 ;  /* 0x3b80000002027811 */ /* 0x000fc800078eb8ff */
[----:B------:R-:W-:-:S07]  /*be40*/  LOP3.LUT R0, R2, R0, R7, 0xfe, !PT ;  /* 0x0000000002007212 */ /* 0x000fce00078efe07 */
.L_x_1210:
[----:B------:R-:W-:Y:S05]  /*be50*/  BSYNC.RECONVERGENT B0 ;  /* 0x0000000000007941 */ /* 0x000fea0003800200 */
.L_x_1209:
[----:B------:R-:W-:Y:S01]  /*be60*/  F2FP.F16.F32.PACK_AB R0, RZ, R0 ;  /* 0x00000000ff00723e */ /* 0x000fe200000000ff */
[----:B------:R-:W-:Y:S06]  /*be70*/  BRA `(.L_x_1194) ;  /* 0x0000000400187947 */ /* 0x000fec0003800000 */
.L_x_1207:
        /* <DEDUP_REMOVED lines=21> */
.L_x_1216:
[----:B------:R-:W-:Y:S05]  /*bfd0*/  BSYNC.RECONVERGENT B1 ;  /* 0x0000000000017941 */ /* 0x000fea0003800200 */
.L_x_1215:
[----:B------:R-:W-:Y:S01]  /*bfe0*/  IMAD.SHL.U32 R0, R0, 0x200000, RZ ;  /* 0x0020000000007824 */ /* 0x000fe200078e00ff */
[----:B------:R-:W-:-:S04]  /*bff0*/  LEA R2, R2, 0x37800000, 0x17 ;  /* 0x3780000002027811 */ /* 0x000fc800078eb8ff */
[----:B------:R-:W-:-:S07]  /*c000*/  LOP3.LUT R0, R2, R0, R7, 0xfe, !PT ;  /* 0x0000000002007212 */ /* 0x000fce00078efe07 */
.L_x_1214:
[----:B------:R-:W-:Y:S05]  /*c010*/  BSYNC.RECONVERGENT B0 ;  /* 0x0000000000007941 */ /* 0x000fea0003800200 */
.L_x_1213:
[----:B------:R-:W-:Y:S01]  /*c020*/  F2FP.F16.F32.PACK_AB R0, RZ, R0 ;  /* 0x00000000ff00723e */ /* 0x000fe200000000ff */
[----:B------:R-:W-:Y:S06]  /*c030*/  BRA `(.L_x_1194) ;  /* 0x0000000000a87947 */ /* 0x000fec0003800000 */
.L_x_1206:
        /* <DEDUP_REMOVED lines=14> */
.L_x_1220:
[----:B------:R-:W-:Y:S05]  /*c120*/  BSYNC.RECONVERGENT B0 ;  /* 0x0000000000007941 */ /* 0x000fea0003800200 */
.L_x_1219:
[----:B------:R-:W-:Y:S01]  /*c130*/  F2FP.F16.F32.PACK_AB R0, RZ, R0 ;  /* 0x00000000ff00723e */ /* 0x000fe200000000ff */
[----:B------:R-:W-:Y:S06]  /*c140*/  BRA `(.L_x_1194) ;  /* 0x0000000000647947 */ /* 0x000fec0003800000 */
.L_x_1193:
        /* <DEDUP_REMOVED lines=15> */
[----:B--2--5:R-:W-:Y:S05]  /*c240*/  CALL.ABS.NOINC R2 ;  /* 0x0000000002007343 */ /* 0x024fea0003c00000 */
.L_x_1221:
[----:B------:R-:W-:Y:S01]  /*c250*/  PRMT R0, RZ, 0x7610, R0 ;  /* 0x00007610ff007816 */ /* 0x000fe20000000000 */
[----:B------:R-:W-:Y:S06]  /*c260*/  BRA `(.L_x_1194) ;  /* 0x00000000001c7947 */ /* 0x000fec0003800000 */
.L_x_1218:
[----:B------:R-:W2:Y:S02]  /*c270*/  LDG.E.64 R2, desc[UR36][R2.64] ;  /* 0x0000002402027981 */ /* 0x000ea4000c1e1b00 */
[----:B--2---:R-:W0:Y:S02]  /*c280*/  I2F.U64 R0, R2 ;  /* 0x0000000200007312 */ /* 0x004e240000301000 */
[----:B0-----:R-:W-:Y:S01]  /*c290*/  F2FP.F16.F32.PACK_AB R0, RZ, R0 ;  /* 0x00000000ff00723e */ /* 0x001fe200000000ff */
[----:B------:R-:W-:Y:S06]  /*c2a0*/  BRA `(.L_x_1194) ;  /* 0x00000000000c7947 */ /* 0x000fec0003800000 */
.L_x_1217:
[----:B------:R-:W2:Y:S02]  /*c2b0*/  LDG.E R2, desc[UR36][R2.64] ;  /* 0x0000002402027981 */ /* 0x000ea4000c1e1900 */
[----:B--2---:R-:W-:-:S04]  /*c2c0*/  I2FP.F32.U32 R0, R2 ;  /* 0x0000000200007245 */ /* 0x004fc80000201000 */
[----:B------:R-:W-:-:S07]  /*c2d0*/  F2FP.F16.F32.PACK_AB R0, RZ, R0 ;  /* 0x00000000ff00723e */ /* 0x000fce00000000ff */
.L_x_1194:
        /* <DEDUP_REMOVED lines=31> */
.L_x_1225:
[----:B------:R-:W-:-:S06]  /*c4d0*/  HADD2.F32 R5, -RZ, R0.H0_H0 ;  /* 0x20000000ff057230 */ /* 0x000fcc0000004100 */
[----:B------:R-:W0:Y:S02]  /*c4e0*/  F2I.S64.TRUNC R4, R5 ;  /* 0x0000000500047311 */ /* 0x000e24000020d900 */
[----:B0-----:R0:W-:Y:S01]  /*c4f0*/  STG.E.U8 desc[UR36][R2.64], R4 ;  /* 0x0000000402007986 */ /* 0x0011e2000c101124 */
[----:B------:R-:W-:Y:S05]  /*c500*/  BRA `(.L_x_1227) ;  /* 0x0000000c006c7947 */ /* 0x000fea0003800000 */
.L_x_1224:
        /* <DEDUP_REMOVED lines=10> */
.L_x_1229:
[----:B------:R-:W-:-:S04]  /*c5b0*/  HADD2.F32 R0, -RZ, R0.H0_H0 ;  /* 0x20000000ff007230 */ /* 0x000fc80000004100 */
[----:B------:R-:W0:Y:S02]  /*c5c0*/  F2I.FTZ.TRUNC.NTZ R5, R0 ;  /* 0x0000000000057305 */ /* 0x000e24000021f100 */
[----:B0-----:R0:W-:Y:S01]  /*c5d0*/  STG.E desc[UR36][R2.64], R5 ;  /* 0x0000000502007986 */ /* 0x0011e2000c101924 */
[----:B------:R-:W-:Y:S05]  /*c5e0*/  BRA `(.L_x_1227) ;  /* 0x0000000c00347947 */ /* 0x000fea0003800000 */
.L_x_1228:
[----:B------:R-:W-:-:S04]  /*c5f0*/  HADD2.F32 R0, -RZ, R0.H0_H0 ;  /* 0x20000000ff007230 */ /* 0x000fc80000004100 */
[----:B------:R-:W0:Y:S02]  /*c600*/  F2I.FTZ.TRUNC.NTZ R5, R0 ;  /* 0x0000000000057305 */ /* 0x000e24000021f100 */
[----:B0-----:R0:W-:Y:S01]  /*c610*/  STG.E.U16 desc[UR36][R2.64], R5 ;  /* 0x0000000502007986 */ /* 0x0011e2000c101524 */
[----:B------:R-:W-:Y:S05]  /*c620*/  BRA `(.L_x_1227) ;  /* 0x0000000c00247947 */ /* 0x000fea0003800000 */
.L_x_1223:
        /* <DEDUP_REMOVED lines=9> */
.L_x_1231:
[----:B------:R0:W-:Y:S01]  /*c6c0*/  STG.E.U16 desc[UR36][R2.64], R0 ;  /* 0x0000000002007986 */ /* 0x0001e2000c101524 */
[----:B------:R-:W-:Y:S05]  /*c6d0*/  BRA `(.L_x_1227) ;  /* 0x0000000800f87947 */ /* 0x000fea0003800000 */
.L_x_1230:
        /* <DEDUP_REMOVED lines=10> */
.L_x_1233:
[----:B------:R-:W-:-:S05]  /*c780*/  HADD2.F32 R0, -RZ, R0.H0_H0 ;  /* 0x20000000ff007230 */ /* 0x000fca0000004100 */
[----:B------:R-:W-:-:S04]  /*c790*/  F2FP.F16.F32.PACK_AB R0, RZ, R0 ;  /* 0x00000000ff00723e */ /* 0x000fc800000000ff */
[----:B------:R-:W-:-:S05]  /*c7a0*/  PRMT R0, R0, 0x5410, RZ ;  /* 0x0000541000007816 */ /* 0x000fca00000000ff */
[----:B------:R0:W-:Y:S01]  /*c7b0*/  STG.E desc[UR36][R2.64], R0 ;  /* 0x0000000002007986 */ /* 0x0001e2000c101924 */
[----:B------:R-:W-:Y:S05]  /*c7c0*/  BRA `(.L_x_1227) ;  /* 0x0000000800bc7947 */ /* 0x000fea0003800000 */
.L_x_1232:
[----:B------:R-:W-:-:S05]  /*c7d0*/  HADD2.F32 R4, -RZ, R0.H0_H0 ;  /* 0x20000000ff047230 */ /* 0x000fca0000004100 */
[----:B------:R-:W-:-:S06]  /*c7e0*/  FMUL.FTZ R4, R4, 1 ;  /* 0x3f80000004047820 */ /* 0x000fcc0000410000 */
[----:B------:R-:W0:Y:S02]  /*c7f0*/  F2F.F64.F32 R4, R4 ;  /* 0x0000000400047310 */ /* 0x000e240000201800 */
[----:B0-----:R0:W-:Y:S01]  /*c800*/  STG.E.64 desc[UR36][R2.64], R4 ;  /* 0x0000000402007986 */ /* 0x0011e2000c101b24 */
[----:B------:R-:W-:Y:S05]  /*c810*/  BRA `(.L_x_1227) ;  /* 0x0000000800a87947 */ /* 0x000fea0003800000 */
.L_x_1222:
        /* <DEDUP_REMOVED lines=14> */
.L_x_1237:
        /* <DEDUP_REMOVED lines=18> */
.L_x_1240:
[----:B------:R-:W-:-:S04]  /*ca20*/  SHF.R.U32.HI R5, RZ, 0x18, R5 ;  /* 0x00000018ff057819 */ /* 0x000fc80000011605 */
[----:B------:R-:W-:-:S07]  /*ca30*/  LOP3.LUT R0, R0, 0x80, R5, 0xf8, !PT ;  /* 0x0000008000007812 */ /* 0x000fce00078ef805 */
.L_x_1239:
[----:B------:R-:W-:Y:S05]  /*ca40*/  BSYNC.RECONVERGENT B0 ;  /* 0x0000000000007941 */ /* 0x000fea0003800200 */
.L_x_1238:
[----:B------:R0:W-:Y:S01]  /*ca50*/  STG.E.U8 desc[UR36][R2.64], R0 ;  /* 0x0000000002007986 */ /* 0x0001e2000c101124 */
[----:B------:R-:W-:Y:S05]  /*ca60*/  BRA `(.L_x_1227) ;  /* 0x0000000800147947 */ /* 0x000fea0003800000 */
.L_x_1236:
        /* <DEDUP_REMOVED lines=18> */
.L_x_1243:
[----:B------:R-:W-:-:S04]  /*cb90*/  SHF.R.U32.HI R5, RZ, 0x18, R5 ;  /* 0x00000018ff057819 */ /* 0x000fc80000011605 */
[----:B------:R-:W-:-:S07]  /*cba0*/  LOP3.LUT R0, R0, 0x80, R5, 0xf8, !PT ;  /* 0x0000008000007812 */ /* 0x000fce00078ef805 */
.L_x_1242:
[----:B------:R-:W-:Y:S05]  /*cbb0*/  BSYNC.RECONVERGENT B0 ;  /* 0x0000000000007941 */ /* 0x000fea0003800200 */
.L_x_1241:
[----:B------:R0:W-:Y:S01]  /*cbc0*/  STG.E.U8 desc[UR36][R2.64], R0 ;  /* 0x0000000002007986 */ /* 0x0001e2000c101124 */
[----:B------:R-:W-:Y:S05]  /*cbd0*/  BRA `(.L_x_1227) ;  /* 0x0000000400b87947 */ /* 0x000fea0003800000 */
.L_x_1235:
        /* <DEDUP_REMOVED lines=22> */
.L_x_1245:
[----:B------:R-:W-:-:S06]  /*cd40*/  HADD2.F32 R4, -RZ, R0.H0_H0 ;  /* 0x20000000ff047230 */ /* 0x000fcc0000004100 */
[----:B------:R-:W0:Y:S02]  /*cd50*/  F2I.U64.TRUNC R4, R4 ;  /* 0x0000000400047311 */ /* 0x000e24000020d800 */
[----:B0-----:R0:W-:Y:S01]  /*cd60*/  STG.E.64 desc[UR36][R2.64], R4 ;  /* 0x0000000402007986 */ /* 0x0011e2000c101b24 */
[----:B------:R-:W-:Y:S05]  /*cd70*/  BRA `(.L_x_1227) ;  /* 0x0000000400507947 */ /* 0x000fea0003800000 */
.L_x_1244:
[----:B------:R-:W-:-:S04]  /*cd80*/  HADD2.F32 R0, -RZ, R0.H0_H0 ;  /* 0x20000000ff007230 */ /* 0x000fc80000004100 */
[----:B------:R-:W0:Y:S02]  /*cd90*/  F2I.FTZ.U32.TRUNC.NTZ R5, R0 ;  /* 0x0000000000057305 */ /* 0x000e24000021f000 */
[----:B0-----:R0:W-:Y:S01]  /*cda0*/  STG.E desc[UR36][R2.64], R5 ;  /* 0x0000000502007986 */ /* 0x0011e2000c101924 */
[----:B------:R-:W-:Y:S05]  /*cdb0*/  BRA `(.L_x_1227) ;  /* 0x0000000400407947 */ /* 0x000fea0003800000 */
.L_x_1234:
        /* <DEDUP_REMOVED lines=11> */
.L_x_1247:
[----:B------:R-:W-:Y:S01]  /*ce70*/  HADD2.F32 R0, -RZ, R0.H0_H0 ;  /* 0x20000000ff007230 */ /* 0x000fe20000004100 */
[----:B------:R-:W-:-:S04]  /*ce80*/  CS2R R6, SRZ ;  /* 0x0000000000067805 */ /* 0x000fc8000001ff00 */
[----:B------:R-:W-:-:S04]  /*ce90*/  FMUL.FTZ R0, R0, 1 ;  /* 0x3f80000000007820 */ /* 0x000fc80000410000 */
[----:B------:R-:W0:Y:S02]  /*cea0*/  F2F.F64.F32 R4, R0 ;  /* 0x0000000000047310 */ /* 0x000e240000201800 */
[----:B0-----:R0:W-:Y:S01]  /*ceb0*/  STG.E.128 desc[UR36][R2.64], R4 ;  /* 0x0000000402007986 */ /* 0x0011e2000c101d24 */
[----:B------:R-:W-:Y:S05]  /*cec0*/  BRA `(.L_x_1227) ;  /* 0x0000000000fc7947 */ /* 0x000fea0003800000 */
.L_x_1246:
[----:B------:R-:W-:-:S09]  /*ced0*/  UISETP.NE.AND UP0, UPT, UR4, 0xf, UPT ;  /* 0x0000000f0400788c */ /* 0x000fd2000bf05270 */
[----:B------:R-:W-:Y:S05]  /*cee0*/  BRA.U !UP0, `(.L_x_1248) ;  /* 0x0000000108e87547 */ /* 0x000fea000b800000 */
[----:B------:R-:W-:-:S09]  /*cef0*/  UISETP.NE.AND UP0, UPT, UR4, 0x17, UPT ;  /* 0x000000170400788c */ /* 0x000fd2000bf05270 */
[----:B------:R-:W-:Y:S05]  /*cf00*/  BRA.U !UP0, `(.L_x_1249) ;  /* 0x0000000108907547 */ /* 0x000fea000b800000 */
[----:B------:R-:W-:-:S09]  /*cf10*/  UISETP.NE.AND UP0, UPT, UR4, 0x18, UPT ;  /* 0x000000180400788c */ /* 0x000fd2000bf05270 */
[----:B------:R-:W-:Y:S05]  /*cf20*/  BRA.U !UP0, `(.L_x_1250) ;  /* 0x0000000108447547 */ /* 0x000fea000b800000 */
.L_x_1226:
        /* <DEDUP_REMOVED lines=8> */
[----:B0-----:R-:W-:Y:S01]  /*cfb0*/  MOV R4, UR4 ;  /* 0x0000000400047c02 */ /* 0x001fe20008000f00 */
[----:B------:R-:W-:-:S02]  /*cfc0*/  IMAD.U32 R5, RZ, RZ, UR5 ;  /* 0x00000005ff057e24 */ /* 0x000fc4000f8e00ff */
[----:B---3--:R-:W-:Y:S02]  /*cfd0*/  IMAD.U32 R6, RZ, RZ, UR6 ;  /* 0x00000006ff067e24 */ /* 0x008fe4000f8e00ff */
[----:B------:R-:W-:Y:S02]  /*cfe0*/  IMAD.U32 R7, RZ, RZ, UR7 ;  /* 0x00000007ff077e24 */ /* 0x000fe4000f8e00ff */
[----:B----4-:R-:W-:Y:S01]  /*cff0*/  IMAD.U32 R10, RZ, RZ, UR8 ;  /* 0x00000008ff0a7e24 */ /* 0x010fe2000f8e00ff */
[----:B-1----:R-:W-:-:S07]  /*d000*/  MOV R11, UR9 ;  /* 0x00000009000b7c02 */ /* 0x002fce0008000f00 */
[----:B------:R-:W-:-:S07]  /*d010*/  LEPC R20, `(.L_x_1251) ;  /* 0x000000001014794e */ /* 0x000fce0000000000 */
[----:B--2---:R-:W-:Y:S05]  /*d020*/  CALL.ABS.NOINC R2 ;  /* 0x0000000002007343 */ /* 0x004fea0003c00000 */
.L_x_1251:
[----:B------:R-:W-:Y:S05]  /*d030*/  BRA `(.L_x_1227) ;  /* 0x0000000000a07947 */ /* 0x000fea0003800000 */
.L_x_1250:
        /* <DEDUP_REMOVED lines=13> */
.L_x_1253:
[----:B------:R-:W-:Y:S05]  /*d110*/  BSYNC.RECONVERGENT B0 ;  /* 0x0000000000007941 */ /* 0x000fea0003800200 */
.L_x_1252:
[----:B------:R-:W-:-:S05]  /*d120*/  LOP3.LUT R5, R0, 0x80, R5, 0xf8, !PT ;  /* 0x0000008000057812 */ /* 0x000fca00078ef805 */
[----:B------:R3:W-:Y:S01]  /*d130*/  STG.E.U8 desc[UR36][R2.64], R5 ;  /* 0x0000000502007986 */ /* 0x0007e2000c101124 */
[----:B------:R-:W-:Y:S05]  /*d140*/  BRA `(.L_x_1227) ;  /* 0x00000000005c7947 */ /* 0x000fea0003800000 */
.L_x_1249:
        /* <DEDUP_REMOVED lines=12> */
.L_x_1255:
[----:B------:R-:W-:Y:S01]  /*d210*/  HFMA2 R0, -RZ, RZ, 0, 7.569789886474609375e-06 ;  /* 0x0000007fff007431 */ /* 0x000fe200000001ff */
[----:B------:R-:W-:-:S04]  /*d220*/  ISETP.GT.U32.AND P0, PT, R4, 0x7f800000, PT ;  /* 0x7f8000000400780c */ /* 0x000fc80003f04070 */
[----:B------:R-:W-:-:S09]  /*d230*/  SEL R0, R0, 0x7c, P0 ;  /* 0x0000007c00007807 */ /* 0x000fd20000000000 */
.L_x_1256:
[----:B------:R-:W-:Y:S05]  /*d240*/  BSYNC.RECONVERGENT B0 ;  /* 0x0000000000007941 */ /* 0x000fea0003800200 */
.L_x_1254:
[----:B------:R-:W-:-:S04]  /*d250*/  SHF.R.U32.HI R5, RZ, 0x18, R5 ;  /* 0x00000018ff057819 */ /* 0x000fc80000011605 */
[----:B------:R-:W-:-:S05]  /*d260*/  LOP3.LUT R5, R0, 0x80, R5, 0xf8, !PT ;  /* 0x0000008000057812 */ /* 0x000fca00078ef805 */
[----:B------:R2:W-:Y:S01]  /*d270*/  STG.E.U8 desc[UR36][R2.64], R5 ;  /* 0x0000000502007986 */ /* 0x0005e2000c101124 */
[----:B------:R-:W-:Y:S05]  /*d280*/  BRA `(.L_x_1227) ;  /* 0x00000000000c7947 */ /* 0x000fea0003800000 */
.L_x_1248:
[----:B------:R-:W-:-:S05]  /*d290*/  HADD2.F32 R0, -RZ, R0.H0_H0 ;  /* 0x20000000ff007230 */ /* 0x000fca0000004100 */
[----:B------:R-:W-:-:S05]  /*d2a0*/  F2FP.BF16.F32.PACK_AB R0, RZ, R0 ;  /* 0x00000000ff00723e */ /* 0x000fca00000010ff */
[----:B------:R4:W-:Y:S02]  /*d2b0*/  STG.E.U16 desc[UR36][R2.64], R0 ;  /* 0x0000000002007986 */ /* 0x0009e4000c101524 */
.L_x_1227:
[----:B------:R-:W-:-:S07]  /*d2c0*/  VIADD R17, R17, 0x80 ;  /* 0x0000008011117836 */ /* 0x000fce0000000000 */
.L_x_1154:
[----:B------:R-:W-:Y:S05]  /*d2d0*/  BSYNC.RECONVERGENT B6 ;  /* 0x0000000000067941 */ /* 0x000fea0003800200 */
.L_x_1153:
[----:B------:R-:W5:Y:S02]  /*d2e0*/  LDCU UR4, c[0x0][0x380] ;  /* 0x00007000ff0477ac */ /* 0x000f640008000800 */
[----:B-----5:R-:W-:-:S13]  /*d2f0*/  ISETP.GE.AND P0, PT, R17, UR4, PT ;  /* 0x0000000411007c0c */ /* 0x020fda000bf06270 */
[----:B------:R-:W-:Y:S05]  /*d300*/  @P0 EXIT ;  /* 0x000000000000094d */ /* 0x000fea0003800000 */
[----:B------:R-:W5:Y:S01]  /*d310*/  LDCU UR4, c[0x0][0x388] ;  /* 0x00007100ff0477ac */ /* 0x000f620008000800 */
[----:B------:R-:W-:Y:S02]  /*d320*/  IMAD.MOV.U32 R18, RZ, RZ, RZ ;  /* 0x000000ffff127224 */ /* 0x000fe400078e00ff */
[----:B0--34-:R-:W-:Y:S02]  /*d330*/  IMAD.MOV.U32 R0, RZ, RZ, RZ ;  /* 0x000000ffff007224 */ /* 0x019fe400078e00ff */
[----:B------:R-:W-:Y:S01]  /*d340*/  IMAD.MOV.U32 R16, RZ, RZ, RZ ;  /* 0x000000ffff107224 */ /* 0x000fe200078e00ff */
[----:B-----5:R-:W-:-:S09]  /*d350*/  UISETP.NE.AND UP0, UPT, UR4, URZ, UPT ;  /* 0x000000ff0400728c */ /* 0x020fd2000bf05270 */
[----:B------:R-:W-:Y:S05]  /*d360*/  BRA.U !UP0, `(.L_x_1257) ;  /* 0x0000001508707547 */ /* 0x000fea000b800000 */
[----:B------:R-:W1:Y:S01]  /*d370*/  LDCU.64 UR4, c[0x0][0x390] ;  /* 0x00007200ff0477ac */ /* 0x000e620008000a00 */
[----:B------:R-:W-:Y:S01]  /*d380*/  MOV R16, RZ ;  /* 0x000000ff00107202 */ /* 0x000fe20000000f00 */
[----:B------:R-:W0:Y:S01]  /*d390*/  LDCU UR6, c[0x0][0x38c] ;  /* 0x00007180ff0677ac */ /* 0x000e220008000800 */
[----:B------:R-:W3:Y:S01]  /*d3a0*/  LDCU.64 UR8, c[0x0][0x4b8] ;  /* 0x00009700ff0877ac */ /* 0x000ee20008000a00 */
[----:B------:R-:W-:Y:S02]  /*d3b0*/  UISETP.NE.AND UP0, UPT, UR41, URZ, UPT ;  /* 0x000000ff2900728c */ /* 0x000fe4000bf05270 */
[----:B-12---:R-:W-:Y:S01]  /*d3c0*/  IMAD.HI.U32 R2, R17, UR4, R16 ;  /* 0x0000000411027c27 */ /* 0x006fe2000f8e0010 */
[----:B------:R-:W1:Y:S04]  /*d3d0*/  LDCU UR4, c[0x0][0x4c0] ;  /* 0x00009800ff0477ac */ /* 0x000e680008000800 */
[----:B------:R-:W-:-:S05]  /*d3e0*/  SHF.R.U32.HI R3, RZ, UR5, R2 ;  /* 0x00000005ff037c19 */ /* 0x000fca0008011602 */
[----:B------:R-:W-:-:S04]  /*d3f0*/  IMAD.MOV R0, RZ, RZ, -R3 ;  /* 0x000000ffff007224 */ /* 0x000fc800078e0a03 */
        /* <DEDUP_REMOVED lines=339> */
.L_x_1257:
[----:B------:R-:W1:Y:S01]  /*e930*/  LDCU.64 UR8, c[0x0][0x5f0] ;  /* 0x0000be00ff0877ac */ /* 0x000e620008000a00 */
[----:B------:R-:W0:Y:S01]  /*e940*/  LDCU.64 UR6, c[0x0][0x5e8] ;  /* 0x0000bd00ff0677ac */ /* 0x000e220008000a00 */
[----:B------:R-:W-:-:S04]  /*e950*/  UPRMT UR4, UR39, 0x9910, URZ ;  /* 0x0000991027047896 */ /* 0x000fc800080000ff */
[----:B------:R-:W-:Y:S01]  /*e960*/  UISETP.GT.AND UP0, UPT, UR4, 0x9, UPT ;  /* 0x000000090400788c */ /* 0x000fe2000bf04270 */
[----:B-12---:R-:W-:Y:S02]  /*e970*/  IADD3 R2, P1, PT, R0, UR8, RZ ;  /* 0x0000000800027c10 */ /* 0x006fe4000ff3e0ff */
[----:B0-----:R-:W-:-:S03]  /*e980*/  IADD3 R16, P0, PT, R16, UR6, RZ ;  /* 0x0000000610107c10 */ /* 0x001fc6000ff1e0ff */
        /* <DEDUP_REMOVED lines=16> */
.L_x_1261:
[----:B------:R-:W2:Y:S02]  /*ea90*/  LDG.E.U8 R2, desc[UR36][R2.64] ;  /* 0x0000002402027981 */ /* 0x000ea4000c1e1100 */
[----:B--2---:R-:W-:-:S04]  /*eaa0*/  I2FP.F32.U32 R0, R2 ;  /* 0x0000000200007245 */ /* 0x004fc80000201000 */
[----:B------:R-:W-:-:S04]  /*eab0*/  F2FP.F16.F32.PACK_AB R0, RZ, R0 ;  /* 0x00000000ff00723e */ /* 0x000fc800000000ff */
[----:B------:R-:W-:Y:S01]  /*eac0*/  PRMT R19, R0, 0x7610, R19 ;  /* 0x0000761000137816 */ /* 0x000fe20000000013 */
[----:B------:R-:W-:Y:S06]  /*ead0*/  BRA `(.L_x_1263) ;  /* 0x0000000c00b47947 */ /* 0x000fec0003800000 */
.L_x_1260:
        /* <DEDUP_REMOVED lines=11> */
.L_x_1265:
[----:B------:R-:W2:Y:S02]  /*eb90*/  LDG.E R2, desc[UR36][R2.64] ;  /* 0x0000002402027981 */ /* 0x000ea4000c1e1900 */
[----:B--2---:R-:W-:-:S04]  /*eba0*/  I2FP.F32.S32 R0, R2 ;  /* 0x0000000200007245 */ /* 0x004fc80000201400 */
[----:B------:R-:W-:-:S04]  /*ebb0*/  F2FP.F16.F32.PACK_AB R0, RZ, R0 ;  /* 0x00000000ff00723e */ /* 0x000fc800000000ff */
[----:B------:R-:W-:Y:S01]  /*ebc0*/  PRMT R19, R0, 0x7610, R19 ;  /* 0x0000761000137816 */ /* 0x000fe20000000013 */
[----:B------:R-:W-:Y:S06]  /*ebd0*/  BRA `(.L_x_1263) ;  /* 0x0000000c00747947 */ /* 0x000fec0003800000 */
.L_x_1264:
[----:B------:R-:W2:Y:S02]  /*ebe0*/  LDG.E.U16 R2, desc[UR36][R2.64] ;  /* 0x0000002402027981 */ /* 0x000ea4000c1e1500 */
[----:B--2---:R-:W0:Y:S02]  /*ebf0*/  I2F.S16 R0, R2 ;  /* 0x0000000200007306 */ /* 0x004e240000101400 */
[----:B0-----:R-:W-:-:S04]  /*ec00*/  F2FP.F16.F32.PACK_AB R0, RZ, R0 ;  /* 0x00000000ff00723e */ /* 0x001fc800000000ff */
[----:B------:R-:W-:Y:S01]  /*ec10*/  PRMT R19, R0, 0x7610, R19 ;  /* 0x0000761000137816 */ /* 0x000fe20000000013 */
[----:B------:R-:W-:Y:S06]  /*ec20*/  BRA `(.L_x_1263) ;  /* 0x0000000c00607947 */ /* 0x000fec0003800000 */
.L_x_1259:
        /* <DEDUP_REMOVED lines=9> */
.L_x_1267:
[----:B------:R0:W5:Y:S01]  /*ecc0*/  LDG.E.U16 R19, desc[UR36][R2.64] ;  /* 0x0000002402137981 */ /* 0x000162000c1e1500 */
[----:B------:R-:W-:Y:S05]  /*ecd0*/  BRA `(.L_x_1263) ;  /* 0x0000000c00347947 */ /* 0x000fea0003800000 */
.L_x_1266:
        /* <DEDUP_REMOVED lines=9> */
.L_x_1269:
[----:B------:R1:W5:Y:S01]  /*ed70*/  LDG.E.U16 R19, desc[UR36][R2.64] ;  /* 0x0000002402137981 */ /* 0x000362000c1e1500 */
[----:B------:R-:W-:Y:S05]  /*ed80*/  BRA `(.L_x_1263) ;  /* 0x0000000c00087947 */ /* 0x000fea0003800000 */
.L_x_1268:
        /* <DEDUP_REMOVED lines=9> */
.L_x_1258:
        /* <DEDUP_REMOVED lines=14> */
.L_x_1272:
        /* <DEDUP_REMOVED lines=9> */
.L_x_1271:
        /* <DEDUP_REMOVED lines=27> */
.L_x_1274:
        /* <DEDUP_REMOVED lines=14> */
.L_x_1273:
[----:B------:R-:W2:Y:S02]  /*f220*/  LDG.E.U16 R0, desc[UR36][R2.64] ;  /* 0x0000002402007981 */ /* 0x000ea4000c1e1500 */
[----:B--2---:R-:W-:-:S05]  /*f230*/  IMAD.U32 R0, R0, 0x10000, RZ ;  /* 0x0001000000007824 */ /* 0x004fca00078e00ff */
[----:B------:R-:W-:-:S04]  /*f240*/  F2FP.F16.F32.PACK_AB R0, RZ, R0 ;  /* 0x00000000ff00723e */ /* 0x000fc800000000ff */
[----:B------:R-:W-:Y:S01]  /*f250*/  PRMT R19, R0, 0x7610, R19 ;  /* 0x0000761000137816 */ /* 0x000fe20000000013 */
[----:B------:R-:W-:Y:S06]  /*f260*/  BRA `(.L_x_1263) ;  /* 0x0000000400d07947 */ /* 0x000fec0003800000 */
.L_x_1270:
        /* <DEDUP_REMOVED lines=13> */
.L_x_1277:
        /* <DEDUP_REMOVED lines=21> */
.L_x_1281:
[----:B------:R-:W-:Y:S05]  /*f490*/  BSYNC.RECONVERGENT B1 ;  /* 0x0000000000017941 */ /* 0x000fea0003800200 */
.L_x_1280:
[----:B------:R-:W-:Y:S01]  /*f4a0*/  IMAD.SHL.U32 R0, R0, 0x100000, RZ ;  /* 0x0010000000007824 */ /* 0x000fe200078e00ff */
[----:B------:R-:W-:-:S04]  /*f4b0*/  LEA R2, R2, 0x3b800000, 0x17 ;  /* 0x3b80000002027811 */ /* 0x000fc800078eb8ff */
[----:B------:R-:W-:-:S07]  /*f4c0*/  LOP3.LUT R0, R2, R0, R7, 0xfe, !PT ;  /* 0x0000000002007212 */ /* 0x000fce00078efe07 */
.L_x_1279:
[----:B------:R-:W-:Y:S05]  /*f4d0*/  BSYNC.RECONVERGENT B0 ;  /* 0x0000000000007941 */ /* 0x000fea0003800200 */
.L_x_1278:
[----:B------:R-:W-:-:S04]  /*f4e0*/  F2FP.F16.F32.PACK_AB R0, RZ, R0 ;  /* 0x00000000ff00723e */ /* 0x000fc800000000ff */
[----:B------:R-:W-:Y:S01]  /*f4f0*/  PRMT R19, R0, 0x7610, R19 ;  /* 0x0000761000137816 */ /* 0x000fe20000000013 */
[----:B------:R-:W-:Y:S06]  /*f500*/  BRA `(.L_x_1263) ;  /* 0x0000000400287947 */ /* 0x000fec0003800000 */
.L_x_1276:
        /* <DEDUP_REMOVED lines=21> */
.L_x_1285:
[----:B------:R-:W-:Y:S05]  /*f660*/  BSYNC.RECONVERGENT B1 ;  /* 0x0000000000017941 */ /* 0x000fea0003800200 */
.L_x_1284:
[----:B------:R-:W-:Y:S01]  /*f670*/  IMAD.SHL.U32 R0, R0, 0x200000, RZ ;  /* 0x0020000000007824 */ /* 0x000fe200078e00ff */
[----:B------:R-:W-:-:S04]  /*f680*/  LEA R2, R2, 0x37800000, 0x17 ;  /* 0x3780000002027811 */ /* 0x000fc800078eb8ff */
[----:B------:R-:W-:-:S07]  /*f690*/  LOP3.LUT R0, R2, R0, R7, 0xfe, !PT ;  /* 0x0000000002007212 */ /* 0x000fce00078efe07 */
.L_x_1283:
[----:B------:R-:W-:Y:S05]  /*f6a0*/  BSYNC.RECONVERGENT B0 ;  /* 0x0000000000007941 */ /* 0x000fea0003800200 */
.L_x_1282:
[----:B------:R-:W-:-:S04]  /*f6b0*/  F2FP.F16.F32.PACK_AB R0, RZ, R0 ;  /* 0x00000000ff00723e */ /* 0x000fc800000000ff */
[----:B------:R-:W-:Y:S01]  /*f6c0*/  PRMT R19, R0, 0x7610, R19 ;  /* 0x0000761000137816 */ /* 0x000fe20000000013 */
[----:B------:R-:W-:Y:S06]  /*f6d0*/  BRA `(.L_x_1263) ;  /* 0x0000000000b47947 */ /* 0x000fec0003800000 */
.L_x_1275:
        /* <DEDUP_REMOVED lines=14> */
.L_x_1289:
[----:B------:R-:W-:Y:S05]  /*f7c0*/  BSYNC.RECONVERGENT B0 ;  /* 0x0000000000007941 */ /* 0x000fea0003800200 */
.L_x_1288:
[----:B------:R-:W-:-:S04]  /*f7d0*/  F2FP.F16.F32.PACK_AB R0, RZ, R0 ;  /* 0x00000000ff00723e */ /* 0x000fc800000000ff */
[----:B------:R-:W-:Y:S01]  /*f7e0*/  PRMT R19, R0, 0x7610, R19 ;  /* 0x0000761000137816 */ /* 0x000fe20000000013 */
[----:B------:R-:W-:Y:S06]  /*f7f0*/  BRA `(.L_x_1263) ;  /* 0x00000000006c7947 */ /* 0x000fec0003800000 */
.L_x_1262:
        /* <DEDUP_REMOVED lines=16> */
.L_x_1290:
[----:B------:R-:W-:Y:S01]  /*f900*/  PRMT R19, RZ, 0x7610, R19 ;  /* 0x00007610ff137816 */ /* 0x000fe20000000013 */
[----:B------:R-:W-:Y:S06]  /*f910*/  BRA `(.L_x_1263) ;  /* 0x0000000000247947 */ /* 0x000fec0003800000 */
.L_x_1287:
[----:B------:R-:W2:Y:S02]  /*f920*/  LDG.E.64 R2, desc[UR36][R2.64] ;  /* 0x0000002402027981 */ /* 0x000ea4000c1e1b00 */
[----:B--2---:R-:W0:Y:S02]  /*f930*/  I2F.U64 R0, R2 ;  /* 0x0000000200007312 */ /* 0x004e240000301000 */
[----:B0-----:R-:W-:-:S04]  /*f940*/  F2FP.F16.F32.PACK_AB R0, RZ, R0 ;  /* 0x00000000ff00723e */ /* 0x001fc800000000ff */
[----:B------:R-:W-:Y:S01]  /*f950*/  PRMT R19, R0, 0x7610, R19 ;  /* 0x0000761000137816 */ /* 0x000fe20000000013 */
[----:B------:R-:W-:Y:S06]  /*f960*/  BRA `(.L_x_1263) ;  /* 0x0000000000107947 */ /* 0x000fec0003800000 */
.L_x_1286:
[----:B------:R-:W2:Y:S02]  /*f970*/  LDG.E R2, desc[UR36][R2.64] ;  /* 0x0000002402027981 */ /* 0x000ea4000c1e1900 */
[----:B--2---:R-:W-:-:S04]  /*f980*/  I2FP.F32.U32 R0, R2 ;  /* 0x0000000200007245 */ /* 0x004fc80000201000 */
[----:B------:R-:W-:-:S04]  /*f990*/  F2FP.F16.F32.PACK_AB R0, RZ, R0 ;  /* 0x00000000ff00723e */ /* 0x000fc800000000ff */
[----:B------:R-:W-:-:S07]  /*f9a0*/  PRMT R19, R0, 0x7610, R19 ;  /* 0x0000761000137816 */ /* 0x000fce0000000013 */
.L_x_1263:
[----:B------:R-:W0:Y:S01]  /*f9b0*/  LDCU.64 UR6, c[0x0][0x5f8] ;  /* 0x0000bf00ff0677ac */ /* 0x000e220008000a00 */
[----:B------:R-:W-:-:S04]  /*f9c0*/  UPRMT UR4, UR42, 0x9910, URZ ;  /* 0x000099102a047896 */ /* 0x000fc800080000ff */
[----:B------:R-:W-:Y:S01]  /*f9d0*/  UISETP.GT.AND UP0, UPT, UR4, 0x9, UPT ;  /* 0x000000090400788c */ /* 0x000fe2000bf04270 */
[----:B01----:R-:W-:-:S04]  /*f9e0*/  IADD3 R2, P0, PT, R18, UR6, RZ ;  /* 0x0000000612027c10 */ /* 0x003fc8000ff1e0ff */
        /* <DEDUP_REMOVED lines=14> */
.L_x_1294:
[----:B------:R-:W2:Y:S02]  /*fad0*/  LDG.E.U8 R2, desc[UR36][R2.64] ;  /* 0x0000002402027981 */ /* 0x000ea4000c1e1100 */
[----:B--2---:R-:W-:-:S04]  /*fae0*/  I2FP.F32.U32 R0, R2 ;  /* 0x0000000200007245 */ /* 0x004fc80000201000 */
[----:B------:R-:W-:Y:S01]  /*faf0*/  F2FP.F16.F32.PACK_AB R0, RZ, R0 ;  /* 0x00000000ff00723e */ /* 0x000fe200000000ff */
[----:B------:R-:W-:Y:S06]  /*fb00*/  BRA `(.L_x_1296) ;  /* 0x0000000c007c7947 */ /* 0x000fec0003800000 */
.L_x_1293:
        /* <DEDUP_REMOVED lines=10> */
.L_x_1298:
[----:B------:R-:W2:Y:S02]  /*fbb0*/  LDG.E R2, desc[UR36][R2.64] ;  /* 0x0000002402027981 */ /* 0x000ea4000c1e1900 */
[----:B--2---:R-:W-:-:S04]  /*fbc0*/  I2FP.F32.S32 R0, R2 ;  /* 0x0000000200007245 */ /* 0x004fc80000201400 */
[----:B------:R-:W-:Y:S01]  /*fbd0*/  F2FP.F16.F32.PACK_AB R0, RZ, R0 ;  /* 0x00000000ff00723e */ /* 0x000fe200000000ff */
[----:B------:R-:W-:Y:S06]  /*fbe0*/  BRA `(.L_x_1296) ;  /* 0x0000000c00447947 */ /* 0x000fec0003800000 */
.L_x_1297:
[----:B------:R-:W2:Y:S02]  /*fbf0*/  LDG.E.U16 R2, desc[UR36][R2.64] ;  /* 0x0000002402027981 */ /* 0x000ea4000c1e1500 */
[----:B--2---:R-:W0:Y:S02]  /*fc00*/  I2F.S16 R0, R2 ;  /* 0x0000000200007306 */ /* 0x004e240000101400 */
[----:B0-----:R-:W-:Y:S01]  /*fc10*/  F2FP.F16.F32.PACK_AB R0, RZ, R0 ;  /* 0x00000000ff00723e */ /* 0x001fe200000000ff */
[----:B------:R-:W-:Y:S06]  /*fc20*/  BRA `(.L_x_1296) ;  /* 0x0000000c00347947 */ /* 0x000fec0003800000 */
.L_x_1292:
        /* <DEDUP_REMOVED lines=9> */
.L_x_1300:
[----:B------:R1:W5:Y:S01]  /*fcc0*/  LDG.E.U16 R0, desc[UR36][R2.64] ;  /* 0x0000002402007981 */ /* 0x000362000c1e1500 */
[----:B------:R-:W-:Y:S05]  /*fcd0*/  BRA `(.L_x_1296) ;  /* 0x0000000c00087947 */ /* 0x000fea0003800000 */
.L_x_1299:
        /* <DEDUP_REMOVED lines=9> */
.L_x_1302:
[----:B------:R0:W5:Y:S01]  /*fd70*/  LDG.E.U16 R0, desc[UR36][R2.64] ;  /* 0x0000002402007981 */ /* 0x000162000c1e1500 */
[----:B------:R-:W-:Y:S05]  /*fd80*/  BRA `(.L_x_1296) ;  /* 0x0000000800dc7947 */ /* 0x000fea0003800000 */
.L_x_1301:
        /* <DEDUP_REMOVED lines=8> */
.L_x_1291:
        /* <DEDUP_REMOVED lines=13> */
.L_x_1305:
        /* <DEDUP_REMOVED lines=8> */
.L_x_1304:
        /* <DEDUP_REMOVED lines=27> */
.L_x_1307:
        /* <DEDUP_REMOVED lines=13> */
.L_x_1306:
[----:B------:R-:W2:Y:S02]  /*101e0*/  LDG.E.U16 R0, desc[UR36][R2.64] ;  /* 0x0000002402007981 */ /* 0x000ea4000c1e1500 */
[----:B--2---:R-:W-:-:S05]  /*101f0*/  IMAD.U32 R0, R0, 0x10000, RZ ;  /* 0x0001000000007824 */ /* 0x004fca00078e00ff */
[----:B------:R-:W-:Y:S01]  /*10200*/  F2FP.F16.F32.PACK_AB R0, RZ, R0 ;  /* 0x00000000ff00723e */ /* 0x000fe200000000ff */
[----:B------:R-:W-:Y:S06]  /*10210*/  BRA `(.L_x_1296) ;  /* 0x0000000400b87947 */ /* 0x000fec0003800000 */
.L_x_1303:
        /* <DEDUP_REMOVED lines=12> */
.L_x_1310:
        /* <DEDUP_REMOVED lines=21> */
.L_x_1314:
[----:B------:R-:W-:Y:S05]  /*10430*/  BSYNC.RECONVERGENT B1 ;  /* 0x0000000000017941 */ /* 0x000fea0003800200 */
.L_x_1313:
[----:B------:R-:W-:Y:S01]  /*10440*/  IMAD.SHL.U32 R0, R0, 0x100000, RZ ;  /* 0x0010000000007824 */ /* 0x000fe200078e00ff */
[----:B------:R-:W-:-:S04]  /*10450*/  LEA R2, R2, 0x3b800000, 0x17 ;  /* 0x3b80000002027811 */ /* 0x000fc800078eb8ff */
[----:B------:R-:W-:-:S07]  /*10460*/  LOP3.LUT R0, R2, R0, R7, 0xfe, !PT ;  /* 0x0000000002007212 */ /* 0x000fce00078efe07 */
.L_x_1312:
[----:B------:R-:W-:Y:S05]  /*10470*/  BSYNC.RECONVERGENT B0 ;  /* 0x0000000000007941 */ /* 0x000fea0003800200 */
.L_x_1311:
[----:B------:R-:W-:Y:S01]  /*10480*/  F2FP.F16.F32.PACK_AB R0, RZ, R0 ;  /* 0x00000000ff00723e */ /* 0x000fe200000000ff */
[----:B------:R-:W-:Y:S06]  /*10490*/  BRA `(.L_x_1296) ;  /* 0x0000000400187947 */ /* 0x000fec0003800000 */
.L_x_1309:
        /* <DEDUP_REMOVED lines=21> */
.L_x_1318:
[----:B------:R-:W-:Y:S05]  /*105f0*/  BSYNC.RECONVERGENT B1 ;  /* 0x0000000000017941 */ /* 0x000fea0003800200 */
.L_x_1317:
[----:B------:R-:W-:Y:S02]  /*10600*/  SHF.L.U32 R0, R0, 0x15, RZ ;  /* 0x0000001500007819 */ /* 0x000fe400000006ff */
[----:B------:R-:W-:-:S04]  /*10610*/  LEA R2, R2, 0x37800000, 0x17 ;  /* 0x3780000002027811 */ /* 0x000fc800078eb8ff */
[----:B------:R-:W-:-:S07]  /*10620*/  LOP3.LUT R0, R2, R0, R7, 0xfe, !PT ;  /* 0x0000000002007212 */ /* 0x000fce00078efe07 */
.L_x_1316:
[----:B------:R-:W-:Y:S05]  /*10630*/  BSYNC.RECONVERGENT B0 ;  /* 0x0000000000007941 */ /* 0x000fea0003800200 */
.L_x_1315:
[----:B------:R-:W-:Y:S01]  /*10640*/  F2FP.F16.F32.PACK_AB R0, RZ, R0 ;  /* 0x00000000ff00723e */ /* 0x000fe200000000ff */
[----:B------:R-:W-:Y:S06]  /*10650*/  BRA `(.L_x_1296) ;  /* 0x0000000000a87947 */ /* 0x000fec0003800000 */
.L_x_1308:
        /* <DEDUP_REMOVED lines=14> */
.L_x_1322:
[----:B------:R-:W-:Y:S05]  /*10740*/  BSYNC.RECONVERGENT B0 ;  /* 0x0000000000007941 */ /* 0x000fea0003800200 */
.L_x_1321:
[----:B------:R-:W-:Y:S01]  /*10750*/  F2FP.F16.F32.PACK_AB R0, RZ, R0 ;  /* 0x00000000ff00723e */ /* 0x000fe200000000ff */
[----:B------:R-:W-:Y:S06]  /*10760*/  BRA `(.L_x_1296) ;  /* 0x0000000000647947 */ /* 0x000fec0003800000 */
.L_x_1295:
        /* <DEDUP_REMOVED lines=8> */
[----:B0-----:R-:W-:Y:S01]  /*107f0*/  MOV R4, UR4 ;  /* 0x0000000400047c02 */ /* 0x001fe20008000f00 */
[----:B------:R-:W-:-:S02]  /*10800*/  IMAD.U32 R5, RZ, RZ, UR5 ;  /* 0x00000005ff057e24 */ /* 0x000fc4000f8e00ff */
[----:B-1----:R-:W-:Y:S02]  /*10810*/  IMAD.U32 R6, RZ, RZ, UR6 ;  /* 0x00000006ff067e24 */ /* 0x002fe4000f8e00ff */
[----:B------:R-:W-:Y:S01]  /*10820*/  IMAD.U32 R7, RZ, RZ, UR7 ;  /* 0x00000007ff077e24 */ /* 0x000fe2000f8e00ff */
[----:B---3--:R-:W-:Y:S01]  /*10830*/  MOV R10, UR8 ;  /* 0x00000008000a7c02 */ /* 0x008fe20008000f00 */
[----:B------:R-:W-:-:S07]  /*10840*/  IMAD.U32 R11, RZ, RZ, UR9 ;  /* 0x00000009ff0b7e24 */ /* 0x000fce000f8e00ff */
[----:B------:R-:W-:-:S07]  /*10850*/  LEPC R20, `(.L_x_1323) ;  /* 0x000000001014794e */ /* 0x000fce0000000000 */
[----:B--2--5:R-:W-:Y:S05]  /*10860*/  CALL.ABS.NOINC R2 ;  /* 0x0000000002007343 */ /* 0x024fea0003c00000 */
.L_x_1323:
[----:B------:R-:W-:Y:S01]  /*10870*/  PRMT R0, RZ, 0x7610, R0 ;  /* 0x00007610ff007816 */ /* 0x000fe20000000000 */
[----:B------:R-:W-:Y:S06]  /*10880*/  BRA `(.L_x_1296) ;  /* 0x00000000001c7947 */ /* 0x000fec0003800000 */
.L_x_1320:
[----:B------:R-:W2:Y:S02]  /*10890*/  LDG.E.64 R2, desc[UR36][R2.64] ;  /* 0x0000002402027981 */ /* 0x000ea4000c1e1b00 */
[----:B--2---:R-:W0:Y:S02]  /*108a0*/  I2F.U64 R0, R2 ;  /* 0x0000000200007312 */ /* 0x004e240000301000 */
[----:B0-----:R-:W-:Y:S01]  /*108b0*/  F2FP.F16.F32.PACK_AB R0, RZ, R0 ;  /* 0x00000000ff00723e */ /* 0x001fe200000000ff */
[----:B------:R-:W-:Y:S06]  /*108c0*/  BRA `(.L_x_1296) ;  /* 0x00000000000c7947 */ /* 0x000fec0003800000 */
.L_x_1319:
[----:B------:R-:W2:Y:S02]  /*108d0*/  LDG.E R2, desc[UR36][R2.64] ;  /* 0x0000002402027981 */ /* 0x000ea4000c1e1900 */
[----:B--2---:R-:W-:-:S04]  /*108e0*/  I2FP.F32.U32 R0, R2 ;  /* 0x0000000200007245 */ /* 0x004fc80000201000 */
[----:B------:R-:W-:-:S07]  /*108f0*/  F2FP.F16.F32.PACK_AB R0, RZ, R0 ;  /* 0x00000000ff00723e */ /* 0x000fce00000000ff */
.L_x_1296:
[----:B-----5:R-:W-:Y:S01]  /*10900*/  HADD2.F32 R19, -RZ, R19.H0_H0 ;  /* 0x20000013ff137230 */ /* 0x020fe20000004100 */
[----:B------:R-:W-:Y:S01]  /*10910*/  UPRMT UR4, UR43, 0x9910, URZ ;  /* 0x000099102b047896 */ /* 0x000fe200080000ff */
[----:B------:R-:W-:-:S03]  /*10920*/  HADD2.F32 R0, -RZ, R0.H0_H0 ;  /* 0x20000000ff007230 */ /* 0x000fc60000004100 */
[C---:B01----:R-:W-:Y:S01]  /*10930*/  FMUL.FTZ R2, |R19|.reuse, -1.4426950216293334961 ;  /* 0xbfb8aa3b13027820 */ /* 0x043fe20000410200 */
        /* <DEDUP_REMOVED lines=22> */
[----:B0-----:R-:W-:Y:S01]  /*10aa0*/  STG.E.U8 desc[UR36][R16.64], R3 ;  /* 0x0000000310007986 */ /* 0x001fe2000c101124 */
[----:B------:R-:W-:Y:S05]  /*10ab0*/  EXIT ;  /* 0x000000000000794d */ /* 0x000fea0003800000 */
.L_x_1327:
[----:B------:R-:W-:-:S06]  /*10ac0*/  HADD2.F32 R3, -RZ, R0.H0_H0 ;  /* 0x20000000ff037230 */ /* 0x000fcc0000004100 */
[----:B------:R-:W0:Y:S02]  /*10ad0*/  F2I.S64.TRUNC R2, R3 ;  /* 0x0000000300027311 */ /* 0x000e24000020d900 */
[----:B0-----:R-:W-:Y:S01]  /*10ae0*/  STG.E.U8 desc[UR36][R16.64], R2 ;  /* 0x0000000210007986 */ /* 0x001fe2000c101124 */
[----:B------:R-:W-:Y:S05]  /*10af0*/  EXIT ;  /* 0x000000000000794d */ /* 0x000fea0003800000 */
.L_x_1326:
        /* <DEDUP_REMOVED lines=8> */
[----:B0-----:R-:W-:Y:S01]  /*10b80*/  STG.E.64 desc[UR36][R16.64], R2 ;  /* 0x0000000210007986 */ /* 0x001fe2000c101b24 */
[----:B------:R-:W-:Y:S05]  /*10b90*/  EXIT ;  /* 0x000000000000794d */ /* 0x000fea0003800000 */
.L_x_1330:
[----:B------:R-:W-:-:S04]  /*10ba0*/  HADD2.F32 R0, -RZ, R0.H0_H0 ;  /* 0x20000000ff007230 */ /* 0x000fc80000004100 */
[----:B------:R-:W0:Y:S02]  /*10bb0*/  F2I.FTZ.TRUNC.NTZ R3, R0 ;  /* 0x0000000000037305 */ /* 0x000e24000021f100 */
[----:B0-----:R-:W-:Y:S01]  /*10bc0*/  STG.E desc[UR36][R16.64], R3 ;  /* 0x0000000310007986 */ /* 0x001fe2000c101924 */
[----:B------:R-:W-:Y:S05]  /*10bd0*/  EXIT ;  /* 0x000000000000794d */ /* 0x000fea0003800000 */
.L_x_1329:
[----:B------:R-:W-:-:S04]  /*10be0*/  HADD2.F32 R0, -RZ, R0.H0_H0 ;  /* 0x20000000ff007230 */ /* 0x000fc80000004100 */
[----:B------:R-:W0:Y:S02]  /*10bf0*/  F2I.FTZ.TRUNC.NTZ R3, R0 ;  /* 0x0000000000037305 */ /* 0x000e24000021f100 */
[----:B0-----:R-:W-:Y:S01]  /*10c00*/  STG.E.U16 desc[UR36][R16.64], R3 ;  /* 0x0000000310007986 */ /* 0x001fe2000c101524 */
[----:B------:R-:W-:Y:S05]  /*10c10*/  EXIT ;  /* 0x000000000000794d */ /* 0x000fea0003800000 */
.L_x_1325:
[----:B------:R-:W-:-:S09]  /*10c20*/  UISETP.GT.AND UP0, UPT, UR4, 0x6, UPT ;  /* 0x000000060400788c */ /* 0x000fd2000bf04270 */
[----:B------:R-:W-:Y:S05]  /*10c30*/  BRA.U UP0, `(.L_x_1331) ;  /* 0x0000000100247547 */ /* 0x000fea000b800000 */
[----:B------:R-:W-:-:S09]  /*10c40*/  UISETP.NE.AND UP0, UPT, UR4, 0x5, UPT ;  /* 0x000000050400788c */ /* 0x000fd2000bf05270 */
[----:B------:R-:W-:Y:S05]  /*10c50*/  BRA.U !UP0, `(.L_x_1332) ;  /* 0x0000000108147547 */ /* 0x000fea000b800000 */
[----:B------:R-:W-:-:S09]  /*10c60*/  UISETP.NE.AND UP0, UPT, UR4, 0x6, UPT ;  /* 0x000000060400788c */ /* 0x000fd2000bf05270 */
[----:B------:R-:W-:Y:S05]  /*10c70*/  BRA.U UP0, `(.L_x_1328) ;  /* 0x0000000900287547 */ /* 0x000fea000b800000 */
[----:B------:R-:W-:-:S05]  /*10c80*/  HADD2.F32 R3, -RZ, R0.H0_H0 ;  /* 0x20000000ff037230 */ /* 0x000fca0000004100 */
[----:B------:R-:W-:Y:S01]  /*10c90*/  STG.E desc[UR36][R16.64], R3 ;  /* 0x0000000310007986 */ /* 0x000fe2000c101924 */
[----:B------:R-:W-:Y:S05]  /*10ca0*/  EXIT ;  /* 0x000000000000794d */ /* 0x000fea0003800000 */
.L_x_1332:
[----:B------:R-:W-:Y:S01]  /*10cb0*/  STG.E.U16 desc[UR36][R16.64], R0 ;  /* 0x0000000010007986 */ /* 0x000fe2000c101524 */
[----:B------:R-:W-:Y:S05]  /*10cc0*/  EXIT ;  /* 0x000000000000794d */ /* 0x000fea0003800000 */
.L_x_1331:
        /* <DEDUP_REMOVED lines=8> */
[----:B------:R-:W-:Y:S01]  /*10d50*/  STG.E.64 desc[UR36][R16.64], R2 ;  /* 0x0000000210007986 */ /* 0x000fe2000c101b24 */
[----:B------:R-:W-:Y:S05]  /*10d60*/  EXIT ;  /* 0x000000000000794d */ /* 0x000fea0003800000 */
.L_x_1334:
[----:B------:R-:W-:-:S05]  /*10d70*/  HADD2.F32 R0, -RZ, R0.H0_H0 ;  /* 0x20000000ff007230 */ /* 0x000fca0000004100 */
[----:B------:R-:W-:-:S04]  /*10d80*/  F2FP.F16.F32.PACK_AB R0, RZ, R0 ;  /* 0x00000000ff00723e */ /* 0x000fc800000000ff */
[----:B------:R-:W-:-:S05]  /*10d90*/  PRMT R0, R0, 0x5410, RZ ;  /* 0x0000541000007816 */ /* 0x000fca00000000ff */
[----:B------:R-:W-:Y:S01]  /*10da0*/  STG.E desc[UR36][R16.64], R0 ;  /* 0x0000000010007986 */ /* 0x000fe2000c101924 */
[----:B------:R-:W-:Y:S05]  /*10db0*/  EXIT ;  /* 0x000000000000794d */ /* 0x000fea0003800000 */
.L_x_1333:
[----:B------:R-:W-:-:S05]  /*10dc0*/  HADD2.F32 R2, -RZ, R0.H0_H0 ;  /* 0x20000000ff027230 */ /* 0x000fca0000004100 */
[----:B------:R-:W-:-:S06]  /*10dd0*/  FMUL.FTZ R2, R2, 1 ;  /* 0x3f80000002027820 */ /* 0x000fcc0000410000 */
[----:B------:R-:W0:Y:S02]  /*10de0*/  F2F.F64.F32 R2, R2 ;  /* 0x0000000200027310 */ /* 0x000e240000201800 */
[----:B0-----:R-:W-:Y:S01]  /*10df0*/  STG.E.64 desc[UR36][R16.64], R2 ;  /* 0x0000000210007986 */ /* 0x001fe2000c101b24 */
[----:B------:R-:W-:Y:S05]  /*10e00*/  EXIT ;  /* 0x000000000000794d */ /* 0x000fea0003800000 */
.L_x_1324:
        /* <DEDUP_REMOVED lines=12> */
[----:B0-----:R-:W-:Y:S01]  /*10ed0*/  STG.E.U16 desc[UR36][R16.64], R3 ;  /* 0x0000000310007986 */ /* 0x001fe2000c101524 */
[----:B------:R-:W-:Y:S05]  /*10ee0*/  EXIT ;  /* 0x000000000000794d */ /* 0x000fea0003800000 */
.L_x_1338:
        /* <DEDUP_REMOVED lines=17> */
.L_x_1341:
[----:B------:R-:W-:-:S04]  /*11000*/  SHF.R.U32.HI R3, RZ, 0x18, R3 ;  /* 0x00000018ff037819 */ /* 0x000fc80000011603 */
[----:B------:R-:W-:-:S04]  /*11010*/  LOP3.LUT R0, R0, 0x80, R3, 0xf8, !PT ;  /* 0x0000008000007812 */ /* 0x000fc800078ef803 */
[----:B------:R-:W-:-:S07]  /*11020*/  PRMT R8, R0, 0x7610, R8 ;  /* 0x0000761000087816 */ /* 0x000fce0000000008 */
.L_x_1340:
[----:B------:R-:W-:Y:S05]  /*11030*/  BSYNC.RECONVERGENT B0 ;  /* 0x0000000000007941 */ /* 0x000fea0003800200 */
.L_x_1339:
[----:B------:R-:W-:Y:S01]  /*11040*/  STG.E.U8 desc[UR36][R16.64], R8 ;  /* 0x0000000810007986 */ /* 0x000fe2000c101124 */
[----:B------:R-:W-:Y:S05]  /*11050*/  EXIT ;  /* 0x000000000000794d */ /* 0x000fea0003800000 */
.L_x_1337:
        /* <DEDUP_REMOVED lines=17> */
.L_x_1344:
[----:B------:R-:W-:-:S04]  /*11170*/  SHF.R.U32.HI R3, RZ, 0x18, R3 ;  /* 0x00000018ff037819 */ /* 0x000fc80000011603 */
[----:B------:R-:W-:-:S04]  /*11180*/  LOP3.LUT R0, R0, 0x80, R3, 0xf8, !PT ;  /* 0x0000008000007812 */ /* 0x000fc800078ef803 */
[----:B------:R-:W-:-:S07]  /*11190*/  PRMT R8, R0, 0x7610, R8 ;  /* 0x0000761000087816 */ /* 0x000fce0000000008 */
.L_x_1343:
[----:B------:R-:W-:Y:S05]  /*111a0*/  BSYNC.RECONVERGENT B0 ;  /* 0x0000000000007941 */ /* 0x000fea0003800200 */
.L_x_1342:
[----:B------:R-:W-:Y:S01]  /*111b0*/  STG.E.U8 desc[UR36][R16.64], R8 ;  /* 0x0000000810007986 */ /* 0x000fe2000c101124 */
[----:B------:R-:W-:Y:S05]  /*111c0*/  EXIT ;  /* 0x000000000000794d */ /* 0x000fea0003800000 */
.L_x_1336:
        /* <DEDUP_REMOVED lines=22> */
.L_x_1346:
[----:B------:R-:W-:-:S06]  /*11330*/  HADD2.F32 R2, -RZ, R0.H0_H0 ;  /* 0x20000000ff027230 */ /* 0x000fcc0000004100 */
[----:B------:R-:W0:Y:S02]  /*11340*/  F2I.U64.TRUNC R2, R2 ;  /* 0x0000000200027311 */ /* 0x000e24000020d800 */
[----:B0-----:R-:W-:Y:S01]  /*11350*/  STG.E.64 desc[UR36][R16.64], R2 ;  /* 0x0000000210007986 */ /* 0x001fe2000c101b24 */
[----:B------:R-:W-:Y:S05]  /*11360*/  EXIT ;  /* 0x000000000000794d */ /* 0x000fea0003800000 */
.L_x_1345:
[----:B------:R-:W-:-:S04]  /*11370*/  HADD2.F32 R0, -RZ, R0.H0_H0 ;  /* 0x20000000ff007230 */ /* 0x000fc80000004100 */
[----:B------:R-:W0:Y:S02]  /*11380*/  F2I.FTZ.U32.TRUNC.NTZ R3, R0 ;  /* 0x0000000000037305 */ /* 0x000e24000021f000 */
[----:B0-----:R-:W-:Y:S01]  /*11390*/  STG.E desc[UR36][R16.64], R3 ;  /* 0x0000000310007986 */ /* 0x001fe2000c101924 */
[----:B------:R-:W-:Y:S05]  /*113a0*/  EXIT ;  /* 0x000000000000794d */ /* 0x000fea0003800000 */
.L_x_1335:
        /* <DEDUP_REMOVED lines=9> */
[----:B------:R-:W-:Y:S01]  /*11440*/  STG.E.U8 desc[UR36][R16.64], R3 ;  /* 0x0000000310007986 */ /* 0x000fe2000c101124 */
[----:B------:R-:W-:Y:S05]  /*11450*/  EXIT ;  /* 0x000000000000794d */ /* 0x000fea0003800000 */
.L_x_1348:
[----:B------:R-:W-:Y:S01]  /*11460*/  HADD2.F32 R0, -RZ, R0.H0_H0 ;  /* 0x20000000ff007230 */ /* 0x000fe20000004100 */
[----:B------:R-:W-:-:S04]  /*11470*/  CS2R R6, SRZ ;  /* 0x0000000000067805 */ /* 0x000fc8000001ff00 */
[----:B------:R-:W-:-:S04]  /*11480*/  FMUL.FTZ R0, R0, 1 ;  /* 0x3f80000000007820 */ /* 0x000fc80000410000 */
[----:B------:R-:W0:Y:S02]  /*11490*/  F2F.F64.F32 R4, R0 ;  /* 0x0000000000047310 */ /* 0x000e240000201800 */
[----:B0-----:R-:W-:Y:S01]  /*114a0*/  STG.E.128 desc[UR36][R16.64], R4 ;  /* 0x0000000410007986 */ /* 0x001fe2000c101d24 */
[----:B------:R-:W-:Y:S05]  /*114b0*/  EXIT ;  /* 0x000000000000794d */ /* 0x000fea0003800000 */
.L_x_1347:
[----:B------:R-:W-:-:S09]  /*114c0*/  UISETP.NE.AND UP0, UPT, UR4, 0xf, UPT ;  /* 0x0000000f0400788c */ /* 0x000fd2000bf05270 */
[----:B------:R-:W-:Y:S05]  /*114d0*/  BRA.U !UP0, `(.L_x_1349) ;  /* 0x0000000108e87547 */ /* 0x000fea000b800000 */
[----:B------:R-:W-:-:S09]  /*114e0*/  UISETP.NE.AND UP0, UPT, UR4, 0x17, UPT ;  /* 0x000000170400788c */ /* 0x000fd2000bf05270 */
[----:B------:R-:W-:Y:S05]  /*114f0*/  BRA.U !UP0, `(.L_x_1350) ;  /* 0x0000000108907547 */ /* 0x000fea000b800000 */
[----:B------:R-:W-:-:S09]  /*11500*/  UISETP.NE.AND UP0, UPT, UR4, 0x18, UPT ;  /* 0x000000180400788c */ /* 0x000fd2000bf05270 */
[----:B------:R-:W-:Y:S05]  /*11510*/  BRA.U !UP0, `(.L_x_1351) ;  /* 0x0000000108447547 */ /* 0x000fea000b800000 */
.L_x_1328:
[----:B------:R-:W-:Y:S01]  /*11520*/  MOV R0, 0x0 ;  /* 0x0000000000007802 */ /* 0x000fe20000000f00 */
[----:B------:R-:W0:Y:S01]  /*11530*/  LDCU.64 UR4, c[0x4][0x128] ;  /* 0x01002500ff0477ac */ /* 0x000e220008000a00 */
[----:B------:R-:W-:Y:S02]  /*11540*/  HFMA2 R13, -RZ, RZ, 0, 0 ;  /* 0x00000000ff0d7431 */ /* 0x000fe400000001ff */
[----:B------:R-:W-:Y:S01]  /*11550*/  IMAD.MOV.U32 R8, RZ, RZ, 0x65 ;  /* 0x00000065ff087424 */ /* 0x000fe200078e00ff */
[----:B------:R1:W2:Y:S01]  /*11560*/  LDC.64 R2, c[0x4][R0] ;  /* 0x0100000000027b82 */ /* 0x0002a20000000a00 */
[----:B------:R-:W3:Y:S01]  /*11570*/  LDCU.64 UR6, c[0x4][0x130] ;  /* 0x01002600ff0677ac */ /* 0x000ee20008000a00 */
[----:B------:R-:W-:Y:S01]  /*11580*/  IMAD.MOV.U32 R12, RZ, RZ, 0x1 ;  /* 0x00000001ff0c7424 */ /* 0x000fe200078e00ff */
[----:B------:R-:W4:Y:S01]  /*11590*/  LDCU.64 UR8, c[0x4][0x30] ;  /* 0x01000600ff0877ac */ /* 0x000f220008000a00 */
[----:B0-----:R-:W-:Y:S01]  /*115a0*/  MOV R4, UR4 ;  /* 0x0000000400047c02 */ /* 0x001fe20008000f00 */
[----:B------:R-:W-:-:S02]  /*115b0*/  IMAD.U32 R5, RZ, RZ, UR5 ;  /* 0x00000005ff057e24 */ /* 0x000fc4000f8e00ff */
[----:B---3--:R-:W-:Y:S02]  /*115c0*/  IMAD.U32 R6, RZ, RZ, UR6 ;  /* 0x00000006ff067e24 */ /* 0x008fe4000f8e00ff */
[----:B------:R-:W-:Y:S01]  /*115d0*/  IMAD.U32 R7, RZ, RZ, UR7 ;  /* 0x00000007ff077e24 */ /* 0x000fe2000f8e00ff */
[----:B----4-:R-:W-:Y:S01]  /*115e0*/  MOV R10, UR8 ;  /* 0x00000008000a7c02 */ /* 0x010fe20008000f00 */
[----:B-1----:R-:W-:-:S07]  /*115f0*/  IMAD.U32 R11, RZ, RZ, UR9 ;  /* 0x00000009ff0b7e24 */ /* 0x002fce000f8e00ff */
[----:B------:R-:W-:-:S07]  /*11600*/  LEPC R20, `(.L_x_1352) ;  /* 0x000000001014794e */ /* 0x000fce0000000000 */
[----:B--2---:R-:W-:Y:S05]  /*11610*/  CALL.ABS.NOINC R2 ;  /* 0x0000000002007343 */ /* 0x004fea0003c00000 */
.L_x_1352:
[----:B------:R-:W-:Y:S05]  /*11620*/  EXIT ;  /* 0x000000000000794d */ /* 0x000fea0003800000 */
.L_x_1351:
        /* <DEDUP_REMOVED lines=13> */
.L_x_1354:
[----:B------:R-:W-:Y:S05]  /*11700*/  BSYNC.RECONVERGENT B0 ;  /* 0x0000000000007941 */ /* 0x000fea0003800200 */
.L_x_1353:
[----:B------:R-:W-:-:S05]  /*11710*/  LOP3.LUT R3, R0, 0x80, R3, 0xf8, !PT ;  /* 0x0000008000037812 */ /* 0x000fca00078ef803 */
[----:B------:R-:W-:Y:S01]  /*11720*/  STG.E.U8 desc[UR36][R16.64], R3 ;  /* 0x0000000310007986 */ /* 0x000fe2000c101124 */
[----:B------:R-:W-:Y:S05]  /*11730*/  EXIT ;  /* 0x000000000000794d */ /* 0x000fea0003800000 */
.L_x_1350:
        /* <DEDUP_REMOVED lines=12> */
.L_x_1356:
[----:B------:R-:W-:Y:S01]  /*11800*/  IMAD.MOV.U32 R0, RZ, RZ, 0x7f ;  /* 0x0000007fff007424 */ /* 0x000fe200078e00ff */
[----:B------:R-:W-:-:S04]  /*11810*/  ISETP.GT.U32.AND P0, PT, R2, 0x7f800000, PT ;  /* 0x7f8000000200780c */ /* 0x000fc80003f04070 */
[----:B------:R-:W-:-:S09]  /*11820*/  SEL R0, R0, 0x7c, P0 ;  /* 0x0000007c00007807 */ /* 0x000fd20000000000 */
.L_x_1357:
[----:B------:R-:W-:Y:S05]  /*11830*/  BSYNC.RECONVERGENT B0 ;  /* 0x0000000000007941 */ /* 0x000fea0003800200 */
.L_x_1355:
[----:B------:R-:W-:-:S04]  /*11840*/  SHF.R.U32.HI R3, RZ, 0x18, R3 ;  /* 0x00000018ff037819 */ /* 0x000fc80000011603 */
[----:B------:R-:W-:-:S05]  /*11850*/  LOP3.LUT R3, R0, 0x80, R3, 0xf8, !PT ;  /* 0x0000008000037812 */ /* 0x000fca00078ef803 */
[----:B------:R-:W-:Y:S01]  /*11860*/  STG.E.U8 desc[UR36][R16.64], R3 ;  /* 0x0000000310007986 */ /* 0x000fe2000c101124 */
[----:B------:R-:W-:Y:S05]  /*11870*/  EXIT ;  /* 0x000000000000794d */ /* 0x000fea0003800000 */
.L_x_1349:
[----:B------:R-:W-:-:S05]  /*11880*/  HADD2.F32 R0, -RZ, R0.H0_H0 ;  /* 0x20000000ff007230 */ /* 0x000fca0000004100 */
[----:B------:R-:W-:-:S05]  /*11890*/  F2FP.BF16.F32.PACK_AB R0, RZ, R0 ;  /* 0x00000000ff00723e */ /* 0x000fca00000010ff */
[----:B------:R-:W-:Y:S01]  /*118a0*/  STG.E.U16 desc[UR36][R16.64], R0 ;  /* 0x0000000010007986 */ /* 0x000fe2000c101524 */
[----:B------:R-:W-:Y:S05]  /*118b0*/  EXIT ;  /* 0x000000000000794d */ /* 0x000fea0003800000 */
.L_x_1358:
        /* <DEDUP_REMOVED lines=12> */
.L_x_7010:


//--------------------- .text._ZN2at6native27unrolled_elementwise_kernelIZZZNS0_62_GLOBAL__N__e6aa1b1b_29_ActivationLogSigmoidKernel_cu_9d16a0dc27log_sigmoid_backward_kernelERNS_14TensorIteratorEENKUlvE_clEvENKUlvE1_clEvEUlN3c104HalfES8_E_St5arrayIPcLm3EELi4E23TrivialOffsetCalculatorILi2EjESD_ILi1EjENS0_6memory12LoadWithCastILi2EEENSG_13StoreWithCastILi1EEEEEviT_T0_T2_T3_T4_T5_ --------------------------
	.section	.text._ZN2at6native27unrolled_elementwise_kernelIZZZNS0_62_GLOBAL__N__e6aa1b1b_29_ActivationLogSigmoidKernel_cu_9d16a0dc27log_sigmoid_backward_kernelERNS_14TensorIteratorEENKUlvE_clEvENKUlvE1_clEvEUlN3c104HalfES8_E_St5arrayIPcLm3EELi4E23TrivialOffsetCalculatorILi2EjESD_ILi1EjENS0_6memory12LoadWithCastILi2EEENSG_13StoreWithCastILi1EEEEEviT_T0_T2_T3_T4_T5_,"ax",@progbits
	.align	128
        .global         _ZN2at6native27unrolled_elementwise_kernelIZZZNS0_62_GLOBAL__N__e6aa1b1b_29_ActivationLogSigmoidKernel_cu_9d16a0dc27log_sigmoid_backward_kernelERNS_14TensorIteratorEENKUlvE_clEvENKUlvE1_clEvEUlN3c104HalfES8_E_St5arrayIPcLm3EELi4E23TrivialOffsetCalculatorILi2EjESD_ILi1EjENS0_6memory12LoadWithCastILi2EEENSG_13StoreWithCastILi1EEEEEviT_T0_T2_T3_T4_T5_
        .type           _ZN2at6native27unrolled_elementwise_kernelIZZZNS0_62_GLOBAL__N__e6aa1b1b_29_ActivationLogSigmoidKernel_cu_9d16a0dc27log_sigmoid_backward_kernelERNS_14TensorIteratorEENKUlvE_clEvENKUlvE1_clEvEUlN3c104HalfES8_E_St5arrayIPcLm3EELi4E23TrivialOffsetCalculatorILi2EjESD_ILi1EjENS0_6memory12LoadWithCastILi2EEENSG_13StoreWithCastILi1EEEEEviT_T0_T2_T3_T4_T5_,@function
        .size           _ZN2at6native27unrolled_elementwise_kernelIZZZNS0_62_GLOBAL__N__e6aa1b1b_29_ActivationLogSigmoidKernel_cu_9d16a0dc27log_sigmoid_backward_kernelERNS_14TensorIteratorEENKUlvE_clEvENKUlvE1_clEvEUlN3c104HalfES8_E_St5arrayIPcLm3EELi4E23TrivialOffsetCalculatorILi2EjESD_ILi1EjENS0_6memory12LoadWithCastILi2EEENSG_13StoreWithCastILi1EEEEEviT_T0_T2_T3_T4_T5_,(.L_x_7011 - _ZN2at6native27unrolled_elementwise_kernelIZZZNS0_62_GLOBAL__N__e6aa1b1b_29_ActivationLogSigmoidKernel_cu_9d16a0dc27log_sigmoid_backward_kernelERNS_14TensorIteratorEENKUlvE_clEvENKUlvE1_clEvEUlN3c104HalfES8_E_St5arrayIPcLm3EELi4E23TrivialOffsetCalculatorILi2EjESD_ILi1EjENS0_6memory12LoadWithCastILi2EEENSG_13StoreWithCastILi1EEEEEviT_T0_T2_T3_T4_T5_)
        .other          _ZN2at6native27unrolled_elementwise_kernelIZZZNS0_62_GLOBAL__N__e6aa1b1b_29_ActivationLogSigmoidKernel_cu_9d16a0dc27log_sigmoid_backward_kernelERNS_14TensorIteratorEENKUlvE_clEvENKUlvE1_clEvEUlN3c104HalfES8_E_St5arrayIPcLm3EELi4E23TrivialOffsetCalculatorILi2EjESD_ILi1EjENS0_6memory12LoadWithCastILi2EEENSG_13StoreWithCastILi1EEEEEviT_T0_T2_T3_T4_T5_,@"STO_CUDA_ENTRY STV_DEFAULT"
_ZN2at6native27unrolled_elementwise_kernelIZZZNS0_62_GLOBAL__N__e6aa1b1b_29_ActivationLogSigmoidKernel_cu_9d16a0dc27log_sigmoid_backward_kernelERNS_14TensorIteratorEENKUlvE_clEvENKUlvE1_clEvEUlN3c104HalfES8_E_St5arrayIPcLm3EELi4E23TrivialOffsetCalculatorILi2EjESD_ILi1EjENS0_6memory12LoadWithCastILi2EEENSG_13StoreWithCastILi1EEEEEviT_T0_T2_T3_T4_T5_:
.text._ZN2at6native27unrolled_elementwise_kernelIZZZNS0_62_GLOBAL__N__e6aa1b1b_29_ActivationLogSigmoidKernel_cu_9d16a0dc27log_sigmoid_backward_kernelERNS_14TensorIteratorEENKUlvE_clEvENKUlvE1_clEvEUlN3c104HalfES8_E_St5arrayIPcLm3EELi4E23TrivialOffsetCalculatorILi2EjESD_ILi1EjENS0_6memory12LoadWithCastILi2EEENSG_13StoreWithCastILi1EEEEEviT_T0_T2_T3_T4_T5_:
        /* <DEDUP_REMOVED lines=36> */
.L_x_1364:
[----:B------:R-:W2:Y:S02]  /*0240*/  LDG.E.U8 R4, desc[UR36][R4.64] ;  /* 0x0000002404047981 */ /* 0x000ea4000c1e1100 */
[----:B--2---:R-:W-:-:S04]  /*0250*/  I2FP.F32.U32 R0, R4 ;  /* 0x0000000400007245 */ /* 0x004fc80000201000 */
[----:B------:R-:W-:-:S04]  /*0260*/  F2FP.F16.F32.PACK_AB R0, RZ, R0 ;  /* 0x00000000ff00723e */ /* 0x000fc800000000ff */
[----:B------:R-:W-:Y:S01]  /*0270*/  PRMT R16, R0, 0x7610, R16 ;  /* 0x0000761000107816 */ /* 0x000fe20000000010 */
[----:B------:R-:W-:Y:S06]  /*0280*/  BRA `(.L_x_1366) ;  /* 0x0000000c00b87947 */ /* 0x000fec0003800000 */
.L_x_1363:
        /* <DEDUP_REMOVED lines=11> */
.L_x_1368:
[----:B------:R-:W2:Y:S02]  /*0340*/  LDG.E R4, desc[UR36][R4.64] ;  /* 0x0000002404047981 */ /* 0x000ea4000c1e1900 */
[----:B--2---:R-:W-:-:S04]  /*0350*/  I2FP.F32.S32 R0, R4 ;  /* 0x0000000400007245 */ /* 0x004fc80000201400 */
[----:B------:R-:W-:-:S04]  /*0360*/  F2FP.F16.F32.PACK_AB R0, RZ, R0 ;  /* 0x00000000ff00723e */ /* 0x000fc800000000ff */
[----:B------:R-:W-:Y:S01]  /*0370*/  PRMT R16, R0, 0x7610, R16 ;  /* 0x0000761000107816 */ /* 0x000fe20000000010 */
[----:B------:R-:W-:Y:S06]  /*0380*/  BRA `(.L_x_1366) ;  /* 0x0000000c00787947 */ /* 0x000fec0003800000 */
.L_x_1367:
[----:B------:R-:W2:Y:S02]  /*0390*/  LDG.E.U16 R4, desc[UR36][R4.64] ;  /* 0x0000002404047981 */ /* 0x000ea4000c1e1500 */
[----:B--2---:R-:W0:Y:S02]  /*03a0*/  I2F.S16 R0, R4 ;  /* 0x0000000400007306 */ /* 0x004e240000101400 */
[----:B0-----:R-:W-:-:S04]  /*03b0*/  F2FP.F16.F32.PACK_AB R0, RZ, R0 ;  /* 0x00000000ff00723e */ /* 0x001fc800000000ff */
[----:B------:R-:W-:Y:S01]  /*03c0*/  PRMT R16, R0, 0x7610, R16 ;  /* 0x0000761000107816 */ /* 0x000fe20000000010 */
[----:B------:R-:W-:Y:S06]  /*03d0*/  BRA `(.L_x_1366) ;  /* 0x0000000c00647947 */ /* 0x000fec0003800000 */
.L_x_1362:
        /* <DEDUP_REMOVED lines=9> */
.L_x_1370:
[----:B------:R1:W5:Y:S01]  /*0470*/  LDG.E.U16 R16, desc[UR36][R4.64] ;  /* 0x0000002404107981 */ /* 0x000362000c1e1500 */
[----:B------:R-:W-:Y:S05]  /*0480*/  BRA `(.L_x_1366) ;  /* 0x0000000c00387947 */ /* 0x000fea0003800000 */
.L_x_1369:
        /* <DEDUP_REMOVED lines=9> */
.L_x_1372:
[----:B------:R0:W5:Y:S01]  /*0520*/  LDG.E.U16 R16, desc[UR36][R4.64] ;  /* 0x0000002404107981 */ /* 0x000162000c1e1500 */
[----:B------:R-:W-:Y:S05]  /*0530*/  BRA `(.L_x_1366) ;  /* 0x0000000c000c7947 */ /* 0x000fea0003800000 */
.L_x_1371:
        /* <DEDUP_REMOVED lines=9> */
.L_x_1361:
        /* <DEDUP_REMOVED lines=14> */
.L_x_1375:
        /* <DEDUP_REMOVED lines=9> */
.L_x_1374:
        /* <DEDUP_REMOVED lines=27> */
.L_x_1377:
        /* <DEDUP_REMOVED lines=12> */
[----:B------:R-:W-:-:S04]  /*09b0*/  F2FP.F16.F32.PACK_AB R0, RZ, R0 ;  /* 0x00000000ff00723e */ /* 0x000fc800000000ff */
[----:B------:R-:W-:Y:S01]  /*09c0*/  PRMT R16, R0, 0x7610, R16 ;  /* 0x0000761000107816 */ /* 0x000fe20000000010 */
[----:B------:R-:W-:Y:S06]  /*09d0*/  BRA `(.L_x_1366) ;  /* 0x0000000400e47947 */ /* 0x000fec0003800000 */
.L_x_1376:
[----:B------:R-:W2:Y:S02]  /*09e0*/  LDG.E.U16 R0, desc[UR36][R4.64] ;  /* 0x0000002404007981 */ /* 0x000ea4000c1e1500 */
[----:B--2---:R-:W-:-:S05]  /*09f0*/  IMAD.U32 R0, R0, 0x10000, RZ ;  /* 0x0001000000007824 */ /* 0x004fca00078e00ff */
[----:B------:R-:W-:-:S04]  /*0a00*/  F2FP.F16.F32.PACK_AB R0, RZ, R0 ;  /* 0x00000000ff00723e */ /* 0x000fc800000000ff */
[----:B------:R-:W-:Y:S01]  /*0a10*/  PRMT R16, R0, 0x7610, R16 ;  /* 0x0000761000107816 */ /* 0x000fe20000000010 */
[----:B------:R-:W-:Y:S06]  /*0a20*/  BRA `(.L_x_1366) ;  /* 0x0000000400d07947 */ /* 0x000fec0003800000 */
.L_x_1373:
        /* <DEDUP_REMOVED lines=13> */
.L_x_1380:
        /* <DEDUP_REMOVED lines=21> */
.L_x_1384:
[----:B------:R-:W-:Y:S05]  /*0c50*/  BSYNC.RECONVERGENT B1 ;  /* 0x0000000000017941 */ /* 0x000fea0003800200 */
.L_x_1383:
[----:B------:R-:W-:Y:S01]  /*0c60*/  IMAD.SHL.U32 R0, R0, 0x100000, RZ ;  /* 0x0010000000007824 */ /* 0x000fe200078e00ff */
[----:B------:R-:W-:-:S04]  /*0c70*/  LEA R3, R3, 0x3b800000, 0x17 ;  /* 0x3b80000003037811 */ /* 0x000fc800078eb8ff */
[----:B------:R-:W-:-:S07]  /*0c80*/  LOP3.LUT R0, R3, R0, R7, 0xfe, !PT ;  /* 0x0000000003007212 */ /* 0x000fce00078efe07 */
.L_x_1382:
[----:B------:R-:W-:Y:S05]  /*0c90*/  BSYNC.RECONVERGENT B0 ;  /* 0x0000000000007941 */ /* 0x000fea0003800200 */
.L_x_1381:
[----:B------:R-:W-:-:S04]  /*0ca0*/  F2FP.F16.F32.PACK_AB R0, RZ, R0 ;  /* 0x00000000ff00723e */ /* 0x000fc800000000ff */
[----:B------:R-:W-:Y:S01]  /*0cb0*/  PRMT R16, R0, 0x7610, R16 ;  /* 0x0000761000107816 */ /* 0x000fe20000000010 */
[----:B------:R-:W-:Y:S06]  /*0cc0*/  BRA `(.L_x_1366) ;  /* 0x0000000400287947 */ /* 0x000fec0003800000 */
.L_x_1379:
        /* <DEDUP_REMOVED lines=21> */
.L_x_1388:
[----:B------:R-:W-:Y:S05]  /*0e20*/  BSYNC.RECONVERGENT B1 ;  /* 0x0000000000017941 */ /* 0x000fea0003800200 */
.L_x_1387:
[----:B------:R-:W-:Y:S01]  /*0e30*/  IMAD.SHL.U32 R0, R0, 0x200000, RZ ;  /* 0x0020000000007824 */ /* 0x000fe200078e00ff */
[----:B------:R-:W-:-:S04]  /*0e40*/  LEA R3, R3, 0x37800000, 0x17 ;  /* 0x3780000003037811 */ /* 0x000fc800078eb8ff */
[----:B------:R-:W-:-:S07]  /*0e50*/  LOP3.LUT R0, R3, R0, R7, 0xfe, !PT ;  /* 0x0000000003007212 */ /* 0x000fce00078efe07 */
.L_x_1386:
[----:B------:R-:W-:Y:S05]  /*0e60*/  BSYNC.RECONVERGENT B0 ;  /* 0x0000000000007941 */ /* 0x000fea0003800200 */
.L_x_1385:
[----:B------:R-:W-:-:S04]  /*0e70*/  F2FP.F16.F32.PACK_AB R0, RZ, R0 ;  /* 0x00000000ff00723e */ /* 0x000fc800000000ff */
[----:B------:R-:W-:Y:S01]  /*0e80*/  PRMT R16, R0, 0x7610, R16 ;  /* 0x0000761000107816 */ /* 0x000fe20000000010 */
[----:B------:R-:W-:Y:S06]  /*0e90*/  BRA `(.L_x_1366) ;  /* 0x0000000000b47947 */ /* 0x000fec0003800000 */
.L_x_1378:
[----:B------:R-:W-:-:S09]  /*0ea0*/  UISETP.NE.AND UP0, UPT, UR4, 0x1c, UPT ;  /* 0x0000001c0400788c */ /* 0x000fd2000bf05270 */
[----:B------:R-:W-:Y:S05]  /*0eb0*/  BRA.U !UP0, `(.L_x_1389) ;  /* 0x00000001089c7547 */ /* 0x000fea000b800000 */
[----:B------:R-:W-:-:S09]  /*0ec0*/  UISETP.NE.AND UP0, UPT, UR4, 0x1d, UPT ;  /* 0x0000001d0400788c */ /* 0x000fd2000bf05270 */
[----:B------:R-:W-:Y:S05]  /*0ed0*/  BRA.U !UP0, `(.L_x_1390) ;  /* 0x0000000108807547 */ /* 0x000fea000b800000 */
[----:B------:R-:W-:-:S09]  /*0ee0*/  UISETP.NE.AND UP0, UPT, UR4, 0x2c, UPT ;  /* 0x0000002c0400788c */ /* 0x000fd2000bf05270 */
[----:B------:R-:W-:Y:S05]  /*0ef0*/  BRA.U !UP0, `(.L_x_1391) ;  /* 0x0000000108487547 */ /* 0x000fea000b800000 */
.L_x_1365:
        /* <DEDUP_REMOVED lines=16> */
.L_x_1392:
[----:B------:R-:W-:Y:S01]  /*1000*/  PRMT R16, RZ, 0x7610, R16 ;  /* 0x00007610ff107816 */ /* 0x000fe20000000010 */
[----:B------:R-:W-:Y:S06]  /*1010*/  BRA `(.L_x_1366) ;  /* 0x0000000000547947 */ /* 0x000fec0003800000 */
.L_x_1391:
        /* <DEDUP_REMOVED lines=8> */
.L_x_1394:
[----:B------:R-:W-:Y:S05]  /*10a0*/  BSYNC.RECONVERGENT B0 ;  /* 0x0000000000007941 */ /* 0x000fea0003800200 */
.L_x_1393:
[----:B------:R-:W-:-:S04]  /*10b0*/  F2FP.F16.F32.PACK_AB R0, RZ, R0 ;  /* 0x00000000ff00723e */ /* 0x000fc800000000ff */
[----:B------:R-:W-:Y:S01]  /*10c0*/  PRMT R16, R0, 0x7610, R16 ;  /* 0x0000761000107816 */ /* 0x000fe20000000010 */
[----:B------:R-:W-:Y:S06]  /*10d0*/  BRA `(.L_x_1366) ;  /* 0x0000000000247947 */ /* 0x000fec0003800000 */
.L_x_1390:
[----:B------:R-:W2:Y:S02]  /*10e0*/  LDG.E.64 R4, desc[UR36][R4.64] ;  /* 0x0000002404047981 */ /* 0x000ea4000c1e1b00 */
[----:B--2---:R-:W0:Y:S02]  /*10f0*/  I2F.U64 R0, R4 ;  /* 0x0000000400007312 */ /* 0x004e240000301000 */
[----:B0-----:R-:W-:-:S04]  /*1100*/  F2FP.F16.F32.PACK_AB R0, RZ, R0 ;  /* 0x00000000ff00723e */ /* 0x001fc800000000ff */
[----:B------:R-:W-:Y:S01]  /*1110*/  PRMT R16, R0, 0x7610, R16 ;  /* 0x0000761000107816 */ /* 0x000fe20000000010 */
[----:B------:R-:W-:Y:S06]  /*1120*/  BRA `(.L_x_1366) ;  /* 0x0000000000107947 */ /* 0x000fec0003800000 */
.L_x_1389:
[----:B------:R-:W2:Y:S02]  /*1130*/  LDG.E R4, desc[UR36][R4.64] ;  /* 0x0000002404047981 */ /* 0x000ea4000c1e1900 */
[----:B--2---:R-:W-:-:S04]  /*1140*/  I2FP.F32.U32 R0, R4 ;  /* 0x0000000400007245 */ /* 0x004fc80000201000 */
[----:B------:R-:W-:-:S04]  /*1150*/  F2FP.F16.F32.PACK_AB R0, RZ, R0 ;  /* 0x00000000ff00723e */ /* 0x000fc800000000ff */
[----:B------:R-:W-:-:S07]  /*1160*/  PRMT R16, R0, 0x7610, R16 ;  /* 0x0000761000107816 */ /* 0x000fce0000000010 */
.L_x_1366:
[----:B01----:R-:W0:Y:S01]  /*1170*/  LDC.64 R4, c[0x0][0x398] ;  /* 0x0000e600ff047b82 */ /* 0x003e220000000a00 */
        /* <DEDUP_REMOVED lines=20> */
.L_x_1398:
[----:B------:R-:W2:Y:S02]  /*12c0*/  LDG.E.U8 R4, desc[UR36][R4.64] ;  /* 0x0000002404047981 */ /* 0x000ea4000c1e1100 */
[----:B--2---:R-:W-:-:S04]  /*12d0*/  I2FP.F32.U32 R0, R4 ;  /* 0x0000000400007245 */ /* 0x004fc80000201000 */
[----:B------:R-:W-:-:S04]  /*12e0*/  F2FP.F16.F32.PACK_AB R0, RZ, R0 ;  /* 0x00000000ff00723e */ /* 0x000fc800000000ff */
[----:B------:R-:W-:Y:S01]  /*12f0*/  PRMT R17, R0, 0x7610, R17 ;  /* 0x0000761000117816 */ /* 0x000fe20000000011 */
[----:B------:R-:W-:Y:S06]  /*1300*/  BRA `(.L_x_1400) ;  /* 0x0000000c00b87947 */ /* 0x000fec0003800000 */
.L_x_1397:
        /* <DEDUP_REMOVED lines=11> */
.L_x_1402:
[----:B------:R-:W2:Y:S02]  /*13c0*/  LDG.E R4, desc[UR36][R4.64] ;  /* 0x0000002404047981 */ /* 0x000ea4000c1e1900 */
[----:B--2---:R-:W-:-:S04]  /*13d0*/  I2FP.F32.S32 R0, R4 ;  /* 0x0000000400007245 */ /* 0x004fc80000201400 */
[----:B------:R-:W-:-:S04]  /*13e0*/  F2FP.F16.F32.PACK_AB R0, RZ, R0 ;  /* 0x00000000ff00723e */ /* 0x000fc800000000ff */
[----:B------:R-:W-:Y:S01]  /*13f0*/  PRMT R17, R0, 0x7610, R17 ;  /* 0x0000761000117816 */ /* 0x000fe20000000011 */
[----:B------:R-:W-:Y:S06]  /*1400*/  BRA `(.L_x_1400) ;  /* 0x0000000c00787947 */ /* 0x000fec0003800000 */
.L_x_1401:
[----:B------:R-:W2:Y:S02]  /*1410*/  LDG.E.U16 R4, desc[UR36][R4.64] ;  /* 0x0000002404047981 */ /* 0x000ea4000c1e1500 */
[----:B--2---:R-:W0:Y:S02]  /*1420*/  I2F.S16 R0, R4 ;  /* 0x0000000400007306 */ /* 0x004e240000101400 */
[----:B0-----:R-:W-:-:S04]  /*1430*/  F2FP.F16.F32.PACK_AB R0, RZ, R0 ;  /* 0x00000000ff00723e */ /* 0x001fc800000000ff */
[----:B------:R-:W-:Y:S01]  /*1440*/  PRMT R17, R0, 0x7610, R17 ;  /* 0x0000761000117816 */ /* 0x000fe20000000011 */
[----:B------:R-:W-:Y:S06]  /*1450*/  BRA `(.L_x_1400) ;  /* 0x0000000c00647947 */ /* 0x000fec0003800000 */
.L_x_1396:
        /* <DEDUP_REMOVED lines=9> */
.L_x_1404:
[----:B------:R1:W5:Y:S01]  /*14f0*/  LDG.E.U16 R17, desc[UR36][R4.64] ;  /* 0x0000002404117981 */ /* 0x000362000c1e1500 */
[----:B------:R-:W-:Y:S05]  /*1500*/  BRA `(.L_x_1400) ;  /* 0x0000000c00387947 */ /* 0x000fea0003800000 */
.L_x_1403:
        /* <DEDUP_REMOVED lines=9> */
.L_x_1406:
[----:B------:R0:W5:Y:S01]  /*15a0*/  LDG.E.U16 R17, desc[UR36][R4.64] ;  /* 0x0000002404117981 */ /* 0x000162000c1e1500 */
[----:B------:R-:W-:Y:S05]  /*15b0*/  BRA `(.L_x_1400) ;  /* 0x0000000c000c7947 */ /* 0x000fea0003800000 */
.L_x_1405:
        /* <DEDUP_REMOVED lines=9> */
.L_x_1395:
        /* <DEDUP_REMOVED lines=14> */
.L_x_1409:
        /* <DEDUP_REMOVED lines=9> */
.L_x_1408:
        /* <DEDUP_REMOVED lines=27> */
.L_x_1411:
        /* <DEDUP_REMOVED lines=15> */
.L_x_1410:
[----:B------:R-:W2:Y:S02]  /*1a60*/  LDG.E.U16 R0, desc[UR36][R4.64] ;  /* 0x0000002404007981 */ /* 0x000ea4000c1e1500 */
[----:B--2---:R-:W-:-:S05]  /*1a70*/  IMAD.U32 R0, R0, 0x10000, RZ ;  /* 0x0001000000007824 */ /* 0x004fca00078e00ff */
[----:B------:R-:W-:-:S04]  /*1a80*/  F2FP.F16.F32.PACK_AB R0, RZ, R0 ;  /* 0x00000000ff00723e */ /* 0x000fc800000000ff */
[----:B------:R-:W-:Y:S01]  /*1a90*/  PRMT R17, R0, 0x7610, R17 ;  /* 0x0000761000117816 */ /* 0x000fe20000000011 */
[----:B------:R-:W-:Y:S06]  /*1aa0*/  BRA `(.L_x_1400) ;  /* 0x0000000400d07947 */ /* 0x000fec0003800000 */
.L_x_1407:
        /* <DEDUP_REMOVED lines=13> */
.L_x_1414:
        /* <DEDUP_REMOVED lines=21> */
.L_x_1418:
[----:B------:R-:W-:Y:S05]  /*1cd0*/  BSYNC.RECONVERGENT B1 ;  /* 0x0000000000017941 */ /* 0x000fea0003800200 */
.L_x_1417:
[----:B------:R-:W-:Y:S01]  /*1ce0*/  IMAD.SHL.U32 R0, R0, 0x100000, RZ ;  /* 0x0010000000007824 */ /* 0x000fe200078e00ff */
[----:B------:R-:W-:-:S04]  /*1cf0*/  LEA R3, R3, 0x3b800000, 0x17 ;  /* 0x3b80000003037811 */ /* 0x000fc800078eb8ff */
[----:B------:R-:W-:-:S07]  /*1d00*/  LOP3.LUT R0, R3, R0, R7, 0xfe, !PT ;  /* 0x0000000003007212 */ /* 0x000fce00078efe07 */
.L_x_1416:
[----:B------:R-:W-:Y:S05]  /*1d10*/  BSYNC.RECONVERGENT B0 ;  /* 0x0000000000007941 */ /* 0x000fea0003800200 */
.L_x_1415:
[----:B------:R-:W-:-:S04]  /*1d20*/  F2FP.F16.F32.PACK_AB R0, RZ, R0 ;  /* 0x00000000ff00723e */ /* 0x000fc800000000ff */
[----:B------:R-:W-:Y:S01]  /*1d30*/  PRMT R17, R0, 0x7610, R17 ;  /* 0x0000761000117816 */ /* 0x000fe20000000011 */
[----:B------:R-:W-:Y:S06]  /*1d40*/  BRA `(.L_x_1400) ;  /* 0x0000000400287947 */ /* 0x000fec0003800000 */
.L_x_1413:
        /* <DEDUP_REMOVED lines=21> */
.L_x_1422:
[----:B------:R-:W-:Y:S05]  /*1ea0*/  BSYNC.RECONVERGENT B1 ;  /* 0x0000000000017941 */ /* 0x000fea0003800200 */
.L_x_1421:
[----:B------:R-:W-:Y:S01]  /*1eb0*/  IMAD.SHL.U32 R0, R0, 0x200000, RZ ;  /* 0x0020000000007824 */ /* 0x000fe200078e00ff */
[----:B------:R-:W-:-:S04]  /*1ec0*/  LEA R3, R3, 0x37800000, 0x17 ;  /* 0x3780000003037811 */ /* 0x000fc800078eb8ff */
[----:B------:R-:W-:-:S07]  /*1ed0*/  LOP3.LUT R0, R3, R0, R7, 0xfe, !PT ;  /* 0x0000000003007212 */ /* 0x000fce00078efe07 */
.L_x_1420:
[----:B------:R-:W-:Y:S05]  /*1ee0*/  BSYNC.RECONVERGENT B0 ;  /* 0x0000000000007941 */ /* 0x000fea0003800200 */
.L_x_1419:
[----:B------:R-:W-:-:S04]  /*1ef0*/  F2FP.F16.F32.PACK_AB R0, RZ, R0 ;  /* 0x00000000ff00723e */ /* 0x000fc800000000ff */
[----:B------:R-:W-:Y:S01]  /*1f00*/  PRMT R17, R0, 0x7610, R17 ;  /* 0x0000761000117816 */ /* 0x000fe20000000011 */
[----:B------:R-:W-:Y:S06]  /*1f10*/  BRA `(.L_x_1400) ;  /* 0x0000000000b47947 */ /* 0x000fec0003800000 */
.L_x_1412:
[----:B------:R-:W-:-:S09]  /*1f20*/  UISETP.NE.AND UP0, UPT, UR4, 0x1c, UPT ;  /* 0x0000001c0400788c */ /* 0x000fd2000bf05270 */
[----:B------:R-:W-:Y:S05]  /*1f30*/  BRA.U !UP0, `(.L_x_1423) ;  /* 0x00000001089c7547 */ /* 0x000fea000b800000 */
[----:B------:R-:W-:-:S09]  /*1f40*/  UISETP.NE.AND UP0, UPT, UR4, 0x1d, UPT ;  /* 0x0000001d0400788c */ /* 0x000fd2000bf05270 */
[----:B------:R-:W-:Y:S05]  /*1f50*/  BRA.U !UP0, `(.L_x_1424) ;  /* 0x0000000108807547 */ /* 0x000fea000b800000 */
[----:B------:R-:W-:-:S09]  /*1f60*/  UISETP.NE.AND UP0, UPT, UR4, 0x2c, UPT ;  /* 0x0000002c0400788c */ /* 0x000fd2000bf05270 */
[----:B------:R-:W-:Y:S05]  /*1f70*/  BRA.U !UP0, `(.L_x_1425) ;  /* 0x0000000108487547 */ /* 0x000fea000b800000 */
.L_x_1399:
        /* <DEDUP_REMOVED lines=16> */
.L_x_1426:
[----:B------:R-:W-:Y:S01]  /*2080*/  PRMT R17, RZ, 0x7610, R17 ;  /* 0x00007610ff117816 */ /* 0x000fe20000000011 */
[----:B------:R-:W-:Y:S06]  /*2090*/  BRA `(.L_x_1400) ;  /* 0x0000000000547947 */ /* 0x000fec0003800000 */
.L_x_1425:
        /* <DEDUP_REMOVED lines=8> */
.L_x_1428:
[----:B------:R-:W-:Y:S05]  /*2120*/  BSYNC.RECONVERGENT B0 ;  /* 0x0000000000007941 */ /* 0x000fea0003800200 */
.L_x_1427:
[----:B------:R-:W-:-:S04]  /*2130*/  F2FP.F16.F32.PACK_AB R0, RZ, R0 ;  /* 0x00000000ff00723e */ /* 0x000fc800000000ff */
[----:B------:R-:W-:Y:S01]  /*2140*/  PRMT R17, R0, 0x7610, R17 ;  /* 0x0000761000117816 */ /* 0x000fe20000000011 */
[----:B------:R-:W-:Y:S06]  /*2150*/  BRA `(.L_x_1400) ;  /* 0x0000000000247947 */ /* 0x000fec0003800000 */
.L_x_1424:
[----:B------:R-:W2:Y:S02]  /*2160*/  LDG.E.64 R4, desc[UR36][R4.64] ;  /* 0x0000002404047981 */ /* 0x000ea4000c1e1b00 */
[----:B--2---:R-:W0:Y:S02]  /*2170*/  I2F.U64 R0, R4 ;  /* 0x0000000400007312 */ /* 0x004e240000301000 */
[----:B0-----:R-:W-:-:S04]  /*2180*/  F2FP.F16.F32.PACK_AB R0, RZ, R0 ;  /* 0x00000000ff00723e */ /* 0x001fc800000000ff */
[----:B------:R-:W-:Y:S01]  /*2190*/  PRMT R17, R0, 0x7610, R17 ;  /* 0x0000761000117816 */ /* 0x000fe20000000011 */
[----:B------:R-:W-:Y:S06]  /*21a0*/  BRA `(.L_x_1400) ;  /* 0x0000000000107947 */ /* 0x000fec0003800000 */
.L_x_1423:
[----:B------:R-:W2:Y:S02]  /*21b0*/  LDG.E R4, desc[UR36][R4.64] ;  /* 0x0000002404047981 */ /* 0x000ea4000c1e1900 */
[----:B--2---:R-:W-:-:S04]  /*21c0*/  I2FP.F32.U32 R0, R4 ;  /* 0x0000000400007245 */ /* 0x004fc80000201000 */
[----:B------:R-:W-:-:S04]  /*21d0*/  F2FP.F16.F32.PACK_AB R0, RZ, R0 ;  /* 0x00000000ff00723e */ /* 0x000fc800000000ff */
[----:B------:R-:W-:-:S07]  /*21e0*/  PRMT R17, R0, 0x7610, R17 ;  /* 0x0000761000117816 */ /* 0x000fce0000000011 */
.L_x_1400:
[----:B------:R-:W-:-:S07]  /*21f0*/  VIADD R27, R19, 0x80 ;  /* 0x00000080131b7836 */ /* 0x000fce0000000000 */
.L_x_1360:
[----:B------:R-:W-:Y:S05]  /*2200*/  BSYNC.RECONVERGENT B6 ;  /* 0x0000000000067941 */ /* 0x000fea0003800200 */
.L_x_1359:
[----:B------:R-:W-:Y:S01]  /*2210*/  ISETP.GE.AND P0, PT, R27, R28, PT ;  /* 0x0000001c1b00720c */ /* 0x000fe20003f06270 */
[----:B------:R-:W-:Y:S01]  /*2220*/  BSSY.RECONVERGENT B6, `(.L_x_1429) ;  /* 0x0000216000067945 */ /* 0x000fe20003800200 */
[----:B------:R-:W-:Y:S02]  /*2230*/  PRMT R18, RZ, 0x7610, R18 ;  /* 0x00007610ff127816 */ /* 0x000fe40000000012 */
[----:B------:R-:W-:-:S09]  /*2240*/  PRMT R22, RZ, 0x7610, R22 ;  /* 0x00007610ff167816 */ /* 0x000fd20000000016 */
[----:B------:R-:W-:Y:S05]  /*2250*/  @P0 BRA `(.L_x_1430) ;  /* 0x0000002000480947 */ /* 0x000fea0003800000 */
[----:B01----:R-:W0:Y:S01]  /*2260*/  LDC.64 R4, c[0x0][0x390] ;  /* 0x0000e400ff047b82 */ /* 0x003e220000000a00 */
        /* <DEDUP_REMOVED lines=21> */
.L_x_1434:
[----:B------:R-:W2:Y:S02]  /*23c0*/  LDG.E.U8 R4, desc[UR36][R4.64] ;  /* 0x0000002404047981 */ /* 0x000ea4000c1e1100 */
[----:B--2---:R-:W-:-:S04]  /*23d0*/  I2FP.F32.U32 R0, R4 ;  /* 0x0000000400007245 */ /* 0x004fc80000201000 */
[----:B------:R-:W-:-:S04]  /*23e0*/  F2FP.F16.F32.PACK_AB R0, RZ, R0 ;  /* 0x00000000ff00723e */ /* 0x000fc800000000ff */
[----:B------:R-:W-:Y:S01]  /*23f0*/  PRMT R18, R0, 0x7610, R18 ;  /* 0x0000761000127816 */ /* 0x000fe20000000012 */
[----:B------:R-:W-:Y:S06]  /*2400*/  BRA `(.L_x_1436) ;  /* 0x0000000c00b87947 */ /* 0x000fec0003800000 */
.L_x_1433:
        /* <DEDUP_REMOVED lines=11> */
.L_x_1438:
[----:B------:R-:W2:Y:S02]  /*24c0*/  LDG.E R4, desc[UR36][R4.64] ;  /* 0x0000002404047981 */ /* 0x000ea4000c1e1900 */
[----:B--2---:R-:W-:-:S04]  /*24d0*/  I2FP.F32.S32 R0, R4 ;  /* 0x0000000400007245 */ /* 0x004fc80000201400 */
[----:B------:R-:W-:-:S04]  /*24e0*/  F2FP.F16.F32.PACK_AB R0, RZ, R0 ;  /* 0x00000000ff00723e */ /* 0x000fc800000000ff */
[----:B------:R-:W-:Y:S01]  /*24f0*/  PRMT R18, R0, 0x7610, R18 ;  /* 0x0000761000127816 */ /* 0x000fe20000000012 */
[----:B------:R-:W-:Y:S06]  /*2500*/  BRA `(.L_x_1436) ;  /* 0x0000000c00787947 */ /* 0x000fec0003800000 */
.L_x_1437:
[----:B------:R-:W2:Y:S02]  /*2510*/  LDG.E.U16 R4, desc[UR36][R4.64] ;  /* 0x0000002404047981 */ /* 0x000ea4000c1e1500 */
[----:B--2---:R-:W0:Y:S02]  /*2520*/  I2F.S16 R0, R4 ;  /* 0x0000000400007306 */ /* 0x004e240000101400 */
[----:B0-----:R-:W-:-:S04]  /*2530*/  F2FP.F16.F32.PACK_AB R0, RZ, R0 ;  /* 0x00000000ff00723e */ /* 0x001fc800000000ff */
[----:B------:R-:W-:Y:S01]  /*2540*/  PRMT R18, R0, 0x7610, R18 ;  /* 0x0000761000127816 */ /* 0x000fe20000000012 */
[----:B------:R-:W-:Y:S06]  /*2550*/  BRA `(.L_x_1436) ;  /* 0x0000000c00647947 */ /* 0x000fec0003800000 */
.L_x_1432:
        /* <DEDUP_REMOVED lines=9> */
.L_x_1440:
[----:B------:R1:W5:Y:S01]  /*25f0*/  LDG.E.U16 R18, desc[UR36][R4.64] ;  /* 0x0000002404127981 */ /* 0x000362000c1e1500 */
[----:B------:R-:W-:Y:S05]  /*2600*/  BRA `(.L_x_1436) ;  /* 0x0000000c00387947 */ /* 0x000fea0003800000 */
.L_x_1439:
        /* <DEDUP_REMOVED lines=9> */
.L_x_1442:
[----:B------:R0:W5:Y:S01]  /*26a0*/  LDG.E.U16 R18, desc[UR36][R4.64] ;  /* 0x0000002404127981 */ /* 0x000162000c1e1500 */
[----:B------:R-:W-:Y:S05]  /*26b0*/  BRA `(.L_x_1436) ;  /* 0x0000000c000c7947 */ /* 0x000fea0003800000 */
.L_x_1441:
        /* <DEDUP_REMOVED lines=9> */
.L_x_1431:
        /* <DEDUP_REMOVED lines=14> */
.L_x_1445:
        /* <DEDUP_REMOVED lines=9> */
.L_x_1444:
        /* <DEDUP_REMOVED lines=27> */
.L_x_1447:
        /* <DEDUP_REMOVED lines=12> */
[----:B------:R-:W-:-:S04]  /*2b30*/  F2FP.F16.F32.PACK_AB R0, RZ, R0 ;  /* 0x00000000ff00723e */ /* 0x000fc800000000ff */
[----:B------:R-:W-:Y:S01]  /*2b40*/  PRMT R18, R0, 0x7610, R18 ;  /* 0x0000761000127816 */ /* 0x000fe20000000012 */
[----:B------:R-:W-:Y:S06]  /*2b50*/  BRA `(.L_x_1436) ;  /* 0x0000000400e47947 */ /* 0x000fec0003800000 */
.L_x_1446:
[----:B------:R-:W2:Y:S02]  /*2b60*/  LDG.E.U16 R0, desc[UR36][R4.64] ;  /* 0x0000002404007981 */ /* 0x000ea4000c1e1500 */
[----:B--2---:R-:W-:-:S05]  /*2b70*/  IMAD.U32 R0, R0, 0x10000, RZ ;  /* 0x0001000000007824 */ /* 0x004fca00078e00ff */
[----:B------:R-:W-:-:S04]  /*2b80*/  F2FP.F16.F32.PACK_AB R0, RZ, R0 ;  /* 0x00000000ff00723e */ /* 0x000fc800000000ff */
[----:B------:R-:W-:Y:S01]  /*2b90*/  PRMT R18, R0, 0x7610, R18 ;  /* 0x0000761000127816 */ /* 0x000fe20000000012 */
[----:B------:R-:W-:Y:S06]  /*2ba0*/  BRA `(.L_x_1436) ;  /* 0x0000000400d07947 */ /* 0x000fec0003800000 */
.L_x_1443:
        /* <DEDUP_REMOVED lines=13> */
.L_x_1450:
        /* <DEDUP_REMOVED lines=21> */
.L_x_1454:
[----:B------:R-:W-:Y:S05]  /*2dd0*/  BSYNC.RECONVERGENT B1 ;  /* 0x0000000000017941 */ /* 0x000fea0003800200 */
.L_x_1453:
[----:B------:R-:W-:Y:S01]  /*2de0*/  IMAD.SHL.U32 R0, R0, 0x100000, RZ ;  /* 0x0010000000007824 */ /* 0x000fe200078e00ff */
[----:B------:R-:W-:-:S04]  /*2df0*/  LEA R3, R3, 0x3b800000, 0x17 ;  /* 0x3b80000003037811 */ /* 0x000fc800078eb8ff */
[----:B------:R-:W-:-:S07]  /*2e00*/  LOP3.LUT R0, R3, R0, R7, 0xfe, !PT ;  /* 0x0000000003007212 */ /* 0x000fce00078efe07 */
.L_x_1452:
[----:B------:R-:W-:Y:S05]  /*2e10*/  BSYNC.RECONVERGENT B0 ;  /* 0x0000000000007941 */ /* 0x000fea0003800200 */
.L_x_1451:
[----:B------:R-:W-:-:S04]  /*2e20*/  F2FP.F16.F32.PACK_AB R0, RZ, R0 ;  /* 0x00000000ff00723e */ /* 0x000fc800000000ff */
[----:B------:R-:W-:Y:S01]  /*2e30*/  PRMT R18, R0, 0x7610, R18 ;  /* 0x0000761000127816 */ /* 0x000fe20000000012 */
[----:B------:R-:W-:Y:S06]  /*2e40*/  BRA `(.L_x_1436) ;  /* 0x0000000400287947 */ /* 0x000fec0003800000 */
.L_x_1449:
        /* <DEDUP_REMOVED lines=21> */
.L_x_1458:
[----:B------:R-:W-:Y:S05]  /*2fa0*/  BSYNC.RECONVERGENT B1 ;  /* 0x0000000000017941 */ /* 0x000fea0003800200 */
.L_x_1457:
[----:B------:R-:W-:Y:S01]  /*2fb0*/  IMAD.SHL.U32 R0, R0, 0x200000, RZ ;  /* 0x0020000000007824 */ /* 0x000fe200078e00ff */
[----:B------:R-:W-:-:S04]  /*2fc0*/  LEA R3, R3, 0x37800000, 0x17 ;  /* 0x3780000003037811 */ /* 0x000fc800078eb8ff */
[----:B------:R-:W-:-:S07]  /*2fd0*/  LOP3.LUT R0, R3, R0, R7, 0xfe, !PT ;  /* 0x0000000003007212 */ /* 0x000fce00078efe07 */
.L_x_1456:
[----:B------:R-:W-:Y:S05]  /*2fe0*/  BSYNC.RECONVERGENT B0 ;  /* 0x0000000000007941 */ /* 0x000fea0003800200 */
.L_x_1455:
[----:B------:R-:W-:-:S04]  /*2ff0*/  F2FP.F16.F32.PACK_AB R0, RZ, R0 ;  /* 0x00000000ff00723e */ /* 0x000fc800000000ff */
[----:B------:R-:W-:Y:S01]  /*3000*/  PRMT R18, R0, 0x7610, R18 ;  /* 0x0000761000127816 */ /* 0x000fe20000000012 */
[----:B------:R-:W-:Y:S06]  /*3010*/  BRA `(.L_x_1436) ;  /* 0x0000000000b47947 */ /* 0x000fec0003800000 */
.L_x_1448:
        /* <DEDUP_REMOVED lines=14> */
.L_x_1462:
[----:B------:R-:W-:Y:S05]  /*3100*/  BSYNC.RECONVERGENT B0 ;  /* 0x0000000000007941 */ /* 0x000fea0003800200 */
.L_x_1461:
[----:B------:R-:W-:-:S04]  /*3110*/  F2FP.F16.F32.PACK_AB R0, RZ, R0 ;  /* 0x00000000ff00723e */ /* 0x000fc800000000ff */
[----:B------:R-:W-:Y:S01]  /*3120*/  PRMT R18, R0, 0x7610, R18 ;  /* 0x0000761000127816 */ /* 0x000fe20000000012 */
[----:B------:R-:W-:Y:S06]  /*3130*/  BRA `(.L_x_1436) ;  /* 0x00000000006c7947 */ /* 0x000fec0003800000 */
.L_x_1435:
        /* <DEDUP_REMOVED lines=16> */
.L_x_1463:
[----:B------:R-:W-:Y:S01]  /*3240*/  PRMT R18, RZ, 0x7610, R18 ;  /* 0x00007610ff127816 */ /* 0x000fe20000000012 */
[----:B------:R-:W-:Y:S06]  /*3250*/  BRA `(.L_x_1436) ;  /* 0x0000000000247947 */ /* 0x000fec0003800000 */
.L_x_1460:
[----:B------:R-:W2:Y:S02]  /*3260*/  LDG.E.64 R4, desc[UR36][R4.64] ;  /* 0x0000002404047981 */ /* 0x000ea4000c1e1b00 */
[----:B--2---:R-:W0:Y:S02]  /*3270*/  I2F.U64 R0, R4 ;  /* 0x0000000400007312 */ /* 0x004e240000301000 */
[----:B0-----:R-:W-:-:S04]  /*3280*/  F2FP.F16.F32.PACK_AB R0, RZ, R0 ;  /* 0x00000000ff00723e */ /* 0x001fc800000000ff */
[----:B------:R-:W-:Y:S01]  /*3290*/  PRMT R18, R0, 0x7610, R18 ;  /* 0x0000761000127816 */ /* 0x000fe20000000012 */
[----:B------:R-:W-:Y:S06]  /*32a0*/  BRA `(.L_x_1436) ;  /* 0x0000000000107947 */ /* 0x000fec0003800000 */
.L_x_1459:
[----:B------:R-:W2:Y:S02]  /*32b0*/  LDG.E R4, desc[UR36][R4.64] ;  /* 0x0000002404047981 */ /* 0x000ea4000c1e1900 */
[----:B--2---:R-:W-:-:S04]  /*32c0*/  I2FP.F32.U32 R0, R4 ;  /* 0x0000000400007245 */ /* 0x004fc80000201000 */
[----:B------:R-:W-:-:S04]  /*32d0*/  F2FP.F16.F32.PACK_AB R0, RZ, R0 ;  /* 0x00000000ff00723e */ /* 0x000fc800000000ff */
[----:B------:R-:W-:-:S07]  /*32e0*/  PRMT R18, R0, 0x7610, R18 ;  /* 0x0000761000127816 */ /* 0x000fce0000000012 */
.L_x_1436:
        /* <DEDUP_REMOVED lines=21> */
.L_x_1467:
[----:B------:R-:W2:Y:S02]  /*3440*/  LDG.E.U8 R4, desc[UR36][R4.64] ;  /* 0x0000002404047981 */ /* 0x000ea4000c1e1100 */
[----:B--2---:R-:W-:-:S04]  /*3450*/  I2FP.F32.U32 R0, R4 ;  /* 0x0000000400007245 */ /* 0x004fc80000201000 */
[----:B------:R-:W-:-:S04]  /*3460*/  F2FP.F16.F32.PACK_AB R0, RZ, R0 ;  /* 0x00000000ff00723e */ /* 0x000fc800000000ff */
[----:B------:R-:W-:Y:S01]  /*3470*/  PRMT R22, R0, 0x7610, R22 ;  /* 0x0000761000167816 */ /* 0x000fe20000000016 */
[----:B------:R-:W-:Y:S06]  /*3480*/  BRA `(.L_x_1469) ;  /* 0x0000000c00b87947 */ /* 0x000fec0003800000 */
.L_x_1466:
        /* <DEDUP_REMOVED lines=11> */
.L_x_1471:
[----:B------:R-:W2:Y:S02]  /*3540*/  LDG.E R4, desc[UR36][R4.64] ;  /* 0x0000002404047981 */ /* 0x000ea4000c1e1900 */
[----:B--2---:R-:W-:-:S04]  /*3550*/  I2FP.F32.S32 R0, R4 ;  /* 0x0000000400007245 */ /* 0x004fc80000201400 */
[----:B------:R-:W-:-:S04]  /*3560*/  F2FP.F16.F32.PACK_AB R0, RZ, R0 ;  /* 0x00000000ff00723e */ /* 0x000fc800000000ff */
[----:B------:R-:W-:Y:S01]  /*3570*/  PRMT R22, R0, 0x7610, R22 ;  /* 0x0000761000167816 */ /* 0x000fe20000000016 */
[----:B------:R-:W-:Y:S06]  /*3580*/  BRA `(.L_x_1469) ;  /* 0x0000000c00787947 */ /* 0x000fec0003800000 */
.L_x_1470:
[----:B------:R-:W2:Y:S02]  /*3590*/  LDG.E.U16 R4, desc[UR36][R4.64] ;  /* 0x0000002404047981 */ /* 0x000ea4000c1e1500 */
[----:B--2---:R-:W0:Y:S02]  /*35a0*/  I2F.S16 R0, R4 ;  /* 0x0000000400007306 */ /* 0x004e240000101400 */
[----:B0-----:R-:W-:-:S04]  /*35b0*/  F2FP.F16.F32.PACK_AB R0, RZ, R0 ;  /* 0x00000000ff00723e */ /* 0x001fc800000000ff */
[----:B------:R-:W-:Y:S01]  /*35c0*/  PRMT R22, R0, 0x7610, R22 ;  /* 0x0000761000167816 */ /* 0x000fe20000000016 */
[----:B------:R-:W-:Y:S06]  /*35d0*/  BRA `(.L_x_1469) ;  /* 0x0000000c00647947 */ /* 0x000fec0003800000 */
.L_x_1465:
        /* <DEDUP_REMOVED lines=9> */
.L_x_1473:
[----:B------:R1:W5:Y:S01]  /*3670*/  LDG.E.U16 R22, desc[UR36][R4.64] ;  /* 0x0000002404167981 */ /* 0x000362000c1e1500 */
[----:B------:R-:W-:Y:S05]  /*3680*/  BRA `(.L_x_1469) ;  /* 0x0000000c00387947 */ /* 0x000fea0003800000 */
.L_x_1472:
        /* <DEDUP_REMOVED lines=9> */
.L_x_1475:
[----:B------:R0:W5:Y:S01]  /*3720*/  LDG.E.U16 R22, desc[UR36][R4.64] ;  /* 0x0000002404167981 */ /* 0x000162000c1e1500 */
[----:B------:R-:W-:Y:S05]  /*3730*/  BRA `(.L_x_1469) ;  /* 0x0000000c000c7947 */ /* 0x000fea0003800000 */
.L_x_1474:
        /* <DEDUP_REMOVED lines=9> */
.L_x_1464:
        /* <DEDUP_REMOVED lines=14> */
.L_x_1478:
        /* <DEDUP_REMOVED lines=9> */
.L_x_1477:
        /* <DEDUP_REMOVED lines=27> */
.L_x_1480:
        /* <DEDUP_REMOVED lines=15> */
.L_x_1479:
[----:B------:R-:W2:Y:S02]  /*3be0*/  LDG.E.U16 R0, desc[UR36][R4.64] ;  /* 0x0000002404007981 */ /* 0x000ea4000c1e1500 */
[----:B--2---:R-:W-:-:S05]  /*3bf0*/  IMAD.U32 R0, R0, 0x10000, RZ ;  /* 0x0001000000007824 */ /* 0x004fca00078e00ff */
[----:B------:R-:W-:-:S04]  /*3c00*/  F2FP.F16.F32.PACK_AB R0, RZ, R0 ;  /* 0x00000000ff00723e */ /* 0x000fc800000000ff */
[----:B------:R-:W-:Y:S01]  /*3c10*/  PRMT R22, R0, 0x7610, R22 ;  /* 0x0000761000167816 */ /* 0x000fe20000000016 */
[----:B------:R-:W-:Y:S06]  /*3c20*/  BRA `(.L_x_1469) ;  /* 0x0000000400d07947 */ /* 0x000fec0003800000 */
.L_x_1476:
        /* <DEDUP_REMOVED lines=13> */
.L_x_1483:
        /* <DEDUP_REMOVED lines=21> */
.L_x_1487:
[----:B------:R-:W-:Y:S05]  /*3e50*/  BSYNC.RECONVERGENT B1 ;  /* 0x0000000000017941 */ /* 0x000fea0003800200 */
.L_x_1486:
[----:B------:R-:W-:Y:S01]  /*3e60*/  IMAD.SHL.U32 R0, R0, 0x100000, RZ ;  /* 0x0010000000007824 */ /* 0x000fe200078e00ff */
[----:B------:R-:W-:-:S04]  /*3e70*/  LEA R3, R3, 0x3b800000, 0x17 ;  /* 0x3b80000003037811 */ /* 0x000fc800078eb8ff */
[----:B------:R-:W-:-:S07]  /*3e80*/  LOP3.LUT R0, R3, R0, R7, 0xfe, !PT ;  /* 0x0000000003007212 */ /* 0x000fce00078efe07 */
.L_x_1485:
[----:B------:R-:W-:Y:S05]  /*3e90*/  BSYNC.RECONVERGENT B0 ;  /* 0x0000000000007941 */ /* 0x000fea0003800200 */
.L_x_1484:
[----:B------:R-:W-:-:S04]  /*3ea0*/  F2FP.F16.F32.PACK_AB R0, RZ, R0 ;  /* 0x00000000ff00723e */ /* 0x000fc800000000ff */
[----:B------:R-:W-:Y:S01]  /*3eb0*/  PRMT R22, R0, 0x7610, R22 ;  /* 0x0000761000167816 */ /* 0x000fe20000000016 */
[----:B------:R-:W-:Y:S06]  /*3ec0*/  BRA `(.L_x_1469) ;  /* 0x0000000400287947 */ /* 0x000fec0003800000 */
.L_x_1482:
        /* <DEDUP_REMOVED lines=21> */
.L_x_1491:
[----:B------:R-:W-:Y:S05]  /*4020*/  BSYNC.RECONVERGENT B1 ;  /* 0x0000000000017941 */ /* 0x000fea0003800200 */
.L_x_1490:
[----:B------:R-:W-:Y:S01]  /*4030*/  IMAD.SHL.U32 R0, R0, 0x200000, RZ ;  /* 0x0020000000007824 */ /* 0x000fe200078e00ff */
[----:B------:R-:W-:-:S04]  /*4040*/  LEA R3, R3, 0x37800000, 0x17 ;  /* 0x3780000003037811 */ /* 0x000fc800078eb8ff */
[----:B------:R-:W-:-:S07]  /*4050*/  LOP3.LUT R0, R3, R0, R7, 0xfe, !PT ;  /* 0x0000000003007212 */ /* 0x000fce00078efe07 */
.L_x_1489:
[----:B------:R-:W-:Y:S05]  /*4060*/  BSYNC.RECONVERGENT B0 ;  /* 0x0000000000007941 */ /* 0x000fea0003800200 */
.L_x_1488:
[----:B------:R-:W-:-:S04]  /*4070*/  F2FP.F16.F32.PACK_AB R0, RZ, R0 ;  /* 0x00000000ff00723e */ /* 0x000fc800000000ff */
[----:B------:R-:W-:Y:S01]  /*4080*/  PRMT R22, R0, 0x7610, R22 ;  /* 0x0000761000167816 */ /* 0x000fe20000000016 */
[----:B------:R-:W-:Y:S06]  /*4090*/  BRA `(.L_x_1469) ;  /* 0x0000000000b47947 */ /* 0x000fec0003800000 */
.L_x_1481:
        /* <DEDUP_REMOVED lines=14> */
.L_x_1495:
[----:B------:R-:W-:Y:S05]  /*4180*/  BSYNC.RECONVERGENT B0 ;  /* 0x0000000000007941 */ /* 0x000fea0003800200 */
.L_x_1494:
[----:B------:R-:W-:-:S04]  /*4190*/  F2FP.F16.F32.PACK_AB R0, RZ, R0 ;  /* 0x00000000ff00723e */ /* 0x000fc800000000ff */
[----:B------:R-:W-:Y:S01]  /*41a0*/  PRMT R22, R0, 0x7610, R22 ;  /* 0x0000761000167816 */ /* 0x000fe20000000016 */
[----:B------:R-:W-:Y:S06]  /*41b0*/  BRA `(.L_x_1469) ;  /* 0x00000000006c7947 */ /* 0x000fec0003800000 */
.L_x_1468:
        /* <DEDUP_REMOVED lines=16> */
.L_x_1496:
[----:B------:R-:W-:Y:S01]  /*42c0*/  PRMT R22, RZ, 0x7610, R22 ;  /* 0x00007610ff167816 */ /* 0x000fe20000000016 */
[----:B------:R-:W-:Y:S06]  /*42d0*/  BRA `(.L_x_1469) ;  /* 0x0000000000247947 */ /* 0x000fec0003800000 */
.L_x_1493:
[----:B------:R-:W2:Y:S02]  /*42e0*/  LDG.E.64 R4, desc[UR36][R4.64] ;  /* 0x0000002404047981 */ /* 0x000ea4000c1e1b00 */
[----:B--2---:R-:W0:Y:S02]  /*42f0*/  I2F.U64 R0, R4 ;  /* 0x0000000400007312 */ /* 0x004e240000301000 */
[----:B0-----:R-:W-:-:S04]  /*4300*/  F2FP.F16.F32.PACK_AB R0, RZ, R0 ;  /* 0x00000000ff00723e */ /* 0x001fc800000000ff */
[----:B------:R-:W-:Y:S01]  /*4310*/  PRMT R22, R0, 0x7610, R22 ;  /* 0x0000761000167816 */ /* 0x000fe20000000016 */
[----:B------:R-:W-:Y:S06]  /*4320*/  BRA `(.L_x_1469) ;  /* 0x0000000000107947 */ /* 0x000fec0003800000 */
.L_x_1492:
[----:B------:R-:W2:Y:S02]  /*4330*/  LDG.E R4, desc[UR36][R4.64] ;  /* 0x0000002404047981 */ /* 0x000ea4000c1e1900 */
[----:B--2---:R-:W-:-:S04]  /*4340*/  I2FP.F32.U32 R0, R4 ;  /* 0x0000000400007245 */ /* 0x004fc80000201000 */
[----:B------:R-:W-:-:S04]  /*4350*/  F2FP.F16.F32.PACK_AB R0, RZ, R0 ;  /* 0x00000000ff00723e */ /* 0x000fc800000000ff */
[----:B------:R-:W-:-:S07]  /*4360*/  PRMT R22, R0, 0x7610, R22 ;  /* 0x0000761000167816 */ /* 0x000fce0000000016 */
.L_x_1469:
[----:B------:R-:W-:-:S07]  /*4370*/  VIADD R27, R27, 0x80 ;  /* 0x000000801b1b7836 */ /* 0x000fce0000000000 */
.L_x_1430:
[----:B------:R-:W-:Y:S05]  /*4380*/  BSYNC.RECONVERGENT B6 ;  /* 0x0000000000067941 */ /* 0x000fea0003800200 */
.L_x_1429:
        /* <DEDUP_REMOVED lines=27> */
.L_x_1502:
[----:B------:R-:W2:Y:S02]  /*4540*/  LDG.E.U8 R4, desc[UR36][R4.64] ;  /* 0x0000002404047981 */ /* 0x000ea4000c1e1100 */
[----:B--2---:R-:W-:-:S04]  /*4550*/  I2FP.F32.U32 R0, R4 ;  /* 0x0000000400007245 */ /* 0x004fc80000201000 */
[----:B------:R-:W-:-:S04]  /*4560*/  F2FP.F16.F32.PACK_AB R0, RZ, R0 ;  /* 0x00000000ff00723e */ /* 0x000fc800000000ff */
[----:B------:R-:W-:Y:S01]  /*4570*/  PRMT R23, R0, 0x7610, R23 ;  /* 0x0000761000177816 */ /* 0x000fe20000000017 */
[----:B------:R-:W-:Y:S06]  /*4580*/  BRA `(.L_x_1504) ;  /* 0x0000000c00b87947 */ /* 0x000fec0003800000 */
.L_x_1501:
        /* <DEDUP_REMOVED lines=11> */
.L_x_1506:
[----:B------:R-:W2:Y:S02]  /*4640*/  LDG.E R4, desc[UR36][R4.64] ;  /* 0x0000002404047981 */ /* 0x000ea4000c1e1900 */
[----:B--2---:R-:W-:-:S04]  /*4650*/  I2FP.F32.S32 R0, R4 ;  /* 0x0000000400007245 */ /* 0x004fc80000201400 */
[----:B------:R-:W-:-:S04]  /*4660*/  F2FP.F16.F32.PACK_AB R0, RZ, R0 ;  /* 0x00000000ff00723e */ /* 0x000fc800000000ff */
[----:B------:R-:W-:Y:S01]  /*4670*/  PRMT R23, R0, 0x7610, R23 ;  /* 0x0000761000177816 */ /* 0x000fe20000000017 */
[----:B------:R-:W-:Y:S06]  /*4680*/  BRA `(.L_x_1504) ;  /* 0x0000000c00787947 */ /* 0x000fec0003800000 */
.L_x_1505:
[----:B------:R-:W2:Y:S02]  /*4690*/  LDG.E.U16 R4, desc[UR36][R4.64] ;  /* 0x0000002404047981 */ /* 0x000ea4000c1e1500 */
[----:B--2---:R-:W0:Y:S02]  /*46a0*/  I2F.S16 R0, R4 ;  /* 0x0000000400007306 */ /* 0x004e240000101400 */
[----:B0-----:R-:W-:-:S04]  /*46b0*/  F2FP.F16.F32.PACK_AB R0, RZ, R0 ;  /* 0x00000000ff00723e */ /* 0x001fc800000000ff */
[----:B------:R-:W-:Y:S01]  /*46c0*/  PRMT R23, R0, 0x7610, R23 ;  /* 0x0000761000177816 */ /* 0x000fe20000000017 */
[----:B------:R-:W-:Y:S06]  /*46d0*/  BRA `(.L_x_1504) ;  /* 0x0000000c00647947 */ /* 0x000fec0003800000 */
.L_x_1500:
        /* <DEDUP_REMOVED lines=9> */
.L_x_1508:
[----:B------:R1:W5:Y:S01]  /*4770*/  LDG.E.U16 R23, desc[UR36][R4.64] ;  /* 0x0000002404177981 */ /* 0x000362000c1e1500 */
[----:B------:R-:W-:Y:S05]  /*4780*/  BRA `(.L_x_1504) ;  /* 0x0000000c00387947 */ /* 0x000fea0003800000 */
.L_x_1507:
        /* <DEDUP_REMOVED lines=9> */
.L_x_1510:
[----:B------:R0:W5:Y:S01]  /*4820*/  LDG.E.U16 R23, desc[UR36][R4.64] ;  /* 0x0000002404177981 */ /* 0x000162000c1e1500 */
[----:B------:R-:W-:Y:S05]  /*4830*/  BRA `(.L_x_1504) ;  /* 0x0000000c000c7947 */ /* 0x000fea0003800000 */
.L_x_1509:
        /* <DEDUP_REMOVED lines=9> */
.L_x_1499:
        /* <DEDUP_REMOVED lines=14> */
.L_x_1513:
        /* <DEDUP_REMOVED lines=9> */
.L_x_1512:
        /* <DEDUP_REMOVED lines=27> */
.L_x_1515:
        /* <DEDUP_REMOVED lines=15> */
.L_x_1514:
[----:B------:R-:W2:Y:S02]  /*4ce0*/  LDG.E.U16 R0, desc[UR36][R4.64] ;  /* 0x0000002404007981 */ /* 0x000ea4000c1e1500 */
[----:B--2---:R-:W-:-:S05]  /*4cf0*/  IMAD.U32 R0, R0, 0x10000, RZ ;  /* 0x0001000000007824 */ /* 0x004fca00078e00ff */
[----:B------:R-:W-:-:S04]  /*4d00*/  F2FP.F16.F32.PACK_AB R0, RZ, R0 ;  /* 0x00000000ff00723e */ /* 0x000fc800000000ff */
[----:B------:R-:W-:Y:S01]  /*4d10*/  PRMT R23, R0, 0x7610, R23 ;  /* 0x0000761000177816 */ /* 0x000fe20000000017 */
[----:B------:R-:W-:Y:S06]  /*4d20*/  BRA `(.L_x_1504) ;  /* 0x0000000400d07947 */ /* 0x000fec0003800000 */
.L_x_1511:
        /* <DEDUP_REMOVED lines=13> */
.L_x_1518:
        /* <DEDUP_REMOVED lines=21> */
.L_x_1522:
[----:B------:R-:W-:Y:S05]  /*4f50*/  BSYNC.RECONVERGENT B1 ;  /* 0x0000000000017941 */ /* 0x000fea0003800200 */
.L_x_1521:
[----:B------:R-:W-:Y:S01]  /*4f60*/  IMAD.SHL.U32 R0, R0, 0x100000, RZ ;  /* 0x0010000000007824 */ /* 0x000fe200078e00ff */
[----:B------:R-:W-:-:S04]  /*4f70*/  LEA R3, R3, 0x3b800000, 0x17 ;  /* 0x3b80000003037811 */ /* 0x000fc800078eb8ff */
[----:B------:R-:W-:-:S07]  /*4f80*/  LOP3.LUT R0, R3, R0, R7, 0xfe, !PT ;  /* 0x0000000003007212 */ /* 0x000fce00078efe07 */
.L_x_1520:
[----:B------:R-:W-:Y:S05]  /*4f90*/  BSYNC.RECONVERGENT B0 ;  /* 0x0000000000007941 */ /* 0x000fea0003800200 */
.L_x_1519:
[----:B------:R-:W-:-:S04]  /*4fa0*/  F2FP.F16.F32.PACK_AB R0, RZ, R0 ;  /* 0x00000000ff00723e */ /* 0x000fc800000000ff */
[----:B------:R-:W-:Y:S01]  /*4fb0*/  PRMT R23, R0, 0x7610, R23 ;  /* 0x0000761000177816 */ /* 0x000fe20000000017 */
[----:B------:R-:W-:Y:S06]  /*4fc0*/  BRA `(.L_x_1504) ;  /* 0x0000000400287947 */ /* 0x000fec0003800000 */
.L_x_1517:
        /* <DEDUP_REMOVED lines=21> */
.L_x_1526:
[----:B------:R-:W-:Y:S05]  /*5120*/  BSYNC.RECONVERGENT B1 ;  /* 0x0000000000017941 */ /* 0x000fea0003800200 */
.L_x_1525:
[----:B------:R-:W-:Y:S01]  /*5130*/  IMAD.SHL.U32 R0, R0, 0x200000, RZ ;  /* 0x0020000000007824 */ /* 0x000fe200078e00ff */
[----:B------:R-:W-:-:S04]  /*5140*/  LEA R3, R3, 0x37800000, 0x17 ;  /* 0x3780000003037811 */ /* 0x000fc800078eb8ff */
[----:B------:R-:W-:-:S07]  /*5150*/  LOP3.LUT R0, R3, R0, R7, 0xfe, !PT ;  /* 0x0000000003007212 */ /* 0x000fce00078efe07 */
.L_x_1524:
[----:B------:R-:W-:Y:S05]  /*5160*/  BSYNC.RECONVERGENT B0 ;  /* 0x0000000000007941 */ /* 0x000fea0003800200 */
.L_x_1523:
[----:B------:R-:W-:-:S04]  /*5170*/  F2FP.F16.F32.PACK_AB R0, RZ, R0 ;  /* 0x00000000ff00723e */ /* 0x000fc800000000ff */
[----:B------:R-:W-:Y:S01]  /*5180*/  PRMT R23, R0, 0x7610, R23 ;  /* 0x0000761000177816 */ /* 0x000fe20000000017 */
[----:B------:R-:W-:Y:S06]  /*5190*/  BRA `(.L_x_1504) ;  /* 0x0000000000b47947 */ /* 0x000fec0003800000 */
.L_x_1516:
        /* <DEDUP_REMOVED lines=14> */
.L_x_1530:
[----:B------:R-:W-:Y:S05]  /*5280*/  BSYNC.RECONVERGENT B0 ;  /* 0x0000000000007941 */ /* 0x000fea0003800200 */
.L_x_1529:
[----:B------:R-:W-:-:S04]  /*5290*/  F2FP.F16.F32.PACK_AB R0, RZ, R0 ;  /* 0x00000000ff00723e */ /* 0x000fc800000000ff */
[----:B------:R-:W-:Y:S01]  /*52a0*/  PRMT R23, R0, 0x7610, R23 ;  /* 0x0000761000177816 */ /* 0x000fe20000000017 */
[----:B------:R-:W-:Y:S06]  /*52b0*/  BRA `(.L_x_1504) ;  /* 0x00000000006c7947 */ /* 0x000fec0003800000 */
.L_x_1503:
        /* <DEDUP_REMOVED lines=16> */
.L_x_1531:
[----:B------:R-:W-:Y:S01]  /*53c0*/  PRMT R23, RZ, 0x7610, R23 ;  /* 0x00007610ff177816 */ /* 0x000fe20000000017 */
[----:B------:R-:W-:Y:S06]  /*53d0*/  BRA `(.L_x_1504) ;  /* 0x0000000000247947 */ /* 0x000fec0003800000 */
.L_x_1528:
[----:B------:R-:W2:Y:S02]  /*53e0*/  LDG.E.64 R4, desc[UR36][R4.64] ;  /* 0x0000002404047981 */ /* 0x000ea4000c1e1b00 */
[----:B--2---:R-:W0:Y:S02]  /*53f0*/  I2F.U64 R0, R4 ;  /* 0x0000000400007312 */ /* 0x004e240000301000 */
[----:B0-----:R-:W-:-:S04]  /*5400*/  F2FP.F16.F32.PACK_AB R0, RZ, R0 ;  /* 0x00000000ff00723e */ /* 0x001fc800000000ff */
[----:B------:R-:W-:Y:S01]  /*5410*/  PRMT R23, R0, 0x7610, R23 ;  /* 0x0000761000177816 */ /* 0x000fe20000000017 */
[----:B------:R-:W-:Y:S06]  /*5420*/  BRA `(.L_x_1504) ;  /* 0x0000000000107947 */ /* 0x000fec0003800000 */
.L_x_1527:
[----:B------:R-:W2:Y:S02]  /*5430*/  LDG.E R4, desc[UR36][R4.64] ;  /* 0x0000002404047981 */ /* 0x000ea4000c1e1900 */
[----:B--2---:R-:W-:-:S04]  /*5440*/  I2FP.F32.U32 R0, R4 ;  /* 0x0000000400007245 */ /* 0x004fc80000201000 */
[----:B------:R-:W-:-:S04]  /*5450*/  F2FP.F16.F32.PACK_AB R0, RZ, R0 ;  /* 0x00000000ff00723e */ /* 0x000fc800000000ff */
[----:B------:R-:W-:-:S07]  /*5460*/  PRMT R23, R0, 0x7610, R23 ;  /* 0x0000761000177816 */ /* 0x000fce0000000017 */
.L_x_1504:
[----:B------:R-:W2:Y:S01]  /*5470*/  LDCU.U8 UR6, c[0x0][0x3a5] ;  /* 0x000074a0ff0677ac */ /* 0x000ea20008000000 */
[----:B01----:R-:W0:Y:S01]  /*5480*/  LDC.64 R4, c[0x0][0x398] ;  /* 0x0000e600ff047b82 */ /* 0x003e220000000a00 */
[----:B------:R-:W1:Y:S01]  /*5490*/  LDCU UR5, c[0x0][0x3ac] ;  /* 0x00007580ff0577ac */ /* 0x000e620008000800 */
[----:B--2---:R-:W-:-:S04]  /*54a0*/  UPRMT UR4, UR6, 0x9910, URZ ;  /* 0x0000991006047896 */ /* 0x004fc800080000ff */
        /* <DEDUP_REMOVED lines=18> */
.L_x_1535:
[----:B------:R-:W2:Y:S02]  /*55d0*/  LDG.E.U8 R4, desc[UR36][R4.64] ;  /* 0x0000002404047981 */ /* 0x000ea4000c1e1100 */
[----:B--2---:R-:W-:-:S04]  /*55e0*/  I2FP.F32.U32 R0, R4 ;  /* 0x0000000400007245 */ /* 0x004fc80000201000 */
[----:B------:R-:W-:-:S04]  /*55f0*/  F2FP.F16.F32.PACK_AB R0, RZ, R0 ;  /* 0x00000000ff00723e */ /* 0x000fc800000000ff */
[----:B------:R-:W-:Y:S01]  /*5600*/  PRMT R24, R0, 0x7610, R24 ;  /* 0x0000761000187816 */ /* 0x000fe20000000018 */
[----:B------:R-:W-:Y:S06]  /*5610*/  BRA `(.L_x_1537) ;  /* 0x0000000c00b87947 */ /* 0x000fec0003800000 */
.L_x_1534:
        /* <DEDUP_REMOVED lines=11> */
.L_x_1539:
[----:B------:R-:W2:Y:S02]  /*56d0*/  LDG.E R4, desc[UR36][R4.64] ;  /* 0x0000002404047981 */ /* 0x000ea4000c1e1900 */
[----:B--2---:R-:W-:-:S04]  /*56e0*/  I2FP.F32.S32 R0, R4 ;  /* 0x0000000400007245 */ /* 0x004fc80000201400 */
[----:B------:R-:W-:-:S04]  /*56f0*/  F2FP.F16.F32.PACK_AB R0, RZ, R0 ;  /* 0x00000000ff00723e */ /* 0x000fc800000000ff */
[----:B------:R-:W-:Y:S01]  /*5700*/  PRMT R24, R0, 0x7610, R24 ;  /* 0x0000761000187816 */ /* 0x000fe20000000018 */
[----:B------:R-:W-:Y:S06]  /*5710*/  BRA `(.L_x_1537) ;  /* 0x0000000c00787947 */ /* 0x000fec0003800000 */
.L_x_1538:
[----:B------:R-:W2:Y:S02]  /*5720*/  LDG.E.U16 R4, desc[UR36][R4.64] ;  /* 0x0000002404047981 */ /* 0x000ea4000c1e1500 */
[----:B--2---:R-:W0:Y:S02]  /*5730*/  I2F.S16 R0, R4 ;  /* 0x0000000400007306 */ /* 0x004e240000101400 */
[----:B0-----:R-:W-:-:S04]  /*5740*/  F2FP.F16.F32.PACK_AB R0, RZ, R0 ;  /* 0x00000000ff00723e */ /* 0x001fc800000000ff */
[----:B------:R-:W-:Y:S01]  /*5750*/  PRMT R24, R0, 0x7610, R24 ;  /* 0x0000761000187816 */ /* 0x000fe20000000018 */
[----:B------:R-:W-:Y:S06]  /*5760*/  BRA `(.L_x_1537) ;  /* 0x0000000c00647947 */ /* 0x000fec0003800000 */
.L_x_1533:
        /* <DEDUP_REMOVED lines=9> */
.L_x_1541:
[----:B------:R1:W5:Y:S01]  /*5800*/  LDG.E.U16 R24, desc[UR36][R4.64] ;  /* 0x0000002404187981 */ /* 0x000362000c1e1500 */
[----:B------:R-:W-:Y:S05]  /*5810*/  BRA `(.L_x_1537) ;  /* 0x0000000c00387947 */ /* 0x000fea0003800000 */
.L_x_1540:
        /* <DEDUP_REMOVED lines=9> */
.L_x_1543:
[----:B------:R0:W5:Y:S01]  /*58b0*/  LDG.E.U16 R24, desc[UR36][R4.64] ;  /* 0x0000002404187981 */ /* 0x000162000c1e1500 */
[----:B------:R-:W-:Y:S05]  /*58c0*/  BRA `(.L_x_1537) ;  /* 0x0000000c000c7947 */ /* 0x000fea0003800000 */
.L_x_1542:
        /* <DEDUP_REMOVED lines=9> */
.L_x_1532:
        /* <DEDUP_REMOVED lines=14> */
.L_x_1546:
        /* <DEDUP_REMOVED lines=9> */
.L_x_1545:
        /* <DEDUP_REMOVED lines=27> */
.L_x_1548:
        /* <DEDUP_REMOVED lines=15> */
.L_x_1547:
[----:B------:R-:W2:Y:S02]  /*5d70*/  LDG.E.U16 R0, desc[UR36][R4.64] ;  /* 0x0000002404007981 */ /* 0x000ea4000c1e1500 */
[----:B--2---:R-:W-:-:S05]  /*5d80*/  IMAD.U32 R0, R0, 0x10000, RZ ;  /* 0x0001000000007824 */ /* 0x004fca00078e00ff */
[----:B------:R-:W-:-:S04]  /*5d90*/  F2FP.F16.F32.PACK_AB R0, RZ, R0 ;  /* 0x00000000ff00723e */ /* 0x000fc800000000ff */
[----:B------:R-:W-:Y:S01]  /*5da0*/  PRMT R24, R0, 0x7610, R24 ;  /* 0x0000761000187816 */ /* 0x000fe20000000018 */
[----:B------:R-:W-:Y:S06]  /*5db0*/  BRA `(.L_x_1537) ;  /* 0x0000000400d07947 */ /* 0x000fec0003800000 */
.L_x_1544:
        /* <DEDUP_REMOVED lines=13> */
.L_x_1551:
        /* <DEDUP_REMOVED lines=21> */
.L_x_1555:
[----:B------:R-:W-:Y:S05]  /*5fe0*/  BSYNC.RECONVERGENT B1 ;  /* 0x0000000000017941 */ /* 0x000fea0003800200 */
.L_x_1554:
[----:B------:R-:W-:Y:S01]  /*5ff0*/  IMAD.SHL.U32 R0, R0, 0x100000, RZ ;  /* 0x0010000000007824 */ /* 0x000fe200078e00ff */
[----:B------:R-:W-:-:S04]  /*6000*/  LEA R3, R3, 0x3b800000, 0x17 ;  /* 0x3b80000003037811 */ /* 0x000fc800078eb8ff */
[----:B------:R-:W-:-:S07]  /*6010*/  LOP3.LUT R0, R3, R0, R7, 0xfe, !PT ;  /* 0x0000000003007212 */ /* 0x000fce00078efe07 */
.L_x_1553:
[----:B------:R-:W-:Y:S05]  /*6020*/  BSYNC.RECONVERGENT B0 ;  /* 0x0000000000007941 */ /* 0x000fea0003800200 */
.L_x_1552:
[----:B------:R-:W-:-:S04]  /*6030*/  F2FP.F16.F32.PACK_AB R0, RZ, R0 ;  /* 0x00000000ff00723e */ /* 0x000fc800000000ff */
[----:B------:R-:W-:Y:S01]  /*6040*/  PRMT R24, R0, 0x7610, R24 ;  /* 0x0000761000187816 */ /* 0x000fe20000000018 */
[----:B------:R-:W-:Y:S06]  /*6050*/  BRA `(.L_x_1537) ;  /* 0x0000000400287947 */ /* 0x000fec0003800000 */
.L_x_1550:
        /* <DEDUP_REMOVED lines=21> */
.L_x_1559:
[----:B------:R-:W-:Y:S05]  /*61b0*/  BSYNC.RECONVERGENT B1 ;  /* 0x0000000000017941 */ /* 0x000fea0003800200 */
.L_x_1558:
[----:B------:R-:W-:Y:S01]  /*61c0*/  IMAD.SHL.U32 R0, R0, 0x200000, RZ ;  /* 0x0020000000007824 */ /* 0x000fe200078e00ff */
[----:B------:R-:W-:-:S04]  /*61d0*/  LEA R3, R3, 0x37800000, 0x17 ;  /* 0x3780000003037811 */ /* 0x000fc800078eb8ff */
[----:B------:R-:W-:-:S07]  /*61e0*/  LOP3.LUT R0, R3, R0, R7, 0xfe, !PT ;  /* 0x0000000003007212 */ /* 0x000fce00078efe07 */
.L_x_1557:
[----:B------:R-:W-:Y:S05]  /*61f0*/  BSYNC.RECONVERGENT B0 ;  /* 0x0000000000007941 */ /* 0x000fea0003800200 */
.L_x_1556:
[----:B------:R-:W-:-:S04]  /*6200*/  F2FP.F16.F32.PACK_AB R0, RZ, R0 ;  /* 0x00000000ff00723e */ /* 0x000fc800000000ff */
[----:B------:R-:W-:Y:S01]  /*6210*/  PRMT R24, R0, 0x7610, R24 ;  /* 0x0000761000187816 */ /* 0x000fe20000000018 */
[----:B------:R-:W-:Y:S06]  /*6220*/  BRA `(.L_x_1537) ;  /* 0x0000000000b47947 */ /* 0x000fec0003800000 */
.L_x_1549:
        /* <DEDUP_REMOVED lines=14> */
.L_x_1563:
[----:B------:R-:W-:Y:S05]  /*6310*/  BSYNC.RECONVERGENT B0 ;  /* 0x0000000000007941 */ /* 0x000fea0003800200 */
.L_x_1562:
[----:B------:R-:W-:-:S04]  /*6320*/  F2FP.F16.F32.PACK_AB R0, RZ, R0 ;  /* 0x00000000ff00723e */ /* 0x000fc800000000ff */
[----:B------:R-:W-:Y:S01]  /*6330*/  PRMT R24, R0, 0x7610, R24 ;  /* 0x0000761000187816 */ /* 0x000fe20000000018 */
[----:B------:R-:W-:Y:S06]  /*6340*/  BRA `(.L_x_1537) ;  /* 0x00000000006c7947 */ /* 0x000fec0003800000 */
.L_x_1536:
        /* <DEDUP_REMOVED lines=16> */
.L_x_1564:
[----:B------:R-:W-:Y:S01]  /*6450*/  PRMT R24, RZ, 0x7610, R24 ;  /* 0x00007610ff187816 */ /* 0x000fe20000000018 */
[----:B------:R-:W-:Y:S06]  /*6460*/  BRA `(.L_x_1537) ;  /* 0x0000000000247947 */ /* 0x000fec0003800000 */
.L_x_1561:
[----:B------:R-:W2:Y:S02]  /*6470*/  LDG.E.64 R4, desc[UR36][R4.64] ;  /* 0x0000002404047981 */ /* 0x000ea4000c1e1b00 */
[----:B--2---:R-:W0:Y:S02]  /*6480*/  I2F.U64 R0, R4 ;  /* 0x0000000400007312 */ /* 0x004e240000301000 */
[----:B0-----:R-:W-:-:S04]  /*6490*/  F2FP.F16.F32.PACK_AB R0, RZ, R0 ;  /* 0x00000000ff00723e */ /* 0x001fc800000000ff */
[----:B------:R-:W-:Y:S01]  /*64a0*/  PRMT R24, R0, 0x7610, R24 ;  /* 0x0000761000187816 */ /* 0x000fe20000000018 */
[----:B------:R-:W-:Y:S06]  /*64b0*/  BRA `(.L_x_1537) ;  /* 0x0000000000107947 */ /* 0x000fec0003800000 */
.L_x_1560:
[----:B------:R-:W2:Y:S02]  /*64c0*/  LDG.E R4, desc[UR36][R4.64] ;  /* 0x0000002404047981 */ /* 0x000ea4000c1e1900 */
[----:B--2---:R-:W-:-:S04]  /*64d0*/  I2FP.F32.U32 R0, R4 ;  /* 0x0000000400007245 */ /* 0x004fc80000201000 */
[----:B------:R-:W-:-:S04]  /*64e0*/  F2FP.F16.F32.PACK_AB R0, RZ, R0 ;  /* 0x00000000ff00723e */ /* 0x000fc800000000ff */
[----:B------:R-:W-:-:S07]  /*64f0*/  PRMT R24, R0, 0x7610, R24 ;  /* 0x0000761000187816 */ /* 0x000fce0000000018 */
.L_x_1537:
[----:B------:R-:W-:-:S07]  /*6500*/  VIADD R27, R27, 0x80 ;  /* 0x000000801b1b7836 */ /* 0x000fce0000000000 */
.L_x_1498:
[----:B------:R-:W-:Y:S05]  /*6510*/  BSYNC.RECONVERGENT B6 ;  /* 0x0000000000067941 */ /* 0x000fea0003800200 */
.L_x_1497:
        /* <DEDUP_REMOVED lines=27> */
.L_x_1570:
[----:B------:R-:W2:Y:S02]  /*66d0*/  LDG.E.U8 R4, desc[UR36][R4.64] ;  /* 0x0000002404047981 */ /* 0x000ea4000c1e1100 */
[----:B--2---:R-:W-:-:S04]  /*66e0*/  I2FP.F32.U32 R0, R4 ;  /* 0x0000000400007245 */ /* 0x004fc80000201000 */
[----:B------:R-:W-:-:S04]  /*66f0*/  F2FP.F16.F32.PACK_AB R0, RZ, R0 ;  /* 0x00000000ff00723e */ /* 0x000fc800000000ff */
[----:B------:R-:W-:Y:S01]  /*6700*/  PRMT R25, R0, 0x7610, R25 ;  /* 0x0000761000197816 */ /* 0x000fe20000000019 */
[----:B------:R-:W-:Y:S06]  /*6710*/  BRA `(.L_x_1572) ;  /* 0x0000000c00b87947 */ /* 0x000fec0003800000 */
.L_x_1569:
        /* <DEDUP_REMOVED lines=11> */
.L_x_1574:
[----:B------:R-:W2:Y:S02]  /*67d0*/  LDG.E R4, desc[UR36][R4.64] ;  /* 0x0000002404047981 */ /* 0x000ea4000c1e1900 */
[----:B--2---:R-:W-:-:S04]  /*67e0*/  I2FP.F32.S32 R0, R4 ;  /* 0x0000000400007245 */ /* 0x004fc80000201400 */
[----:B------:R-:W-:-:S04]  /*67f0*/  F2FP.F16.F32.PACK_AB R0, RZ, R0 ;  /* 0x00000000ff00723e */ /* 0x000fc800000000ff */
[----:B------:R-:W-:Y:S01]  /*6800*/  PRMT R25, R0, 0x7610, R25 ;  /* 0x0000761000197816 */ /* 0x000fe20000000019 */
[----:B------:R-:W-:Y:S06]  /*6810*/  BRA `(.L_x_1572) ;  /* 0x0000000c00787947 */ /* 0x000fec0003800000 */
.L_x_1573:
[----:B------:R-:W2:Y:S02]  /*6820*/  LDG.E.U16 R4, desc[UR36][R4.64] ;  /* 0x0000002404047981 */ /* 0x000ea4000c1e1500 */
[----:B--2---:R-:W0:Y:S02]  /*6830*/  I2F.S16 R0, R4 ;  /* 0x0000000400007306 */ /* 0x004e240000101400 */
[----:B0-----:R-:W-:-:S04]  /*6840*/  F2FP.F16.F32.PACK_AB R0, RZ, R0 ;  /* 0x00000000ff00723e */ /* 0x001fc800000000ff */
[----:B------:R-:W-:Y:S01]  /*6850*/  PRMT R25, R0, 0x7610, R25 ;  /* 0x0000761000197816 */ /* 0x000fe20000000019 */
[----:B------:R-:W-:Y:S06]  /*6860*/  BRA `(.L_x_1572) ;  /* 0x0000000c00647947 */ /* 0x000fec0003800000 */
.L_x_1568:
        /* <DEDUP_REMOVED lines=9> */
.L_x_1576:
[----:B------:R0:W5:Y:S01]  /*6900*/  LDG.E.U16 R25, desc[UR36][R4.64] ;  /* 0x0000002404197981 */ /* 0x000162000c1e1500 */
[----:B------:R-:W-:Y:S05]  /*6910*/  BRA `(.L_x_1572) ;  /* 0x0000000c00387947 */ /* 0x000fea0003800000 */
.L_x_1575:
        /* <DEDUP_REMOVED lines=9> */
.L_x_1578:
[----:B------:R1:W5:Y:S01]  /*69b0*/  LDG.E.U16 R25, desc[UR36][R4.64] ;  /* 0x0000002404197981 */ /* 0x000362000c1e1500 */
[----:B------:R-:W-:Y:S05]  /*69c0*/  BRA `(.L_x_1572) ;  /* 0x0000000c000c7947 */ /* 0x000fea0003800000 */
.L_x_1577:
        /* <DEDUP_REMOVED lines=9> */
.L_x_1567:
        /* <DEDUP_REMOVED lines=14> */
.L_x_1581:
        /* <DEDUP_REMOVED lines=9> */
.L_x_1580:
        /* <DEDUP_REMOVED lines=27> */
.L_x_1583:
        /* <DEDUP_REMOVED lines=15> */
.L_x_1582:
[----:B------:R-:W2:Y:S02]  /*6e70*/  LDG.E.U16 R0, desc[UR36][R4.64] ;  /* 0x0000002404007981 */ /* 0x000ea4000c1e1500 */
[----:B--2---:R-:W-:-:S05]  /*6e80*/  IMAD.U32 R0, R0, 0x10000, RZ ;  /* 0x0001000000007824 */ /* 0x004fca00078e00ff */
[----:B------:R-:W-:-:S04]  /*6e90*/  F2FP.F16.F32.PACK_AB R0, RZ, R0 ;  /* 0x00000000ff00723e */ /* 0x000fc800000000ff */
[----:B------:R-:W-:Y:S01]  /*6ea0*/  PRMT R25, R0, 0x7610, R25 ;  /* 0x0000761000197816 */ /* 0x000fe20000000019 */
[----:B------:R-:W-:Y:S06]  /*6eb0*/  BRA `(.L_x_1572) ;  /* 0x0000000400d07947 */ /* 0x000fec0003800000 */
.L_x_1579:
        /* <DEDUP_REMOVED lines=13> */
.L_x_1586:
        /* <DEDUP_REMOVED lines=21> */
.L_x_1590:
[----:B------:R-:W-:Y:S05]  /*70e0*/  BSYNC.RECONVERGENT B1 ;  /* 0x0000000000017941 */ /* 0x000fea0003800200 */
.L_x_1589:
[----:B------:R-:W-:Y:S01]  /*70f0*/  IMAD.SHL.U32 R0, R0, 0x100000, RZ ;  /* 0x0010000000007824 */ /* 0x000fe200078e00ff */
[----:B------:R-:W-:-:S04]  /*7100*/  LEA R3, R3, 0x3b800000, 0x17 ;  /* 0x3b80000003037811 */ /* 0x000fc800078eb8ff */
[----:B------:R-:W-:-:S07]  /*7110*/  LOP3.LUT R0, R3, R0, R7, 0xfe, !PT ;  /* 0x0000000003007212 */ /* 0x000fce00078efe07 */
.L_x_1588:
[----:B------:R-:W-:Y:S05]  /*7120*/  BSYNC.RECONVERGENT B0 ;  /* 0x0000000000007941 */ /* 0x000fea0003800200 */
.L_x_1587:
[----:B------:R-:W-:-:S04]  /*7130*/  F2FP.F16.F32.PACK_AB R0, RZ, R0 ;  /* 0x00000000ff00723e */ /* 0x000fc800000000ff */
[----:B------:R-:W-:Y:S01]  /*7140*/  PRMT R25, R0, 0x7610, R25 ;  /* 0x0000761000197816 */ /* 0x000fe20000000019 */
[----:B------:R-:W-:Y:S06]  /*7150*/  BRA `(.L_x_1572) ;  /* 0x0000000400287947 */ /* 0x000fec0003800000 */
.L_x_1585:
        /* <DEDUP_REMOVED lines=21> */
.L_x_1594:
[----:B------:R-:W-:Y:S05]  /*72b0*/  BSYNC.RECONVERGENT B1 ;  /* 0x0000000000017941 */ /* 0x000fea0003800200 */
.L_x_1593:
[----:B------:R-:W-:Y:S01]  /*72c0*/  IMAD.SHL.U32 R0, R0, 0x200000, RZ ;  /* 0x0020000000007824 */ /* 0x000fe200078e00ff */
[----:B------:R-:W-:-:S04]  /*72d0*/  LEA R3, R3, 0x37800000, 0x17 ;  /* 0x3780000003037811 */ /* 0x000fc800078eb8ff */
[----:B------:R-:W-:-:S07]  /*72e0*/  LOP3.LUT R0, R3, R0, R7, 0xfe, !PT ;  /* 0x0000000003007212 */ /* 0x000fce00078efe07 */
.L_x_1592:
[----:B------:R-:W-:Y:S05]  /*72f0*/  BSYNC.RECONVERGENT B0 ;  /* 0x0000000000007941 */ /* 0x000fea0003800200 */
.L_x_1591:
[----:B------:R-:W-:-:S04]  /*7300*/  F2FP.F16.F32.PACK_AB R0, RZ, R0 ;  /* 0x00000000ff00723e */ /* 0x000fc800000000ff */
[----:B------:R-:W-:Y:S01]  /*7310*/  PRMT R25, R0, 0x7610, R25 ;  /* 0x0000761000197816 */ /* 0x000fe20000000019 */
[----:B------:R-:W-:Y:S06]  /*7320*/  BRA `(.L_x_1572) ;  /* 0x0000000000b47947 */ /* 0x000fec0003800000 */
.L_x_1584:
        /* <DEDUP_REMOVED lines=14> */
.L_x_1598:
[----:B------:R-:W-:Y:S05]  /*7410*/  BSYNC.RECONVERGENT B0 ;  /* 0x0000000000007941 */ /* 0x000fea0003800200 */
.L_x_1597:
[----:B------:R-:W-:-:S04]  /*7420*/  F2FP.F16.F32.PACK_AB R0, RZ, R0 ;  /* 0x00000000ff00723e */ /* 0x000fc800000000ff */
[----:B------:R-:W-:Y:S01]  /*7430*/  PRMT R25, R0, 0x7610, R25 ;  /* 0x0000761000197816 */ /* 0x000fe20000000019 */
[----:B------:R-:W-:Y:S06]  /*7440*/  BRA `(.L_x_1572) ;  /* 0x00000000006c7947 */ /* 0x000fec0003800000 */
.L_x_1571:
        /* <DEDUP_REMOVED lines=16> */
.L_x_1599:
[----:B------:R-:W-:Y:S01]  /*7550*/  PRMT R25, RZ, 0x7610, R25 ;  /* 0x00007610ff197816 */ /* 0x000fe20000000019 */
[----:B------:R-:W-:Y:S06]  /*7560*/  BRA `(.L_x_1572) ;  /* 0x0000000000247947 */ /* 0x000fec0003800000 */
.L_x_1596:
[----:B------:R-:W2:Y:S02]  /*7570*/  LDG.E.64 R4, desc[UR36][R4.64] ;  /* 0x0000002404047981 */ /* 0x000ea4000c1e1b00 */
[----:B--2---:R-:W0:Y:S02]  /*7580*/  I2F.U64 R0, R4 ;  /* 0x0000000400007312 */ /* 0x004e240000301000 */
[----:B0-----:R-:W-:-:S04]  /*7590*/  F2FP.F16.F32.PACK_AB R0, RZ, R0 ;  /* 0x00000000ff00723e */ /* 0x001fc800000000ff */
[----:B------:R-:W-:Y:S01]  /*75a0*/  PRMT R25, R0, 0x7610, R25 ;  /* 0x0000761000197816 */ /* 0x000fe20000000019 */
[----:B------:R-:W-:Y:S06]  /*75b0*/  BRA `(.L_x_1572) ;  /* 0x0000000000107947 */ /* 0x000fec0003800000 */
.L_x_1595:
[----:B------:R-:W2:Y:S02]  /*75c0*/  LDG.E R4, desc[UR36][R4.64] ;  /* 0x0000002404047981 */ /* 0x000ea4000c1e1900 */
[----:B--2---:R-:W-:-:S04]  /*75d0*/  I2FP.F32.U32 R0, R4 ;  /* 0x0000000400007245 */ /* 0x004fc80000201000 */
[----:B------:R-:W-:-:S04]  /*75e0*/  F2FP.F16.F32.PACK_AB R0, RZ, R0 ;  /* 0x00000000ff00723e */ /* 0x000fc800000000ff */
[----:B------:R-:W-:-:S07]  /*75f0*/  PRMT R25, R0, 0x7610, R25 ;  /* 0x0000761000197816 */ /* 0x000fce0000000019 */
.L_x_1572:
        /* <DEDUP_REMOVED lines=21> */
.L_x_1603:
[----:B------:R-:W2:Y:S02]  /*7750*/  LDG.E.U8 R4, desc[UR36][R4.64] ;  /* 0x0000002404047981 */ /* 0x000ea4000c1e1100 */
[----:B--2---:R-:W-:-:S04]  /*7760*/  I2FP.F32.U32 R0, R4 ;  /* 0x0000000400007245 */ /* 0x004fc80000201000 */
[----:B------:R-:W-:Y:S01]  /*7770*/  F2FP.F16.F32.PACK_AB R0, RZ, R0 ;  /* 0x00000000ff00723e */ /* 0x000fe200000000ff */
[----:B------:R-:W-:Y:S06]  /*7780*/  BRA `(.L_x_1566) ;  /* 0x0000000c00807947 */ /* 0x000fec0003800000 */
.L_x_1602:
        /* <DEDUP_REMOVED lines=10> */
.L_x_1606:
[----:B------:R-:W2:Y:S02]  /*7830*/  LDG.E R4, desc[UR36][R4.64] ;  /* 0x0000002404047981 */ /* 0x000ea4000c1e1900 */
[----:B--2---:R-:W-:-:S04]  /*7840*/  I2FP.F32.S32 R0, R4 ;  /* 0x0000000400007245 */ /* 0x004fc80000201400 */
[----:B------:R-:W-:Y:S01]  /*7850*/  F2FP.F16.F32.PACK_AB R0, RZ, R0 ;  /* 0x00000000ff00723e */ /* 0x000fe200000000ff */
[----:B------:R-:W-:Y:S06]  /*7860*/  BRA `(.L_x_1566) ;  /* 0x0000000c00487947 */ /* 0x000fec0003800000 */
.L_x_1605:
[----:B------:R-:W2:Y:S02]  /*7870*/  LDG.E.U16 R4, desc[UR36][R4.64] ;  /* 0x0000002404047981 */ /* 0x000ea4000c1e1500 */
[----:B--2---:R-:W0:Y:S02]  /*7880*/  I2F.S16 R0, R4 ;  /* 0x0000000400007306 */ /* 0x004e240000101400 */
[----:B0-----:R-:W-:Y:S01]  /*7890*/  F2FP.F16.F32.PACK_AB R0, RZ, R0 ;  /* 0x00000000ff00723e */ /* 0x001fe200000000ff */
[----:B------:R-:W-:Y:S06]  /*78a0*/  BRA `(.L_x_1566) ;  /* 0x0000000c00387947 */ /* 0x000fec0003800000 */
.L_x_1601:
        /* <DEDUP_REMOVED lines=9> */
.L_x_1608:
[----:B------:R2:W5:Y:S01]  /*7940*/  LDG.E.U16 R0, desc[UR36][R4.64] ;  /* 0x0000002404007981 */ /* 0x000562000c1e1500 */
[----:B------:R-:W-:Y:S05]  /*7950*/  BRA `(.L_x_1566) ;  /* 0x0000000c000c7947 */ /* 0x000fea0003800000 */
.L_x_1607:
        /* <DEDUP_REMOVED lines=9> */
.L_x_1610:
[----:B------:R3:W5:Y:S01]  /*79f0*/  LDG.E.U16 R0, desc[UR36][R4.64] ;  /* 0x0000002404007981 */ /* 0x000762000c1e1500 */
[----:B------:R-:W-:Y:S05]  /*7a00*/  BRA `(.L_x_1566) ;  /* 0x0000000800e07947 */ /* 0x000fea0003800000 */
.L_x_1609:
        /* <DEDUP_REMOVED lines=8> */
.L_x_1600:
        /* <DEDUP_REMOVED lines=13> */
.L_x_1613:
        /* <DEDUP_REMOVED lines=8> */
.L_x_1612:
        /* <DEDUP_REMOVED lines=27> */
.L_x_1615:
        /* <DEDUP_REMOVED lines=12> */
[----:B------:R-:W-:Y:S01]  /*7e50*/  F2FP.F16.F32.PACK_AB R0, RZ, R0 ;  /* 0x00000000ff00723e */ /* 0x000fe200000000ff */
[----:B------:R-:W-:Y:S06]  /*7e60*/  BRA `(.L_x_1566) ;  /* 0x0000000400c87947 */ /* 0x000fec0003800000 */
.L_x_1614:
[----:B------:R-:W2:Y:S02]  /*7e70*/  LDG.E.U16 R0, desc[UR36][R4.64] ;  /* 0x0000002404007981 */ /* 0x000ea4000c1e1500 */
[----:B--2---:R-:W-:-:S05]  /*7e80*/  IMAD.U32 R0, R0, 0x10000, RZ ;  /* 0x0001000000007824 */ /* 0x004fca00078e00ff */
[----:B------:R-:W-:Y:S01]  /*7e90*/  F2FP.F16.F32.PACK_AB R0, RZ, R0 ;  /* 0x00000000ff00723e */ /* 0x000fe200000000ff */
[----:B------:R-:W-:Y:S06]  /*7ea0*/  BRA `(.L_x_1566) ;  /* 0x0000000400b87947 */ /* 0x000fec0003800000 */
.L_x_1611:
        /* <DEDUP_REMOVED lines=12> */
.L_x_1618:
        /* <DEDUP_REMOVED lines=21> */
.L_x_1622:
[----:B------:R-:W-:Y:S05]  /*80c0*/  BSYNC.RECONVERGENT B1 ;  /* 0x0000000000017941 */ /* 0x000fea0003800200 */
.L_x_1621:
[----:B------:R-:W-:Y:S01]  /*80d0*/  IMAD.SHL.U32 R0, R0, 0x100000, RZ ;  /* 0x0010000000007824 */ /* 0x000fe200078e00ff */
[----:B------:R-:W-:-:S04]  /*80e0*/  LEA R3, R3, 0x3b800000, 0x17 ;  /* 0x3b80000003037811 */ /* 0x000fc800078eb8ff */
[----:B------:R-:W-:-:S07]  /*80f0*/  LOP3.LUT R0, R3, R0, R7, 0xfe, !PT ;  /* 0x0000000003007212 */ /* 0x000fce00078efe07 */
.L_x_1620:
[----:B------:R-:W-:Y:S05]  /*8100*/  BSYNC.RECONVERGENT B0 ;  /* 0x0000000000007941 */ /* 0x000fea0003800200 */
.L_x_1619:
[----:B------:R-:W-:Y:S01]  /*8110*/  F2FP.F16.F32.PACK_AB R0, RZ, R0 ;  /* 0x00000000ff00723e */ /* 0x000fe200000000ff */
[----:B------:R-:W-:Y:S06]  /*8120*/  BRA `(.L_x_1566) ;  /* 0x0000000400187947 */ /* 0x000fec0003800000 */
.L_x_1617:
        /* <DEDUP_REMOVED lines=21> */
.L_x_1626:
[----:B------:R-:W-:Y:S05]  /*8280*/  BSYNC.RECONVERGENT B1 ;  /* 0x0000000000017941 */ /* 0x000fea0003800200 */
.L_x_1625:
[----:B------:R-:W-:Y:S01]  /*8290*/  IMAD.SHL.U32 R0, R0, 0x200000, RZ ;  /* 0x0020000000007824 */ /* 0x000fe200078e00ff */
[----:B------:R-:W-:-:S04]  /*82a0*/  LEA R3, R3, 0x37800000, 0x17 ;  /* 0x3780000003037811 */ /* 0x000fc800078eb8ff */
[----:B------:R-:W-:-:S07]  /*82b0*/  LOP3.LUT R0, R3, R0, R7, 0xfe, !PT ;  /* 0x0000000003007212 */ /* 0x000fce00078efe07 */
.L_x_1624:
[----:B------:R-:W-:Y:S05]  /*82c0*/  BSYNC.RECONVERGENT B0 ;  /* 0x0000000000007941 */ /* 0x000fea0003800200 */
.L_x_1623:
[----:B------:R-:W-:Y:S01]  /*82d0*/  F2FP.F16.F32.PACK_AB R0, RZ, R0 ;  /* 0x00000000ff00723e */ /* 0x000fe200000000ff */
[----:B------:R-:W-:Y:S06]  /*82e0*/  BRA `(.L_x_1566) ;  /* 0x0000000000a87947 */ /* 0x000fec0003800000 */
.L_x_1616:
        /* <DEDUP_REMOVED lines=14> */
.L_x_1630:
[----:B------:R-:W-:Y:S05]  /*83d0*/  BSYNC.RECONVERGENT B0 ;  /* 0x0000000000007941 */ /* 0x000fea0003800200 */
.L_x_1629:
[----:B------:R-:W-:Y:S01]  /*83e0*/  F2FP.F16.F32.PACK_AB R0, RZ, R0 ;  /* 0x00000000ff00723e */ /* 0x000fe200000000ff */
[----:B------:R-:W-:Y:S06]  /*83f0*/  BRA `(.L_x_1566) ;  /* 0x0000000000647947 */ /* 0x000fec0003800000 */
.L_x_1604:
        /* <DEDUP_REMOVED lines=16> */
.L_x_1631:
[----:B------:R-:W-:Y:S01]  /*8500*/  PRMT R0, RZ, 0x7610, R0 ;  /* 0x00007610ff007816 */ /* 0x000fe20000000000 */
[----:B------:R-:W-:Y:S06]  /*8510*/  BRA `(.L_x_1566) ;  /* 0x00000000001c7947 */ /* 0x000fec0003800000 */
.L_x_1628:
[----:B------:R-:W2:Y:S02]  /*8520*/  LDG.E.64 R4, desc[UR36][R4.64] ;  /* 0x0000002404047981 */ /* 0x000ea4000c1e1b00 */
[----:B--2---:R-:W0:Y:S02]  /*8530*/  I2F.U64 R0, R4 ;  /* 0x0000000400007312 */ /* 0x004e240000301000 */
[----:B0-----:R-:W-:Y:S01]  /*8540*/  F2FP.F16.F32.PACK_AB R0, RZ, R0 ;  /* 0x00000000ff00723e */ /* 0x001fe200000000ff */
[----:B------:R-:W-:Y:S06]  /*8550*/  BRA `(.L_x_1566) ;  /* 0x00000000000c7947 */ /* 0x000fec0003800000 */
.L_x_1627:
[----:B------:R-:W2:Y:S02]  /*8560*/  LDG.E R4, desc[UR36][R4.64] ;  /* 0x0000002404047981 */ /* 0x000ea4000c1e1900 */
[----:B--2---:R-:W-:-:S04]  /*8570*/  I2FP.F32.U32 R0, R4 ;  /* 0x0000000400007245 */ /* 0x004fc80000201000 */
[----:B------:R-:W-:-:S07]  /*8580*/  F2FP.F16.F32.PACK_AB R0, RZ, R0 ;  /* 0x00000000ff00723e */ /* 0x000fce00000000ff */
.L_x_1566:
[----:B------:R-:W-:Y:S05]  /*8590*/  BSYNC.RECONVERGENT B6 ;  /* 0x0000000000067941 */ /* 0x000fea0003800200 */
.L_x_1565:
[----:B------:R-:W4:Y:S01]  /*85a0*/  LDC.U8 R26, c[0x0][0x3b0] ;  /* 0x0000ec00ff1a7b82 */ /* 0x000f220000000000 */
[CC--:B------:R-:W-:Y:S01]  /*85b0*/  ISETP.GE.AND P2, PT, R19.reuse, R28.reuse, PT ;  /* 0x0000001c1300720c */ /* 0x0c0fe20003f46270 */
[C---:B------:R-:W-:Y:S01]  /*85c0*/  VIADD R3, R19.reuse, 0x100 ;  /* 0x0000010013037836 */ /* 0x040fe20000000000 */
[----:B------:R-:W-:Y:S01]  /*85d0*/  BSSY.RECONVERGENT B0, `(.L_x_1632) ;  /* 0x0000014000007945 */ /* 0x000fe20003800200 */
[C---:B0123--:R-:W-:Y:S02]  /*85e0*/  VIADD R5, R19.reuse, 0x180 ;  /* 0x0000018013057836 */ /* 0x04ffe40000000000 */
[----:B------:R-:W-:Y:S01]  /*85f0*/  VIADD R27, R19, 0x80 ;  /* 0x00000080131b7836 */ /* 0x000fe20000000000 */
[-C--:B------:R-:W-:Y:S02]  /*8600*/  ISETP.GE.AND P0, PT, R3, R28.reuse, PT ;  /* 0x0000001c0300720c */ /* 0x080fe40003f06270 */
[-C--:B------:R-:W-:Y:S02]  /*8610*/  ISETP.GE.AND P1, PT, R5, R28.reuse, PT ;  /* 0x0000001c0500720c */ /* 0x080fe40003f26270 */
[----:B------:R-:W-:-:S03]  /*8620*/  ISETP.GE.AND P4, PT, R27, R28, PT ;  /* 0x0000001c1b00720c */ /* 0x000fc60003f86270 */
[----:B------:R-:W-:Y:S10]  /*8630*/  @P2 BRA `(.L_x_1633) ;  /* 0x0000000000342947 */ /* 0x000ff40003800000 */
[----:B-----5:R-:W-:Y:S02]  /*8640*/  HADD2.F32 R16, -RZ, R16.H0_H0 ;  /* 0x20000010ff107230 */ /* 0x020fe40000004100 */
[----:B------:R-:W-:-:S03]  /*8650*/  HADD2.F32 R17, -RZ, R17.H0_H0 ;  /* 0x20000011ff117230 */ /* 0x000fc60000004100 */
        /* <DEDUP_REMOVED lines=10> */
[----:B------:R-:W-:-:S07]  /*8700*/  F2FP.F16.F32.PACK_AB R3, RZ, R3 ;  /* 0x00000003ff03723e */ /* 0x000fce00000000ff */
.L_x_1633:
[----:B------:R-:W-:Y:S05]  /*8710*/  BSYNC.RECONVERGENT B0 ;  /* 0x0000000000007941 */ /* 0x000fea0003800200 */
.L_x_1632:
[----:B------:R-:W-:Y:S04]  /*8720*/  BSSY.RECONVERGENT B0, `(.L_x_1634) ;  /* 0x000000f000007945 */ /* 0x000fe80003800200 */
[----:B------:R-:W-:Y:S05]  /*8730*/  @P4 BRA `(.L_x_1635) ;  /* 0x0000000000344947 */ /* 0x000fea0003800000 */
        /* <DEDUP_REMOVED lines=13> */
.L_x_1635:
[----:B------:R-:W-:Y:S05]  /*8810*/  BSYNC.RECONVERGENT B0 ;  /* 0x0000000000007941 */ /* 0x000fea0003800200 */
.L_x_1634:
        /* <DEDUP_REMOVED lines=15> */
.L_x_1637:
[----:B------:R-:W-:Y:S05]  /*8910*/  BSYNC.RECONVERGENT B0 ;  /* 0x0000000000007941 */ /* 0x000fea0003800200 */
.L_x_1636:
        /* <DEDUP_REMOVED lines=15> */
.L_x_1639:
[----:B------:R-:W-:Y:S05]  /*8a10*/  BSYNC.RECONVERGENT B0 ;  /* 0x0000000000007941 */ /* 0x000fea0003800200 */
.L_x_1638:
[----:B------:R-:W-:Y:S04]  /*8a20*/  BSSY.RECONVERGENT B6, `(.L_x_1640) ;  /* 0x000010e000067945 */ /* 0x000fe80003800200 */
[----:B------:R-:W-:Y:S05]  /*8a30*/  @P2 BRA `(.L_x_1641) ;  /* 0x0000001000302947 */ /* 0x000fea0003800000 */
[----:B------:R-:W0:Y:S01]  /*8a40*/  LDCU UR4, c[0x0][0x3b4] ;  /* 0x00007680ff0477ac */ /* 0x000e220008000800 */
[----:B------:R-:W1:Y:S01]  /*8a50*/  LDC.64 R8, c[0x0][0x388] ;  /* 0x0000e200ff087b82 */ /* 0x000e620000000a00 */
[----:B-----5:R-:W-:Y:S01]  /*8a60*/  IMAD R0, R2, 0x200, R19 ;  /* 0x0000020002007824 */ /* 0x020fe200078e0213 */
[----:B----4-:R-:W-:-:S03]  /*8a70*/  PRMT R4, R26, 0x9910, RZ ;  /* 0x000099101a047816 */ /* 0x010fc600000000ff */
        /* <DEDUP_REMOVED lines=14> */
[----:B------:R-:W-:Y:S02]  /*8b60*/  HADD2.F32 R3, -RZ, R3.H0_H0 ;  /* 0x20000003ff037230 */ /* 0x000fe40000004100 */
[----:B------:R-:W-:-:S04]  /*8b70*/  IMAD.MOV.U32 R19, RZ, RZ, R27 ;  /* 0x000000ffff137224 */ /* 0x000fc800078e001b */
[----:B------:R-:W0:Y:S02]  /*8b80*/  F2I.FTZ.TRUNC.NTZ R3, R3 ;  /* 0x0000000300037305 */ /* 0x000e24000021f100 */
[----:B0-----:R0:W-:Y:S01]  /*8b90*/  STG.E.U8 desc[UR36][R8.64], R3 ;  /* 0x0000000308007986 */ /* 0x0011e2000c101124 */
[----:B------:R-:W-:Y:S05]  /*8ba0*/  BRA `(.L_x_1641) ;  /* 0x0000000c00d47947 */ /* 0x000fea0003800000 */
.L_x_1645:
[----:B------:R-:W-:Y:S02]  /*8bb0*/  HADD2.F32 R5, -RZ, R3.H0_H0 ;  /* 0x20000003ff057230 */ /* 0x000fe40000004100 */
[----:B------:R-:W-:-:S04]  /*8bc0*/  IMAD.MOV.U32 R19, RZ, RZ, R27 ;  /* 0x000000ffff137224 */ /* 0x000fc800078e001b */
[----:B------:R-:W0:Y:S02]  /*8bd0*/  F2I.S64.TRUNC R4, R5 ;  /* 0x0000000500047311 */ /* 0x000e24000020d900 */
[----:B0-----:R0:W-:Y:S01]  /*8be0*/  STG.E.U8 desc[UR36][R8.64], R4 ;  /* 0x0000000408007986 */ /* 0x0011e2000c101124 */
[----:B------:R-:W-:Y:S05]  /*8bf0*/  BRA `(.L_x_1641) ;  /* 0x0000000c00c07947 */ /* 0x000fea0003800000 */
.L_x_1644:
[----:B------:R-:W-:-:S13]  /*8c00*/  ISETP.NE.AND P0, PT, R0, 0x2, PT ;  /* 0x000000020000780c */ /* 0x000fda0003f05270 */
[----:B------:R-:W-:Y:S05]  /*8c10*/  @!P0 BRA `(.L_x_1647) ;  /* 0x0000000000388947 */ /* 0x000fea0003800000 */
[----:B------:R-:W-:-:S13]  /*8c20*/  ISETP.NE.AND P0, PT, R0, 0x3, PT ;  /* 0x000000030000780c */ /* 0x000fda0003f05270 */
[----:B------:R-:W-:Y:S05]  /*8c30*/  @!P0 BRA `(.L_x_1648) ;  /* 0x00000000001c8947 */ /* 0x000fea0003800000 */
[----:B------:R-:W-:-:S13]  /*8c40*/  ISETP.NE.AND P0, PT, R0, 0x4, PT ;  /* 0x000000040000780c */ /* 0x000fda0003f05270 */
[----:B------:R-:W-:Y:S05]  /*8c50*/  @P0 BRA `(.L_x_1646) ;  /* 0x0000000800f80947 */ /* 0x000fea0003800000 */
[----:B------:R-:W-:Y:S02]  /*8c60*/  HADD2.F32 R4, -RZ, R3.H0_H0 ;  /* 0x20000003ff047230 */ /* 0x000fe40000004100 */
[----:B------:R-:W-:-:S04]  /*8c70*/  IMAD.MOV.U32 R19, RZ, RZ, R27 ;  /* 0x000000ffff137224 */ /* 0x000fc800078e001b */
[----:B------:R-:W0:Y:S02]  /*8c80*/  F2I.S64.TRUNC R4, R4 ;  /* 0x0000000400047311 */ /* 0x000e24000020d900 */
[----:B0-----:R0:W-:Y:S01]  /*8c90*/  STG.E.64 desc[UR36][R8.64], R4 ;  /* 0x0000000408007986 */ /* 0x0011e2000c101b24 */
[----:B------:R-:W-:Y:S05]  /*8ca0*/  BRA `(.L_x_1641) ;  /* 0x0000000c00947947 */ /* 0x000fea0003800000 */
.L_x_1648:
[----:B------:R-:W-:Y:S02]  /*8cb0*/  HADD2.F32 R3, -RZ, R3.H0_H0 ;  /* 0x20000003ff037230 */ /* 0x000fe40000004100 */
[----:B------:R-:W-:-:S04]  /*8cc0*/  IMAD.MOV.U32 R19, RZ, RZ, R27 ;  /* 0x000000ffff137224 */ /* 0x000fc800078e001b */
[----:B------:R-:W0:Y:S02]  /*8cd0*/  F2I.FTZ.TRUNC.NTZ R3, R3 ;  /* 0x0000000300037305 */ /* 0x000e24000021f100 */
[----:B0-----:R0:W-:Y:S01]  /*8ce0*/  STG.E desc[UR36][R8.64], R3 ;  /* 0x0000000308007986 */ /* 0x0011e2000c101924 */
[----:B------:R-:W-:Y:S05]  /*8cf0*/  BRA `(.L_x_1641) ;  /* 0x0000000c00807947 */ /* 0x000fea0003800000 */
.L_x_1647:
[----:B------:R-:W-:Y:S02]  /*8d00*/  HADD2.F32 R3, -RZ, R3.H0_H0 ;  /* 0x20000003ff037230 */ /* 0x000fe40000004100 */
[----:B------:R-:W-:-:S04]  /*8d10*/  IMAD.MOV.U32 R19, RZ, RZ, R27 ;  /* 0x000000ffff137224 */ /* 0x000fc800078e001b */
[----:B------:R-:W0:Y:S02]  /*8d20*/  F2I.FTZ.TRUNC.NTZ R3, R3 ;  /* 0x0000000300037305 */ /* 0x000e24000021f100 */
[----:B0-----:R0:W-:Y:S01]  /*8d30*/  STG.E.U16 desc[UR36][R8.64], R3 ;  /* 0x0000000308007986 */ /* 0x0011e2000c101524 */
[----:B------:R-:W-:Y:S05]  /*8d40*/  BRA `(.L_x_1641) ;  /* 0x0000000c006c7947 */ /* 0x000fea0003800000 */
.L_x_1643:
[----:B------:R-:W-:-:S13]  /*8d50*/  ISETP.GT.AND P0, PT, R0, 0x6, PT ;  /* 0x000000060000780c */ /* 0x000fda0003f04270 */
[----:B------:R-:W-:Y:S05]  /*8d60*/  @P0 BRA `(.L_x_1649) ;  /* 0x00000000002c0947 */ /* 0x000fea0003800000 */
[----:B------:R-:W-:-:S13]  /*8d70*/  ISETP.NE.AND P0, PT, R0, 0x5, PT ;  /* 0x000000050000780c */ /* 0x000fda0003f05270 */
[----:B------:R-:W-:Y:S05]  /*8d80*/  @!P0 BRA `(.L_x_1650) ;  /* 0x0000000000188947 */ /* 0x000fea0003800000 */
[----:B------:R-:W-:-:S13]  /*8d90*/  ISETP.NE.AND P0, PT, R0, 0x6, PT ;  /* 0x000000060000780c */ /* 0x000fda0003f05270 */
[----:B------:R-:W-:Y:S05]  /*8da0*/  @P0 BRA `(.L_x_1646) ;  /* 0x0000000800a40947 */ /* 0x000fea0003800000 */
[----:B------:R-:W-:Y:S02]  /*8db0*/  HADD2.F32 R3, -RZ, R3.H0_H0 ;  /* 0x20000003ff037230 */ /* 0x000fe40000004100 */
[----:B------:R-:W-:-:S03]  /*8dc0*/  IMAD.MOV.U32 R19, RZ, RZ, R27 ;  /* 0x000000ffff137224 */ /* 0x000fc600078e001b */
[----:B------:R0:W-:Y:S01]  /*8dd0*/  STG.E desc[UR36][R8.64], R3 ;  /* 0x0000000308007986 */ /* 0x0001e2000c101924 */
[----:B------:R-:W-:Y:S05]  /*8de0*/  BRA `(.L_x_1641) ;  /* 0x0000000c00447947 */ /* 0x000fea0003800000 */
.L_x_1650:
[----:B------:R0:W-:Y:S01]  /*8df0*/  STG.E.U16 desc[UR36][R8.64], R3 ;  /* 0x0000000308007986 */ /* 0x0001e2000c101524 */
[----:B------:R-:W-:Y:S01]  /*8e00*/  IMAD.MOV.U32 R19, RZ, RZ, R27 ;  /* 0x000000ffff137224 */ /* 0x000fe200078e001b */
[----:B------:R-:W-:Y:S06]  /*8e10*/  BRA `(.L_x_1641) ;  /* 0x0000000c00387947 */ /* 0x000fec0003800000 */
.L_x_1649:
[----:B------:R-:W-:-:S13]  /*8e20*/  ISETP.NE.AND P0, PT, R0, 0x7, PT ;  /* 0x000000070000780c */ /* 0x000fda0003f05270 */
[----:B------:R-:W-:Y:S05]  /*8e30*/  @!P0 BRA `(.L_x_1651) ;  /* 0x00000000003c8947 */ /* 0x000fea0003800000 */
[----:B------:R-:W-:-:S13]  /*8e40*/  ISETP.NE.AND P0, PT, R0, 0x8, PT ;  /* 0x000000080000780c */ /* 0x000fda0003f05270 */
[----:B------:R-:W-:Y:S05]  /*8e50*/  @!P0 BRA `(.L_x_1652) ;  /* 0x00000000001c8947 */ /* 0x000fea0003800000 */
[----:B------:R-:W-:-:S13]  /*8e60*/  ISETP.NE.AND P0, PT, R0, 0x9, PT ;  /* 0x000000090000780c */ /* 0x000fda0003f05270 */
[----:B------:R-:W-:Y:S05]  /*8e70*/  @P0 BRA `(.L_x_1646) ;  /* 0x0000000800700947 */ /* 0x000fea0003800000 */
[----:B------:R-:W-:Y:S02]  /*8e80*/  HADD2.F32 R4, -RZ, R3.H0_H0 ;  /* 0x20000003ff047230 */ /* 0x000fe40000004100 */
[----:B------:R-:W-:Y:S02]  /*8e90*/  IMAD.MOV.U32 R5, RZ, RZ, RZ ;  /* 0x000000ffff057224 */ /* 0x000fe400078e00ff */
[----:B------:R-:W-:-:S03]  /*8ea0*/  IMAD.MOV.U32 R19, RZ, RZ, R27 ;  /* 0x000000ffff137224 */ /* 0x000fc600078e001b */
[----:B------:R0:W-:Y:S01]  /*8eb0*/  STG.E.64 desc[UR36][R8.64], R4 ;  /* 0x0000000408007986 */ /* 0x0001e2000c101b24 */
[----:B------:R-:W-:Y:S05]  /*8ec0*/  BRA `(.L_x_1641) ;  /* 0x0000000c000c7947 */ /* 0x000fea0003800000 */
.L_x_1652:
[----:B------:R-:W-:Y:S02]  /*8ed0*/  HADD2.F32 R0, -RZ, R3.H0_H0 ;  /* 0x20000003ff007230 */ /* 0x000fe40000004100 */
[----:B------:R-:W-:-:S03]  /*8ee0*/  IMAD.MOV.U32 R19, RZ, RZ, R27 ;  /* 0x000000ffff137224 */ /* 0x000fc600078e001b */
[----:B------:R-:W-:-:S04]  /*8ef0*/  F2FP.F16.F32.PACK_AB R0, RZ, R0 ;  /* 0x00000000ff00723e */ /* 0x000fc800000000ff */
[----:B------:R-:W-:-:S05]  /*8f00*/  PRMT R0, R0, 0x5410, RZ ;  /* 0x0000541000007816 */ /* 0x000fca00000000ff */
[----:B------:R0:W-:Y:S01]  /*8f10*/  STG.E desc[UR36][R8.64], R0 ;  /* 0x0000000008007986 */ /* 0x0001e2000c101924 */
[----:B------:R-:W-:Y:S05]  /*8f20*/  BRA `(.L_x_1641) ;  /* 0x0000000800f47947 */ /* 0x000fea0003800000 */
.L_x_1651:
[----:B------:R-:W-:Y:S02]  /*8f30*/  HADD2.F32 R4, -RZ, R3.H0_H0 ;  /* 0x20000003ff047230 */ /* 0x000fe40000004100 */
[----:B------:R-:W-:-:S03]  /*8f40*/  IMAD.MOV.U32 R19, RZ, RZ, R27 ;  /* 0x000000ffff137224 */ /* 0x000fc600078e001b */
[----:B------:R-:W-:-:S06]  /*8f50*/  FMUL.FTZ R4, R4, 1 ;  /* 0x3f80000004047820 */ /* 0x000fcc0000410000 */
[----:B------:R-:W0:Y:S02]  /*8f60*/  F2F.F64.F32 R4, R4 ;  /* 0x0000000400047310 */ /* 0x000e240000201800 */
[----:B0-----:R0:W-:Y:S01]  /*8f70*/  STG.E.64 desc[UR36][R8.64], R4 ;  /* 0x0000000408007986 */ /* 0x0011e2000c101b24 */
[----:B------:R-:W-:Y:S05]  /*8f80*/  BRA `(.L_x_1641) ;  /* 0x0000000800dc7947 */ /* 0x000fea0003800000 */
.L_x_1642:
        /* <DEDUP_REMOVED lines=10> */
[----:B------:R-:W-:-:S04]  /*9030*/  FSETP.NEU.FTZ.AND P0, PT, R3, RZ, PT ;  /* 0x000000ff0300720b */ /* 0x000fc80003f1d000 */
[----:B------:R-:W-:-:S05]  /*9040*/  SEL R3, RZ, 0x1, !P0 ;  /* 0x00000001ff037807 */ /* 0x000fca0004000000 */
[----:B------:R0:W-:Y:S01]  /*9050*/  STG.E.U8 desc[UR36][R8.64], R3 ;  /* 0x0000000308007986 */ /* 0x0001e2000c101124 */
[----:B------:R-:W-:Y:S05]  /*9060*/  BRA `(.L_x_1641) ;  /* 0x0000000800a47947 */ /* 0x000fea0003800000 */
.L_x_1655:
[----:B------:R-:W-:Y:S01]  /*9070*/  HADD2.F32 R3, -RZ, R3.H0_H0 ;  /* 0x20000003ff037230 */ /* 0x000fe20000004100 */
[----:B------:R-:W-:Y:S01]  /*9080*/  CS2R R6, SRZ ;  /* 0x0000000000067805 */ /* 0x000fe2000001ff00 */
[----:B------:R-:W-:-:S03]  /*9090*/  IMAD.MOV.U32 R19, RZ, RZ, R27 ;  /* 0x000000ffff137224 */ /* 0x000fc600078e001b */
[----:B------:R-:W-:-:S04]  /*90a0*/  FMUL.FTZ R3, R3, 1 ;  /* 0x3f80000003037820 */ /* 0x000fc80000410000 */
[----:B------:R-:W0:Y:S02]  /*90b0*/  F2F.F64.F32 R4, R3 ;  /* 0x0000000300047310 */ /* 0x000e240000201800 */
[----:B0-----:R0:W-:Y:S01]  /*90c0*/  STG.E.128 desc[UR36][R8.64], R4 ;  /* 0x0000000408007986 */ /* 0x0011e2000c101d24 */
[----:B------:R-:W-:Y:S05]  /*90d0*/  BRA `(.L_x_1641) ;  /* 0x0000000800887947 */ /* 0x000fea0003800000 */
.L_x_1654:
[----:B------:R-:W-:-:S13]  /*90e0*/  ISETP.NE.AND P0, PT, R0, 0xf, PT ;  /* 0x0000000f0000780c */ /* 0x000fda0003f05270 */
[----:B------:R-:W-:Y:S05]  /*90f0*/  @!P0 BRA `(.L_x_1656) ;  /* 0x0000000000a88947 */ /* 0x000fea0003800000 */
[----:B------:R-:W-:-:S13]  /*9100*/  ISETP.NE.AND P0, PT, R0, 0x17, PT ;  /* 0x000000170000780c */ /* 0x000fda0003f05270 */
[----:B------:R-:W-:Y:S05]  /*9110*/  @!P0 BRA `(.L_x_1657) ;  /* 0x0000000000508947 */ /* 0x000fea0003800000 */
[----:B------:R-:W-:-:S13]  /*9120*/  ISETP.NE.AND P0, PT, R0, 0x18, PT ;  /* 0x000000180000780c */ /* 0x000fda0003f05270 */
[----:B------:R-:W-:Y:S05]  /*9130*/  @P0 BRA `(.L_x_1646) ;  /* 0x0000000400c00947 */ /* 0x000fea0003800000 */
        /* <DEDUP_REMOVED lines=13> */
.L_x_1659:
[----:B------:R-:W-:Y:S05]  /*9210*/  BSYNC.RECONVERGENT B0 ;  /* 0x0000000000007941 */ /* 0x000fea0003800200 */
.L_x_1658:
[----:B------:R-:W-:Y:S01]  /*9220*/  LOP3.LUT R5, R0, 0x80, R5, 0xf8, !PT ;  /* 0x0000008000057812 */ /* 0x000fe200078ef805 */
[----:B------:R-:W-:-:S04]  /*9230*/  IMAD.MOV.U32 R19, RZ, RZ, R27 ;  /* 0x000000ffff137224 */ /* 0x000fc800078e001b */
[----:B------:R0:W-:Y:S01]  /*9240*/  STG.E.U8 desc[UR36][R8.64], R5 ;  /* 0x0000000508007986 */ /* 0x0001e2000c101124 */
[----:B------:R-:W-:Y:S05]  /*9250*/  BRA `(.L_x_1641) ;  /* 0x0000000800287947 */ /* 0x000fea0003800000 */
.L_x_1657:
        /* <DEDUP_REMOVED lines=15> */
.L_x_1661:
[----:B------:R-:W-:Y:S05]  /*9350*/  BSYNC.RECONVERGENT B0 ;  /* 0x0000000000007941 */ /* 0x000fea0003800200 */
.L_x_1660:
[----:B------:R-:W-:Y:S01]  /*9360*/  LOP3.LUT R5, R0, 0x80, R5, 0xf8, !PT ;  /* 0x0000008000057812 */ /* 0x000fe200078ef805 */
[----:B------:R-:W-:-:S04]  /*9370*/  IMAD.MOV.U32 R19, RZ, RZ, R27 ;  /* 0x000000ffff137224 */ /* 0x000fc800078e001b */
[----:B------:R0:W-:Y:S01]  /*9380*/  STG.E.U8 desc[UR36][R8.64], R5 ;  /* 0x0000000508007986 */ /* 0x0001e2000c101124 */
[----:B------:R-:W-:Y:S05]  /*9390*/  BRA `(.L_x_1641) ;  /* 0x0000000400d87947 */ /* 0x000fea0003800000 */
.L_x_1656:
[----:B------:R-:W-:Y:S02]  /*93a0*/  HADD2.F32 R0, -RZ, R3.H0_H0 ;  /* 0x20000003ff007230 */ /* 0x000fe40000004100 */
[----:B------:R-:W-:-:S03]  /*93b0*/  IMAD.MOV.U32 R19, RZ, RZ, R27 ;  /* 0x000000ffff137224 */ /* 0x000fc600078e001b */
[----:B------:R-:W-:-:S05]  /*93c0*/  F2FP.BF16.F32.PACK_AB R0, RZ, R0 ;  /* 0x00000000ff00723e */ /* 0x000fca00000010ff */
[----:B------:R0:W-:Y:S01]  /*93d0*/  STG.E.U16 desc[UR36][R8.64], R0 ;  /* 0x0000000008007986 */ /* 0x0001e2000c101524 */
[----:B------:R-:W-:Y:S05]  /*93e0*/  BRA `(.L_x_1641) ;  /* 0x0000000400c47947 */ /* 0x000fea0003800000 */
.L_x_1653:
        /* <DEDUP_REMOVED lines=10> */
[----:B------:R-:W0:Y:S02]  /*9490*/  F2I.FTZ.U32.TRUNC.NTZ R3, R3 ;  /* 0x0000000300037305 */ /* 0x000e24000021f000 */
[----:B0-----:R0:W-:Y:S01]  /*94a0*/  STG.E.U16 desc[UR36][R8.64], R3 ;  /* 0x0000000308007986 */ /* 0x0011e2000c101524 */
[----:B------:R-:W-:Y:S05]  /*94b0*/  BRA `(.L_x_1641) ;  /* 0x0000000400907947 */ /* 0x000fea0003800000 */
.L_x_1664:
        /* <DEDUP_REMOVED lines=13> */
.L_x_1667:
[----:B------:R-:W-:-:S04]  /*9590*/  SHF.R.U32.HI R0, RZ, 0x14, R3 ;  /* 0x00000014ff007819 */ /* 0x000fc80000011603 */
[----:B------:R-:W-:-:S04]  /*95a0*/  LOP3.LUT R0, R0, 0x1, RZ, 0xc0, !PT ;  /* 0x0000000100007812 */ /* 0x000fc800078ec0ff */
[----:B------:R-:W-:-:S04]  /*95b0*/  IADD3 R0, PT, PT, R3, 0x487ffff, R0 ;  /* 0x0487ffff03007810 */ /* 0x000fc80007ffe000 */
[----:B------:R-:W-:-:S04]  /*95c0*/  SHF.R.U32.HI R0, RZ, 0x14, R0 ;  /* 0x00000014ff007819 */ /* 0x000fc80000011600 */
[----:B------:R-:W-:-:S07]  /*95d0*/  LOP3.LUT R0, R0, 0xff, RZ, 0xc0, !PT ;  /* 0x000000ff00007812 */ /* 0x000fce00078ec0ff */
.L_x_1668:
[----:B------:R-:W-:-:S04]  /*95e0*/  SHF.R.U32.HI R3, RZ, 0x18, R3 ;  /* 0x00000018ff037819 */ /* 0x000fc80000011603 */
[----:B------:R-:W-:-:S04]  /*95f0*/  LOP3.LUT R0, R0, 0x80, R3, 0xf8, !PT ;  /* 0x0000008000007812 */ /* 0x000fc800078ef803 */
[----:B------:R-:W-:-:S07]  /*9600*/  PRMT R4, R0, 0x7610, R4 ;  /* 0x0000761000047816 */ /* 0x000fce0000000004 */
.L_x_1666:
[----:B------:R-:W-:Y:S05]  /*9610*/  BSYNC.RECONVERGENT B0 ;  /* 0x0000000000007941 */ /* 0x000fea0003800200 */
.L_x_1665:
[----:B------:R0:W-:Y:S01]  /*9620*/  STG.E.U8 desc[UR36][R8.64], R4 ;  /* 0x0000000408007986 */ /* 0x0001e2000c101124 */
[----:B------:R-:W-:Y:S01]  /*9630*/  IMAD.MOV.U32 R19, RZ, RZ, R27 ;  /* 0x000000ffff137224 */ /* 0x000fe200078e001b */
[----:B------:R-:W-:Y:S06]  /*9640*/  BRA `(.L_x_1641) ;  /* 0x00000004002c7947 */ /* 0x000fec0003800000 */
.L_x_1663:
        /* <DEDUP_REMOVED lines=13> */
.L_x_1671:
[----:B------:R-:W-:-:S04]  /*9720*/  SHF.R.U32.HI R0, RZ, 0x15, R3 ;  /* 0x00000015ff007819 */ /* 0x000fc80000011603 */
[----:B------:R-:W-:-:S04]  /*9730*/  LOP3.LUT R0, R0, 0x1, RZ, 0xc0, !PT ;  /* 0x0000000100007812 */ /* 0x000fc800078ec0ff */
[----:B------:R-:W-:-:S04]  /*9740*/  IADD3 R0, PT, PT, R3, 0x88fffff, R0 ;  /* 0x088fffff03007810 */ /* 0x000fc80007ffe000 */
[----:B------:R-:W-:-:S04]  /*9750*/  SHF.R.U32.HI R0, RZ, 0x15, R0 ;  /* 0x00000015ff007819 */ /* 0x000fc80000011600 */
[----:B------:R-:W-:-:S07]  /*9760*/  LOP3.LUT R0, R0, 0xff, RZ, 0xc0, !PT ;  /* 0x000000ff00007812 */ /* 0x000fce00078ec0ff */
.L_x_1672:
[----:B------:R-:W-:-:S04]  /*9770*/  SHF.R.U32.HI R3, RZ, 0x18, R3 ;  /* 0x00000018ff037819 */ /* 0x000fc80000011603 */
[----:B------:R-:W-:-:S04]  /*9780*/  LOP3.LUT R0, R0, 0x80, R3, 0xf8, !PT ;  /* 0x0000008000007812 */ /* 0x000fc800078ef803 */
[----:B------:R-:W-:-:S07]  /*9790*/  PRMT R4, R0, 0x7610, R4 ;  /* 0x0000761000047816 */ /* 0x000fce0000000004 */
.L_x_1670:
[----:B------:R-:W-:Y:S05]  /*97a0*/  BSYNC.RECONVERGENT B0 ;  /* 0x0000000000007941 */ /* 0x000fea0003800200 */
.L_x_1669:
[----:B------:R3:W-:Y:S01]  /*97b0*/  STG.E.U8 desc[UR36][R8.64], R4 ;  /* 0x0000000408007986 */ /* 0x0007e2000c101124 */
[----:B------:R-:W-:Y:S01]  /*97c0*/  IMAD.MOV.U32 R19, RZ, RZ, R27 ;  /* 0x000000ffff137224 */ /* 0x000fe200078e001b */
[----:B------:R-:W-:Y:S06]  /*97d0*/  BRA `(.L_x_1641) ;  /* 0x0000000000c87947 */ /* 0x000fec0003800000 */
.L_x_1662:
[----:B------:R-:W-:-:S13]  /*97e0*/  ISETP.NE.AND P0, PT, R0, 0x1c, PT ;  /* 0x0000001c0000780c */ /* 0x000fda0003f05270 */
[----:B------:R-:W-:Y:S05]  /*97f0*/  @!P0 BRA `(.L_x_1673) ;  /* 0x0000000000b08947 */ /* 0x000fea0003800000 */
[----:B------:R-:W-:-:S13]  /*9800*/  ISETP.NE.AND P0, PT, R0, 0x1d, PT ;  /* 0x0000001d0000780c */ /* 0x000fda0003f05270 */
[----:B------:R-:W-:Y:S05]  /*9810*/  @!P0 BRA `(.L_x_1674) ;  /* 0x0000000000948947 */ /* 0x000fea0003800000 */
[----:B------:R-:W-:-:S13]  /*9820*/  ISETP.NE.AND P0, PT, R0, 0x2c, PT ;  /* 0x0000002c0000780c */ /* 0x000fda0003f05270 */
[----:B------:R-:W-:Y:S05]  /*9830*/  @!P0 BRA `(.L_x_1675) ;  /* 0x0000000000488947 */ /* 0x000fea0003800000 */
.L_x_1646:
        /* <DEDUP_REMOVED lines=16> */
.L_x_1676:
[----:B------:R-:W-:Y:S01]  /*9940*/  IMAD.MOV.U32 R19, RZ, RZ, R27 ;  /* 0x000000ffff137224 */ /* 0x000fe200078e001b */
[----:B------:R-:W-:Y:S06]  /*9950*/  BRA `(.L_x_1641) ;  /* 0x0000000000687947 */ /* 0x000fec0003800000 */
.L_x_1675:
[----:B------:R-:W-:Y:S02]  /*9960*/  HADD2.F32 R4, -RZ, R3.H0_H0 ;  /* 0x20000003ff047230 */ /* 0x000fe40000004100 */
        /* <DEDUP_REMOVED lines=16> */
.L_x_1674:
[----:B------:R-:W-:Y:S02]  /*9a70*/  HADD2.F32 R4, -RZ, R3.H0_H0 ;  /* 0x20000003ff047230 */ /* 0x000fe40000004100 */
[----:B------:R-:W-:-:S04]  /*9a80*/  IMAD.MOV.U32 R19, RZ, RZ, R27 ;  /* 0x000000ffff137224 */ /* 0x000fc800078e001b */
[----:B------:R-:W0:Y:S02]  /*9a90*/  F2I.U64.TRUNC R4, R4 ;  /* 0x0000000400047311 */ /* 0x000e24000020d800 */
[----:B0-----:R1:W-:Y:S01]  /*9aa0*/  STG.E.64 desc[UR36][R8.64], R4 ;  /* 0x0000000408007986 */ /* 0x0013e2000c101b24 */
[----:B------:R-:W-:Y:S05]  /*9ab0*/  BRA `(.L_x_1641) ;  /* 0x0000000000107947 */ /* 0x000fea0003800000 */
.L_x_1673:
[----:B------:R-:W-:Y:S02]  /*9ac0*/  HADD2.F32 R3, -RZ, R3.H0_H0 ;  /* 0x20000003ff037230 */ /* 0x000fe40000004100 */
[----:B------:R-:W-:-:S04]  /*9ad0*/  IMAD.MOV.U32 R19, RZ, RZ, R27 ;  /* 0x000000ffff137224 */ /* 0x000fc800078e001b */
[----:B------:R-:W0:Y:S02]  /*9ae0*/  F2I.FTZ.U32.TRUNC.NTZ R3, R3 ;  /* 0x0000000300037305 */ /* 0x000e24000021f000 */
[----:B0-----:R0:W-:Y:S02]  /*9af0*/  STG.E desc[UR36][R8.64], R3 ;  /* 0x0000000308007986 */ /* 0x0011e4000c101924 */
.L_x_1641:
[----:B------:R-:W-:Y:S05]  /*9b00*/  BSYNC.RECONVERGENT B6 ;  /* 0x0000000000067941 */ /* 0x000fea0003800200 */
.L_x_1640:
[----:B------:R-:W-:Y:S01]  /*9b10*/  ISETP.GE.AND P0, PT, R19, R28, PT ;  /* 0x0000001c1300720c */ /* 0x000fe20003f06270 */
[----:B------:R-:W-:-:S12]  /*9b20*/  BSSY.RECONVERGENT B6, `(.L_x_1677) ;  /* 0x00001f0000067945 */ /* 0x000fd80003800200 */
[----:B------:R-:W-:Y:S05]  /*9b30*/  @P0 BRA `(.L_x_1678) ;  /* 0x0000001c00b80947 */ /* 0x000fea0003800000 */
[----:B------:R-:W4:Y:S01]  /*9b40*/  LDCU UR4, c[0x0][0x3b4] ;  /* 0x00007680ff0477ac */ /* 0x000f220008000800 */
[----:B0123--:R-:W0:Y:S01]  /*9b50*/  LDC.64 R8, c[0x0][0x388] ;  /* 0x0000e200ff087b82 */ /* 0x00fe220000000a00 */
[----:B-----5:R-:W-:Y:S01]  /*9b60*/  IMAD R0, R2, 0x200, R19 ;  /* 0x0000020002007824 */ /* 0x020fe200078e0213 */
[----:B----4-:R-:W-:-:S03]  /*9b70*/  PRMT R4, R26, 0x9910, RZ ;  /* 0x000099101a047816 */ /* 0x010fc600000000ff */
[----:B------:R-:W-:Y:S02]  /*9b80*/  IMAD R3, R0, UR4, RZ ;  /* 0x0000000400037c24 */ /* 0x000fe4000f8e02ff */
        /* <DEDUP_REMOVED lines=13> */
[----:B------:R-:W-:-:S04]  /*9c60*/  HADD2.F32 R18, -RZ, R18.H0_H0 ;  /* 0x20000012ff127230 */ /* 0x000fc80000004100 */
[----:B------:R-:W0:Y:S02]  /*9c70*/  F2I.FTZ.TRUNC.NTZ R3, R18 ;  /* 0x0000001200037305 */ /* 0x000e24000021f100 */
[----:B0-----:R0:W-:Y:S01]  /*9c80*/  STG.E.U8 desc[UR36][R8.64], R3 ;  /* 0x0000000308007986 */ /* 0x0011e2000c101124 */
[----:B------:R-:W-:Y:S05]  /*9c90*/  BRA `(.L_x_1684) ;  /* 0x0000000c007c7947 */ /* 0x000fea0003800000 */
.L_x_1682:
[----:B------:R-:W-:-:S06]  /*9ca0*/  HADD2.F32 R5, -RZ, R18.H0_H0 ;  /* 0x20000012ff057230 */ /* 0x000fcc0000004100 */
[----:B------:R-:W0:Y:S02]  /*9cb0*/  F2I.S64.TRUNC R4, R5 ;  /* 0x0000000500047311 */ /* 0x000e24000020d900 */
[----:B0-----:R0:W-:Y:S01]  /*9cc0*/  STG.E.U8 desc[UR36][R8.64], R4 ;  /* 0x0000000408007986 */ /* 0x0011e2000c101124 */
[----:B------:R-:W-:Y:S05]  /*9cd0*/  BRA `(.L_x_1684) ;  /* 0x0000000c006c7947 */ /* 0x000fea0003800000 */
.L_x_1681:
[----:B------:R-:W-:-:S13]  /*9ce0*/  ISETP.NE.AND P0, PT, R0, 0x2, PT ;  /* 0x000000020000780c */ /* 0x000fda0003f05270 */
[----:B------:R-:W-:Y:S05]  /*9cf0*/  @!P0 BRA `(.L_x_1685) ;  /* 0x0000000000308947 */ /* 0x000fea0003800000 */
[----:B------:R-:W-:-:S13]  /*9d00*/  ISETP.NE.AND P0, PT, R0, 0x3, PT ;  /* 0x000000030000780c */ /* 0x000fda0003f05270 */
[----:B------:R-:W-:Y:S05]  /*9d10*/  @!P0 BRA `(.L_x_1686) ;  /* 0x0000000000188947 */ /* 0x000fea0003800000 */
[----:B------:R-:W-:-:S13]  /*9d20*/  ISETP.NE.AND P0, PT, R0, 0x4, PT ;  /* 0x000000040000780c */ /* 0x000fda0003f05270 */
[----:B------:R-:W-:Y:S05]  /*9d30*/  @P0 BRA `(.L_x_1683) ;  /* 0x0000000800700947 */ /* 0x000fea0003800000 */
[----:B------:R-:W-:-:S06]  /*9d40*/  HADD2.F32 R4, -RZ, R18.H0_H0 ;  /* 0x20000012ff047230 */ /* 0x000fcc0000004100 */
[----:B------:R-:W0:Y:S02]  /*9d50*/  F2I.S64.TRUNC R4, R4 ;  /* 0x0000000400047311 */ /* 0x000e24000020d900 */
[----:B0-----:R0:W-:Y:S01]  /*9d60*/  STG.E.64 desc[UR36][R8.64], R4 ;  /* 0x0000000408007986 */ /* 0x0011e2000c101b24 */
[----:B------:R-:W-:Y:S05]  /*9d70*/  BRA `(.L_x_1684) ;  /* 0x0000000c00447947 */ /* 0x000fea0003800000 */
.L_x_1686:
[----:B------:R-:W-:-:S04]  /*9d80*/  HADD2.F32 R18, -RZ, R18.H0_H0 ;  /* 0x20000012ff127230 */ /* 0x000fc80000004100 */
[----:B------:R-:W0:Y:S02]  /*9d90*/  F2I.FTZ.TRUNC.NTZ R3, R18 ;  /* 0x0000001200037305 */ /* 0x000e24000021f100 */
[----:B0-----:R0:W-:Y:S01]  /*9da0*/  STG.E desc[UR36][R8.64], R3 ;  /* 0x0000000308007986 */ /* 0x0011e2000c101924 */
[----:B------:R-:W-:Y:S05]  /*9db0*/  BRA `(.L_x_1684) ;  /* 0x0000000c00347947 */ /* 0x000fea0003800000 */
.L_x_1685:
[----:B------:R-:W-:-:S04]  /*9dc0*/  HADD2.F32 R18, -RZ, R18.H0_H0 ;  /* 0x20000012ff127230 */ /* 0x000fc80000004100 */
[----:B------:R-:W0:Y:S02]  /*9dd0*/  F2I.FTZ.TRUNC.NTZ R3, R18 ;  /* 0x0000001200037305 */ /* 0x000e24000021f100 */
[----:B0-----:R0:W-:Y:S01]  /*9de0*/  STG.E.U16 desc[UR36][R8.64], R3 ;  /* 0x0000000308007986 */ /* 0x0011e2000c101524 */
[----:B------:R-:W-:Y:S05]  /*9df0*/  BRA `(.L_x_1684) ;  /* 0x0000000c00247947 */ /* 0x000fea0003800000 */
.L_x_1680:
[----:B------:R-:W-:-:S13]  /*9e00*/  ISETP.GT.AND P0, PT, R0, 0x6, PT ;  /* 0x000000060000780c */ /* 0x000fda0003f04270 */
[----:B------:R-:W-:Y:S05]  /*9e10*/  @P0 BRA `(.L_x_1687) ;  /* 0x0000000000240947 */ /* 0x000fea0003800000 */
[----:B------:R-:W-:-:S13]  /*9e20*/  ISETP.NE.AND P0, PT, R0, 0x5, PT ;  /* 0x000000050000780c */ /* 0x000fda0003f05270 */
[----:B------:R-:W-:Y:S05]  /*9e30*/  @!P0 BRA `(.L_x_1688) ;  /* 0x0000000000148947 */ /* 0x000fea0003800000 */
[----:B------:R-:W-:-:S13]  /*9e40*/  ISETP.NE.AND P0, PT, R0, 0x6, PT ;  /* 0x000000060000780c */ /* 0x000fda0003f05270 */
[----:B------:R-:W-:Y:S05]  /*9e50*/  @P0 BRA `(.L_x_1683) ;  /* 0x0000000800280947 */ /* 0x000fea0003800000 */
[----:B------:R-:W-:-:S05]  /*9e60*/  HADD2.F32 R3, -RZ, R18.H0_H0 ;  /* 0x20000012ff037230 */ /* 0x000fca0000004100 */
[----:B------:R3:W-:Y:S01]  /*9e70*/  STG.E desc[UR36][R8.64], R3 ;  /* 0x0000000308007986 */ /* 0x0007e2000c101924 */
[----:B------:R-:W-:Y:S05]  /*9e80*/  BRA `(.L_x_1684) ;  /* 0x0000000c00007947 */ /* 0x000fea0003800000 */
.L_x_1688:
[----:B------:R4:W-:Y:S01]  /*9e90*/  STG.E.U16 desc[UR36][R8.64], R18 ;  /* 0x0000001208007986 */ /* 0x0009e2000c101524 */
[----:B------:R-:W-:Y:S05]  /*9ea0*/  BRA `(.L_x_1684) ;  /* 0x0000000800f87947 */ /* 0x000fea0003800000 */
.L_x_1687:
[----:B------:R-:W-:-:S13]  /*9eb0*/  ISETP.NE.AND P0, PT, R0, 0x7, PT ;  /* 0x000000070000780c */ /* 0x000fda0003f05270 */
[----:B------:R-:W-:Y:S05]  /*9ec0*/  @!P0 BRA `(.L_x_1689) ;  /* 0x0000000000348947 */ /* 0x000fea0003800000 */
[----:B------:R-:W-:-:S13]  /*9ed0*/  ISETP.NE.AND P0, PT, R0, 0x8, PT ;  /* 0x000000080000780c */ /* 0x000fda0003f05270 */
[----:B------:R-:W-:Y:S05]  /*9ee0*/  @!P0 BRA `(.L_x_1690) ;  /* 0x0000000000188947 */ /* 0x000fea0003800000 */
[----:B------:R-:W-:-:S13]  /*9ef0*/  ISETP.NE.AND P0, PT, R0, 0x9, PT ;  /* 0x000000090000780c */ /* 0x000fda0003f05270 */
[----:B------:R-:W-:Y:S05]  /*9f00*/  @P0 BRA `(.L_x_1683) ;  /* 0x0000000400fc0947 */ /* 0x000fea0003800000 */
[----:B------:R-:W-:Y:S02]  /*9f10*/  HADD2.F32 R4, -RZ, R18.H0_H0 ;  /* 0x20000012ff047230 */ /* 0x000fe40000004100 */
[----:B------:R-:W-:-:S05]  /*9f20*/  IMAD.MOV.U32 R5, RZ, RZ, RZ ;  /* 0x000000ffff057224 */ /* 0x000fca00078e00ff */
[----:B------:R1:W-:Y:S01]  /*9f30*/  STG.E.64 desc[UR36][R8.64], R4 ;  /* 0x0000000408007986 */ /* 0x0003e2000c101b24 */
[----:B------:R-:W-:Y:S05]  /*9f40*/  BRA `(.L_x_1684) ;  /* 0x0000000800d07947 */ /* 0x000fea0003800000 */
.L_x_1690:
[----:B------:R-:W-:-:S05]  /*9f50*/  HADD2.F32 R0, -RZ, R18.H0_H0 ;  /* 0x20000012ff007230 */ /* 0x000fca0000004100 */
[----:B------:R-:W-:-:S04]  /*9f60*/  F2FP.F16.F32.PACK_AB R0, RZ, R0 ;  /* 0x00000000ff00723e */ /* 0x000fc800000000ff */
[----:B------:R-:W-:-:S05]  /*9f70*/  PRMT R0, R0, 0x5410, RZ ;  /* 0x0000541000007816 */ /* 0x000fca00000000ff */
[----:B------:R2:W-:Y:S01]  /*9f80*/  STG.E desc[UR36][R8.64], R0 ;  /* 0x0000000008007986 */ /* 0x0005e2000c101924 */
[----:B------:R-:W-:Y:S05]  /*9f90*/  BRA `(.L_x_1684) ;  /* 0x0000000800bc7947 */ /* 0x000fea0003800000 */
.L_x_1689:
[----:B------:R-:W-:-:S05]  /*9fa0*/  HADD2.F32 R4, -RZ, R18.H0_H0 ;  /* 0x20000012ff047230 */ /* 0x000fca0000004100 */
[----:B------:R-:W-:-:S06]  /*9fb0*/  FMUL.FTZ R4, R4, 1 ;  /* 0x3f80000004047820 */ /* 0x000fcc0000410000 */
[----:B------:R-:W0:Y:S02]  /*9fc0*/  F2F.F64.F32 R4, R4 ;  /* 0x0000000400047310 */ /* 0x000e240000201800 */
[----:B0-----:R0:W-:Y:S01]  /*9fd0*/  STG.E.64 desc[UR36][R8.64], R4 ;  /* 0x0000000408007986 */ /* 0x0011e2000c101b24 */
[----:B------:R-:W-:Y:S05]  /*9fe0*/  BRA `(.L_x_1684) ;  /* 0x0000000800a87947 */ /* 0x000fea0003800000 */
.L_x_1679:
        /* <DEDUP_REMOVED lines=10> */
[----:B------:R-:W-:-:S06]  /*a090*/  HADD2.F32 R3, -RZ, R18.H0_H0 ;  /* 0x20000012ff037230 */ /* 0x000fcc0000004100 */
[----:B------:R-:W0:Y:S02]  /*a0a0*/  F2I.FTZ.U32.TRUNC.NTZ R3, R3 ;  /* 0x0000000300037305 */ /* 0x000e24000021f000 */
[----:B0-----:R0:W-:Y:S01]  /*a0b0*/  STG.E.U16 desc[UR36][R8.64], R3 ;  /* 0x0000000308007986 */ /* 0x0011e2000c101524 */
[----:B------:R-:W-:Y:S05]  /*a0c0*/  BRA `(.L_x_1684) ;  /* 0x0000000800707947 */ /* 0x000fea0003800000 */
.L_x_1694:
        /* <DEDUP_REMOVED lines=17> */
.L_x_1697:
[----:B------:R-:W-:-:S04]  /*a1e0*/  SHF.R.U32.HI R3, RZ, 0x18, R5 ;  /* 0x00000018ff037819 */ /* 0x000fc80000011605 */
[----:B------:R-:W-:-:S04]  /*a1f0*/  LOP3.LUT R0, R0, 0x80, R3, 0xf8, !PT ;  /* 0x0000008000007812 */ /* 0x000fc800078ef803 */
[----:B------:R-:W-:-:S07]  /*a200*/  PRMT R4, R0, 0x7610, R4 ;  /* 0x0000761000047816 */ /* 0x000fce0000000004 */
.L_x_1696:
[----:B------:R-:W-:Y:S05]  /*a210*/  BSYNC.RECONVERGENT B0 ;  /* 0x0000000000007941 */ /* 0x000fea0003800200 */
.L_x_1695:
[----:B------:R0:W-:Y:S01]  /*a220*/  STG.E.U8 desc[UR36][R8.64], R4 ;  /* 0x0000000408007986 */ /* 0x0001e2000c101124 */
[----:B------:R-:W-:Y:S05]  /*a230*/  BRA `(.L_x_1684) ;  /* 0x0000000800147947 */ /* 0x000fea0003800000 */
.L_x_1693:
        /* <DEDUP_REMOVED lines=17> */
.L_x_1700:
[----:B------:R-:W-:-:S04]  /*a350*/  SHF.R.U32.HI R3, RZ, 0x18, R5 ;  /* 0x00000018ff037819 */ /* 0x000fc80000011605 */
[----:B------:R-:W-:-:S04]  /*a360*/  LOP3.LUT R0, R0, 0x80, R3, 0xf8, !PT ;  /* 0x0000008000007812 */ /* 0x000fc800078ef803 */
[----:B------:R-:W-:-:S07]  /*a370*/  PRMT R4, R0, 0x7610, R4 ;  /* 0x0000761000047816 */ /* 0x000fce0000000004 */
.L_x_1699:
[----:B------:R-:W-:Y:S05]  /*a380*/  BSYNC.RECONVERGENT B0 ;  /* 0x0000000000007941 */ /* 0x000fea0003800200 */
.L_x_1698:
[----:B------:R0:W-:Y:S01]  /*a390*/  STG.E.U8 desc[UR36][R8.64], R4 ;  /* 0x0000000408007986 */ /* 0x0001e2000c101124 */
[----:B------:R-:W-:Y:S05]  /*a3a0*/  BRA `(.L_x_1684) ;  /* 0x0000000400b87947 */ /* 0x000fea0003800000 */
.L_x_1692:
[----:B------:R-:W-:-:S13]  /*a3b0*/  ISETP.NE.AND P0, PT, R0, 0x1c, PT ;  /* 0x0000001c0000780c */ /* 0x000fda0003f05270 */
[----:B------:R-:W-:Y:S05]  /*a3c0*/  @!P0 BRA `(.L_x_1701) ;  /* 0x0000000000608947 */ /* 0x000fea0003800000 */
[----:B------:R-:W-:-:S13]  /*a3d0*/  ISETP.NE.AND P0, PT, R0, 0x1d, PT ;  /* 0x0000001d0000780c */ /* 0x000fda0003f05270 */
[----:B------:R-:W-:Y:S05]  /*a3e0*/  @!P0 BRA `(.L_x_1702) ;  /* 0x0000000000488947 */ /* 0x000fea0003800000 */
[----:B------:R-:W-:-:S13]  /*a3f0*/  ISETP.NE.AND P0, PT, R0, 0x2c, PT ;  /* 0x0000002c0000780c */ /* 0x000fda0003f05270 */
[----:B------:R-:W-:Y:S05]  /*a400*/  @P0 BRA `(.L_x_1683) ;  /* 0x0000000000bc0947 */ /* 0x000fea0003800000 */
        /* <DEDUP_REMOVED lines=16> */
.L_x_1702:
[----:B------:R-:W-:-:S06]  /*a510*/  HADD2.F32 R4, -RZ, R18.H0_H0 ;  /* 0x20000012ff047230 */ /* 0x000fcc0000004100 */
[----:B------:R-:W0:Y:S02]  /*a520*/  F2I.U64.TRUNC R4, R4 ;  /* 0x0000000400047311 */ /* 0x000e24000020d800 */
[----:B0-----:R0:W-:Y:S01]  /*a530*/  STG.E.64 desc[UR36][R8.64], R4 ;  /* 0x0000000408007986 */ /* 0x0011e2000c101b24 */
[----:B------:R-:W-:Y:S05]  /*a540*/  BRA `(.L_x_1684) ;  /* 0x0000000400507947 */ /* 0x000fea0003800000 */
.L_x_1701:
[----:B------:R-:W-:-:S04]  /*a550*/  HADD2.F32 R18, -RZ, R18.H0_H0 ;  /* 0x20000012ff127230 */ /* 0x000fc80000004100 */
[----:B------:R-:W0:Y:S02]  /*a560*/  F2I.FTZ.U32.TRUNC.NTZ R3, R18 ;  /* 0x0000001200037305 */ /* 0x000e24000021f000 */
[----:B0-----:R0:W-:Y:S01]  /*a570*/  STG.E desc[UR36][R8.64], R3 ;  /* 0x0000000308007986 */ /* 0x0011e2000c101924 */
[----:B------:R-:W-:Y:S05]  /*a580*/  BRA `(.L_x_1684) ;  /* 0x0000000400407947 */ /* 0x000fea0003800000 */
.L_x_1691:
[----:B------:R-:W-:-:S13]  /*a590*/  ISETP.GT.AND P0, PT, R0, 0xe, PT ;  /* 0x0000000e0000780c */ /* 0x000fda0003f04270 */
[----:B------:R-:W-:Y:S05]  /*a5a0*/  @P0 BRA `(.L_x_1703) ;  /* 0x00000000003c0947 */ /* 0x000fea0003800000 */
[----:B------:R-:W-:-:S13]  /*a5b0*/  ISETP.NE.AND P0, PT, R0, 0xa, PT ;  /* 0x0000000a0000780c */ /* 0x000fda0003f05270 */
[----:B------:R-:W-:Y:S05]  /*a5c0*/  @!P0 BRA `(.L_x_1704) ;  /* 0x00000000001c8947 */ /* 0x000fea0003800000 */
[----:B------:R-:W-:-:S13]  /*a5d0*/  ISETP.NE.AND P0, PT, R0, 0xb, PT ;  /* 0x0000000b0000780c */ /* 0x000fda0003f05270 */
[----:B------:R-:W-:Y:S05]  /*a5e0*/  @P0 BRA `(.L_x_1683) ;  /* 0x0000000000440947 */ /* 0x000fea0003800000 */
[----:B------:R-:W-:-:S05]  /*a5f0*/  HADD2.F32 R18, -RZ, R18.H0_H0 ;  /* 0x20000012ff127230 */ /* 0x000fca0000004100 */
[----:B------:R-:W-:-:S04]  /*a600*/  FSETP.NEU.FTZ.AND P0, PT, R18, RZ, PT ;  /* 0x000000ff1200720b */ /* 0x000fc80003f1d000 */
[----:B------:R-:W-:-:S05]  /*a610*/  SEL R3, RZ, 0x1, !P0 ;  /* 0x00000001ff037807 */ /* 0x000fca0004000000 */
[----:B------:R0:W-:Y:S01]  /*a620*/  STG.E.U8 desc[UR36][R8.64], R3 ;  /* 0x0000000308007986 */ /* 0x0001e2000c101124 */
[----:B------:R-:W-:Y:S05]  /*a630*/  BRA `(.L_x_1684) ;  /* 0x0000000400147947 */ /* 0x000fea0003800000 */
.L_x_1704:
[----:B------:R-:W-:Y:S01]  /*a640*/  HADD2.F32 R18, -RZ, R18.H0_H0 ;  /* 0x20000012ff127230 */ /* 0x000fe20000004100 */
[----:B------:R-:W-:-:S04]  /*a650*/  CS2R R6, SRZ ;  /* 0x0000000000067805 */ /* 0x000fc8000001ff00 */
[----:B------:R-:W-:-:S06]  /*a660*/  FMUL.FTZ R4, R18, 1 ;  /* 0x3f80000012047820 */ /* 0x000fcc0000410000 */
[----:B------:R-:W0:Y:S02]  /*a670*/  F2F.F64.F32 R4, R4 ;  /* 0x0000000400047310 */ /* 0x000e240000201800 */
[----:B0-----:R0:W-:Y:S01]  /*a680*/  STG.E.128 desc[UR36][R8.64], R4 ;  /* 0x0000000408007986 */ /* 0x0011e2000c101d24 */
[----:B------:R-:W-:Y:S05]  /*a690*/  BRA `(.L_x_1684) ;  /* 0x0000000000fc7947 */ /* 0x000fea0003800000 */
.L_x_1703:
[----:B------:R-:W-:-:S13]  /*a6a0*/  ISETP.NE.AND P0, PT, R0, 0xf, PT ;  /* 0x0000000f0000780c */ /* 0x000fda0003f05270 */
[----:B------:R-:W-:Y:S05]  /*a6b0*/  @!P0 BRA `(.L_x_1705) ;  /* 0x0000000000e88947 */ /* 0x000fea0003800000 */
[----:B------:R-:W-:-:S13]  /*a6c0*/  ISETP.NE.AND P0, PT, R0, 0x17, PT ;  /* 0x000000170000780c */ /* 0x000fda0003f05270 */
[----:B------:R-:W-:Y:S05]  /*a6d0*/  @!P0 BRA `(.L_x_1706) ;  /* 0x0000000000908947 */ /* 0x000fea0003800000 */
[----:B------:R-:W-:-:S13]  /*a6e0*/  ISETP.NE.AND P0, PT, R0, 0x18, PT ;  /* 0x000000180000780c */ /* 0x000fda0003f05270 */
[----:B------:R-:W-:Y:S05]  /*a6f0*/  @!P0 BRA `(.L_x_1707) ;  /* 0x0000000000448947 */ /* 0x000fea0003800000 */
.L_x_1683:
        /* <DEDUP_REMOVED lines=16> */
.L_x_1708:
[----:B------:R-:W-:Y:S05]  /*a800*/  BRA `(.L_x_1684) ;  /* 0x0000000000a07947 */ /* 0x000fea0003800000 */
.L_x_1707:
        /* <DEDUP_REMOVED lines=13> */
.L_x_1710:
[----:B------:R-:W-:Y:S05]  /*a8e0*/  BSYNC.RECONVERGENT B0 ;  /* 0x0000000000007941 */ /* 0x000fea0003800200 */
.L_x_1709:
[----:B------:R-:W-:-:S05]  /*a8f0*/  LOP3.LUT R3, R0, 0x80, R3, 0xf8, !PT ;  /* 0x0000008000037812 */ /* 0x000fca00078ef803 */
[----:B------:R0:W-:Y:S01]  /*a900*/  STG.E.U8 desc[UR36][R8.64], R3 ;  /* 0x0000000308007986 */ /* 0x0001e2000c101124 */
[----:B------:R-:W-:Y:S05]  /*a910*/  BRA `(.L_x_1684) ;  /* 0x00000000005c7947 */ /* 0x000fea0003800000 */
.L_x_1706:
        /* <DEDUP_REMOVED lines=12> */
.L_x_1712:
[----:B------:R-:W-:Y:S01]  /*a9e0*/  IMAD.MOV.U32 R0, RZ, RZ, 0x7f ;  /* 0x0000007fff007424 */ /* 0x000fe200078e00ff */
[----:B------:R-:W-:-:S04]  /*a9f0*/  ISETP.GT.U32.AND P0, PT, R4, 0x7f800000, PT ;  /* 0x7f8000000400780c */ /* 0x000fc80003f04070 */
[----:B------:R-:W-:-:S09]  /*aa00*/  SEL R0, R0, 0x7c, P0 ;  /* 0x0000007c00007807 */ /* 0x000fd20000000000 */
.L_x_1713:
[----:B------:R-:W-:Y:S05]  /*aa10*/  BSYNC.RECONVERGENT B0 ;  /* 0x0000000000007941 */ /* 0x000fea0003800200 */
.L_x_1711:
[----:B------:R-:W-:-:S04]  /*aa20*/  SHF.R.U32.HI R3, RZ, 0x18, R3 ;  /* 0x00000018ff037819 */ /* 0x000fc80000011603 */
[----:B------:R-:W-:-:S05]  /*aa30*/  LOP3.LUT R3, R0, 0x80, R3, 0xf8, !PT ;  /* 0x0000008000037812 */ /* 0x000fca00078ef803 */
[----:B------:R0:W-:Y:S01]  /*aa40*/  STG.E.U8 desc[UR36][R8.64], R3 ;  /* 0x0000000308007986 */ /* 0x0001e2000c101124 */
[----:B------:R-:W-:Y:S05]  /*aa50*/  BRA `(.L_x_1684) ;  /* 0x00000000000c7947 */ /* 0x000fea0003800000 */
.L_x_1705:
[----:B------:R-:W-:-:S05]  /*aa60*/  HADD2.F32 R0, -RZ, R18.H0_H0 ;  /* 0x20000012ff007230 */ /* 0x000fca0000004100 */
[----:B------:R-:W-:-:S05]  /*aa70*/  F2FP.BF16.F32.PACK_AB R0, RZ, R0 ;  /* 0x00000000ff00723e */ /* 0x000fca00000010ff */
[----:B------:R0:W-:Y:S02]  /*aa80*/  STG.E.U16 desc[UR36][R8.64], R0 ;  /* 0x0000000008007986 */ /* 0x0001e4000c101524 */
.L_x_1684:
[----:B------:R-:W-:-:S05]  /*aa90*/  VIADD R19, R19, 0x80 ;  /* 0x0000008013137836 */ /* 0x000fca0000000000 */
[----:B------:R-:W-:-:S13]  /*aaa0*/  ISETP.GE.AND P0, PT, R19, R28, PT ;  /* 0x0000001c1300720c */ /* 0x000fda0003f06270 */
[----:B------:R-:W-:Y:S05]  /*aab0*/  @P0 BRA `(.L_x_1678) ;  /* 0x0000000c00d80947 */ /* 0x000fea0003800000 */
[----:B------:R-:W5:Y:S01]  /*aac0*/  LDCU UR4, c[0x0][0x3b4] ;  /* 0x00007680ff0477ac */ /* 0x000f620008000800 */
[----:B01234-:R-:W0:Y:S01]  /*aad0*/  LDC.64 R8, c[0x0][0x388] ;  /* 0x0000e200ff087b82 */ /* 0x01fe220000000a00 */
        /* <DEDUP_REMOVED lines=20> */
.L_x_1717:
[----:B------:R-:W-:-:S06]  /*ac20*/  HADD2.F32 R5, -RZ, R16.H0_H0 ;  /* 0x20000010ff057230 */ /* 0x000fcc0000004100 */
[----:B------:R-:W0:Y:S02]  /*ac30*/  F2I.S64.TRUNC R4, R5 ;  /* 0x0000000500047311 */ /* 0x000e24000020d900 */
[----:B0-----:R0:W-:Y:S01]  /*ac40*/  STG.E.U8 desc[UR36][R8.64], R4 ;  /* 0x0000000408007986 */ /* 0x0011e2000c101124 */
[----:B------:R-:W-:Y:S05]  /*ac50*/  BRA `(.L_x_1719) ;  /* 0x0000000c006c7947 */ /* 0x000fea0003800000 */
.L_x_1716:
        /* <DEDUP_REMOVED lines=10> */
.L_x_1721:
[----:B------:R-:W-:-:S04]  /*ad00*/  HADD2.F32 R16, -RZ, R16.H0_H0 ;  /* 0x20000010ff107230 */ /* 0x000fc80000004100 */
[----:B------:R-:W0:Y:S02]  /*ad10*/  F2I.FTZ.TRUNC.NTZ R3, R16 ;  /* 0x0000001000037305 */ /* 0x000e24000021f100 */
[----:B0-----:R0:W-:Y:S01]  /*ad20*/  STG.E desc[UR36][R8.64], R3 ;  /* 0x0000000308007986 */ /* 0x0011e2000c101924 */
[----:B------:R-:W-:Y:S05]  /*ad30*/  BRA `(.L_x_1719) ;  /* 0x0000000c00347947 */ /* 0x000fea0003800000 */
.L_x_1720:
[----:B------:R-:W-:-:S04]  /*ad40*/  HADD2.F32 R16, -RZ, R16.H0_H0 ;  /* 0x20000010ff107230 */ /* 0x000fc80000004100 */
[----:B------:R-:W0:Y:S02]  /*ad50*/  F2I.FTZ.TRUNC.NTZ R3, R16 ;  /* 0x0000001000037305 */ /* 0x000e24000021f100 */
[----:B0-----:R0:W-:Y:S01]  /*ad60*/  STG.E.U16 desc[UR36][R8.64], R3 ;  /* 0x0000000308007986 */ /* 0x0011e2000c101524 */
[----:B------:R-:W-:Y:S05]  /*ad70*/  BRA `(.L_x_1719) ;  /* 0x0000000c00247947 */ /* 0x000fea0003800000 */
.L_x_1715:
        /* <DEDUP_REMOVED lines=9> */
.L_x_1723:
[----:B------:R0:W-:Y:S01]  /*ae10*/  STG.E.U16 desc[UR36][R8.64], R16 ;  /* 0x0000001008007986 */ /* 0x0001e2000c101524 */
[----:B------:R-:W-:Y:S05]  /*ae20*/  BRA `(.L_x_1719) ;  /* 0x0000000800f87947 */ /* 0x000fea0003800000 */
.L_x_1722:
        /* <DEDUP_REMOVED lines=10> */
.L_x_1725:
[----:B------:R-:W-:-:S05]  /*aed0*/  HADD2.F32 R0, -RZ, R16.H0_H0 ;  /* 0x20000010ff007230 */ /* 0x000fca0000004100 */
[----:B------:R-:W-:-:S04]  /*aee0*/  F2FP.F16.F32.PACK_AB R0, RZ, R0 ;  /* 0x00000000ff00723e */ /* 0x000fc800000000ff */
[----:B------:R-:W-:-:S05]  /*aef0*/  PRMT R0, R0, 0x5410, RZ ;  /* 0x0000541000007816 */ /* 0x000fca00000000ff */
[----:B------:R0:W-:Y:S01]  /*af00*/  STG.E desc[UR36][R8.64], R0 ;  /* 0x0000000008007986 */ /* 0x0001e2000c101924 */
[----:B------:R-:W-:Y:S05]  /*af10*/  BRA `(.L_x_1719) ;  /* 0x0000000800bc7947 */ /* 0x000fea0003800000 */
.L_x_1724:
[----:B------:R-:W-:-:S05]  /*af20*/  HADD2.F32 R4, -RZ, R16.H0_H0 ;  /* 0x20000010ff047230 */ /* 0x000fca0000004100 */
[----:B------:R-:W-:-:S06]  /*af30*/  FMUL.FTZ R4, R4, 1 ;  /* 0x3f80000004047820 */ /* 0x000fcc0000410000 */
[----:B------:R-:W0:Y:S02]  /*af40*/  F2F.F64.F32 R4, R4 ;  /* 0x0000000400047310 */ /* 0x000e240000201800 */
[----:B0-----:R0:W-:Y:S01]  /*af50*/  STG.E.64 desc[UR36][R8.64], R4 ;  /* 0x0000000408007986 */ /* 0x0011e2000c101b24 */
[----:B------:R-:W-:Y:S05]  /*af60*/  BRA `(.L_x_1719) ;  /* 0x0000000800a87947 */ /* 0x000fea0003800000 */
.L_x_1714:
        /* <DEDUP_REMOVED lines=14> */
.L_x_1729:
        /* <DEDUP_REMOVED lines=17> */
.L_x_1732:
[----:B------:R-:W-:-:S04]  /*b160*/  SHF.R.U32.HI R3, RZ, 0x18, R5 ;  /* 0x00000018ff037819 */ /* 0x000fc80000011605 */
[----:B------:R-:W-:-:S04]  /*b170*/  LOP3.LUT R0, R0, 0x80, R3, 0xf8, !PT ;  /* 0x0000008000007812 */ /* 0x000fc800078ef803 */
[----:B------:R-:W-:-:S07]  /*b180*/  PRMT R4, R0, 0x7610, R4 ;  /* 0x0000761000047816 */ /* 0x000fce0000000004 */
.L_x_1731:
[----:B------:R-:W-:Y:S05]  /*b190*/  BSYNC.RECONVERGENT B0 ;  /* 0x0000000000007941 */ /* 0x000fea0003800200 */
.L_x_1730:
[----:B------:R0:W-:Y:S01]  /*b1a0*/  STG.E.U8 desc[UR36][R8.64], R4 ;  /* 0x0000000408007986 */ /* 0x0001e2000c101124 */
[----:B------:R-:W-:Y:S05]  /*b1b0*/  BRA `(.L_x_1719) ;  /* 0x0000000800147947 */ /* 0x000fea0003800000 */
.L_x_1728:
        /* <DEDUP_REMOVED lines=17> */
.L_x_1735:
[----:B------:R-:W-:-:S04]  /*b2d0*/  SHF.R.U32.HI R3, RZ, 0x18, R5 ;  /* 0x00000018ff037819 */ /* 0x000fc80000011605 */
[----:B------:R-:W-:-:S04]  /*b2e0*/  LOP3.LUT R0, R0, 0x80, R3, 0xf8, !PT ;  /* 0x0000008000007812 */ /* 0x000fc800078ef803 */
[----:B------:R-:W-:-:S07]  /*b2f0*/  PRMT R4, R0, 0x7610, R4 ;  /* 0x0000761000047816 */ /* 0x000fce0000000004 */
.L_x_1734:
[----:B------:R-:W-:Y:S05]  /*b300*/  BSYNC.RECONVERGENT B0 ;  /* 0x0000000000007941 */ /* 0x000fea0003800200 */
.L_x_1733:
[----:B------:R0:W-:Y:S01]  /*b310*/  STG.E.U8 desc[UR36][R8.64], R4 ;  /* 0x0000000408007986 */ /* 0x0001e2000c101124 */
[----:B------:R-:W-:Y:S05]  /*b320*/  BRA `(.L_x_1719) ;  /* 0x0000000400b87947 */ /* 0x000fea0003800000 */
.L_x_1727:
        /* <DEDUP_REMOVED lines=22> */
.L_x_1737:
[----:B------:R-:W-:-:S06]  /*b490*/  HADD2.F32 R4, -RZ, R16.H0_H0 ;  /* 0x20000010ff047230 */ /* 0x000fcc0000004100 */
[----:B------:R-:W0:Y:S02]  /*b4a0*/  F2I.U64.TRUNC R4, R4 ;  /* 0x0000000400047311 */ /* 0x000e24000020d800 */
[----:B0-----:R0:W-:Y:S01]  /*b4b0*/  STG.E.64 desc[UR36][R8.64], R4 ;  /* 0x0000000408007986 */ /* 0x0011e2000c101b24 */
[----:B------:R-:W-:Y:S05]  /*b4c0*/  BRA `(.L_x_1719) ;  /* 0x0000000400507947 */ /* 0x000fea0003800000 */
.L_x_1736:
[----:B------:R-:W-:-:S04]  /*b4d0*/  HADD2.F32 R16, -RZ, R16.H0_H0 ;  /* 0x20000010ff107230 */ /* 0x000fc80000004100 */
[----:B------:R-:W0:Y:S02]  /*b4e0*/  F2I.FTZ.U32.TRUNC.NTZ R3, R16 ;  /* 0x0000001000037305 */ /* 0x000e24000021f000 */
[----:B0-----:R0:W-:Y:S01]  /*b4f0*/  STG.E desc[UR36][R8.64], R3 ;  /* 0x0000000308007986 */ /* 0x0011e2000c101924 */
[----:B------:R-:W-:Y:S05]  /*b500*/  BRA `(.L_x_1719) ;  /* 0x0000000400407947 */ /* 0x000fea0003800000 */
.L_x_1726:
        /* <DEDUP_REMOVED lines=11> */
.L_x_1739:
[----:B------:R-:W-:Y:S01]  /*b5c0*/  HADD2.F32 R16, -RZ, R16.H0_H0 ;  /* 0x20000010ff107230 */ /* 0x000fe20000004100 */
[----:B------:R-:W-:-:S04]  /*b5d0*/  CS2R R6, SRZ ;  /* 0x0000000000067805 */ /* 0x000fc8000001ff00 */
[----:B------:R-:W-:-:S06]  /*b5e0*/  FMUL.FTZ R4, R16, 1 ;  /* 0x3f80000010047820 */ /* 0x000fcc0000410000 */
[----:B------:R-:W0:Y:S02]  /*b5f0*/  F2F.F64.F32 R4, R4 ;  /* 0x0000000400047310 */ /* 0x000e240000201800 */
[----:B0-----:R3:W-:Y:S01]  /*b600*/  STG.E.128 desc[UR36][R8.64], R4 ;  /* 0x0000000408007986 */ /* 0x0017e2000c101d24 */
[----:B------:R-:W-:Y:S05]  /*b610*/  BRA `(.L_x_1719) ;  /* 0x0000000000fc7947 */ /* 0x000fea0003800000 */
.L_x_1738:
[----:B------:R-:W-:-:S13]  /*b620*/  ISETP.NE.AND P0, PT, R0, 0xf, PT ;  /* 0x0000000f0000780c */ /* 0x000fda0003f05270 */
[----:B------:R-:W-:Y:S05]  /*b630*/  @!P0 BRA `(.L_x_1740) ;  /* 0x0000000000e88947 */ /* 0x000fea0003800000 */
[----:B------:R-:W-:-:S13]  /*b640*/  ISETP.NE.AND P0, PT, R0, 0x17, PT ;  /* 0x000000170000780c */ /* 0x000fda0003f05270 */
[----:B------:R-:W-:Y:S05]  /*b650*/  @!P0 BRA `(.L_x_1741) ;  /* 0x0000000000908947 */ /* 0x000fea0003800000 */
[----:B------:R-:W-:-:S13]  /*b660*/  ISETP.NE.AND P0, PT, R0, 0x18, PT ;  /* 0x000000180000780c */ /* 0x000fda0003f05270 */
[----:B------:R-:W-:Y:S05]  /*b670*/  @!P0 BRA `(.L_x_1742) ;  /* 0x0000000000448947 */ /* 0x000fea0003800000 */
.L_x_1718:
        /* <DEDUP_REMOVED lines=16> */
.L_x_1743:
[----:B------:R-:W-:Y:S05]  /*b780*/  BRA `(.L_x_1719) ;  /* 0x0000000000a07947 */ /* 0x000fea0003800000 */
.L_x_1742:
        /* <DEDUP_REMOVED lines=13> */
.L_x_1745:
[----:B------:R-:W-:Y:S05]  /*b860*/  BSYNC.RECONVERGENT B0 ;  /* 0x0000000000007941 */ /* 0x000fea0003800200 */
.L_x_1744:
[----:B------:R-:W-:-:S05]  /*b870*/  LOP3.LUT R3, R0, 0x80, R3, 0xf8, !PT ;  /* 0x0000008000037812 */ /* 0x000fca00078ef803 */
[----:B------:R1:W-:Y:S01]  /*b880*/  STG.E.U8 desc[UR36][R8.64], R3 ;  /* 0x0000000308007986 */ /* 0x0003e2000c101124 */
[----:B------:R-:W-:Y:S05]  /*b890*/  BRA `(.L_x_1719) ;  /* 0x00000000005c7947 */ /* 0x000fea0003800000 */
.L_x_1741:
        /* <DEDUP_REMOVED lines=12> */
.L_x_1747:
[----:B------:R-:W-:Y:S01]  /*b960*/  IMAD.MOV.U32 R0, RZ, RZ, 0x7f ;  /* 0x0000007fff007424 */ /* 0x000fe200078e00ff */
[----:B------:R-:W-:-:S04]  /*b970*/  ISETP.GT.U32.AND P0, PT, R4, 0x7f800000, PT ;  /* 0x7f8000000400780c */ /* 0x000fc80003f04070 */
[----:B------:R-:W-:-:S09]  /*b980*/  SEL R0, R0, 0x7c, P0 ;  /* 0x0000007c00007807 */ /* 0x000fd20000000000 */
.L_x_1748:
[----:B------:R-:W-:Y:S05]  /*b990*/  BSYNC.RECONVERGENT B0 ;  /* 0x0000000000007941 */ /* 0x000fea0003800200 */
.L_x_1746:
[----:B------:R-:W-:-:S04]  /*b9a0*/  SHF.R.U32.HI R3, RZ, 0x18, R3 ;  /* 0x00000018ff037819 */ /* 0x000fc80000011603 */
[----:B------:R-:W-:-:S05]  /*b9b0*/  LOP3.LUT R3, R0, 0x80, R3, 0xf8, !PT ;  /* 0x0000008000037812 */ /* 0x000fca00078ef803 */
[----:B------:R2:W-:Y:S01]  /*b9c0*/  STG.E.U8 desc[UR36][R8.64], R3 ;  /* 0x0000000308007986 */ /* 0x0005e2000c101124 */
[----:B------:R-:W-:Y:S05]  /*b9d0*/  BRA `(.L_x_1719) ;  /* 0x00000000000c7947 */ /* 0x000fea0003800000 */
.L_x_1740:
[----:B------:R-:W-:-:S05]  /*b9e0*/  HADD2.F32 R0, -RZ, R16.H0_H0 ;  /* 0x20000010ff007230 */ /* 0x000fca0000004100 */
[----:B------:R-:W-:-:S05]  /*b9f0*/  F2FP.BF16.F32.PACK_AB R0, RZ, R0 ;  /* 0x00000000ff00723e */ /* 0x000fca00000010ff */
[----:B------:R0:W-:Y:S02]  /*ba00*/  STG.E.U16 desc[UR36][R8.64], R0 ;  /* 0x0000000008007986 */ /* 0x0001e4000c101524 */
.L_x_1719:
[----:B------:R-:W-:-:S07]  /*ba10*/  VIADD R19, R19, 0x80 ;  /* 0x0000008013137836 */ /* 0x000fce0000000000 */
.L_x_1678:
[----:B------:R-:W-:Y:S05]  /*ba20*/  BSYNC.RECONVERGENT B6 ;  /* 0x0000000000067941 */ /* 0x000fea0003800200 */
.L_x_1677:
[----:B------:R-:W-:-:S13]  /*ba30*/  ISETP.GE.AND P0, PT, R19, R28, PT ;  /* 0x0000001c1300720c */ /* 0x000fda0003f06270 */
[----:B------:R-:W-:Y:S05]  /*ba40*/  @P0 EXIT ;  /* 0x000000000000094d */ /* 0x000fea0003800000 */
[----:B01-3--:R-:W0:Y:S01]  /*ba50*/  LDC.64 R4, c[0x0][0x388] ;  /* 0x0000e200ff047b82 */ /* 0x00be220000000a00 */
[----:B------:R-:W1:Y:S01]  /*ba60*/  LDCU UR4, c[0x0][0x3b4] ;  /* 0x00007680ff0477ac */ /* 0x000e620008000800 */
[----:B--2-45:R-:W-:Y:S01]  /*ba70*/  PRMT R0, R26, 0x9910, RZ ;  /* 0x000099101a007816 */ /* 0x034fe200000000ff */
        /* <DEDUP_REMOVED lines=14> */
[----:B------:R-:W-:-:S06]  /*bb60*/  HADD2.F32 R17, -RZ, R17.H0_H0 ;  /* 0x20000011ff117230 */ /* 0x000fcc0000004100 */
[----:B------:R-:W0:Y:S02]  /*bb70*/  F2I.FTZ.TRUNC.NTZ R17, R17 ;  /* 0x0000001100117305 */ /* 0x000e24000021f100 */
[----:B0-----:R-:W-:Y:S01]  /*bb80*/  STG.E.U8 desc[UR36][R2.64], R17 ;  /* 0x0000001102007986 */ /* 0x001fe2000c101124 */
[----:B------:R-:W-:Y:S05]  /*bb90*/  EXIT ;  /* 0x000000000000794d */ /* 0x000fea0003800000 */
.L_x_1752:
[----:B------:R-:W-:-:S06]  /*bba0*/  HADD2.F32 R5, -RZ, R17.H0_H0 ;  /* 0x20000011ff057230 */ /* 0x000fcc0000004100 */
[----:B------:R-:W0:Y:S02]  /*bbb0*/  F2I.S64.TRUNC R4, R5 ;  /* 0x0000000500047311 */ /* 0x000e24000020d900 */
[----:B0-----:R-:W-:Y:S01]  /*bbc0*/  STG.E.U8 desc[UR36][R2.64], R4 ;  /* 0x0000000402007986 */ /* 0x001fe2000c101124 */
[----:B------:R-:W-:Y:S05]  /*bbd0*/  EXIT ;  /* 0x000000000000794d */ /* 0x000fea0003800000 */
.L_x_1751:
        /* <DEDUP_REMOVED lines=8> */
[----:B0-----:R-:W-:Y:S01]  /*bc60*/  STG.E.64 desc[UR36][R2.64], R4 ;  /* 0x0000000402007986 */ /* 0x001fe2000c101b24 */
[----:B------:R-:W-:Y:S05]  /*bc70*/  EXIT ;  /* 0x000000000000794d */ /* 0x000fea0003800000 */
.L_x_1755:
[----:B------:R-:W-:-:S06]  /*bc80*/  HADD2.F32 R17, -RZ, R17.H0_H0 ;  /* 0x20000011ff117230 */ /* 0x000fcc0000004100 */
[----:B------:R-:W0:Y:S02]  /*bc90*/  F2I.FTZ.TRUNC.NTZ R17, R17 ;  /* 0x0000001100117305 */ /* 0x000e24000021f100 */
[----:B0-----:R-:W-:Y:S01]  /*bca0*/  STG.E desc[UR36][R2.64], R17 ;  /* 0x0000001102007986 */ /* 0x001fe2000c101924 */
[----:B------:R-:W-:Y:S05]  /*bcb0*/  EXIT ;  /* 0x000000000000794d */ /* 0x000fea0003800000 */
.L_x_1754:
[----:B------:R-:W-:-:S06]  /*bcc0*/  HADD2.F32 R17, -RZ, R17.H0_H0 ;  /* 0x20000011ff117230 */ /* 0x000fcc0000004100 */
[----:B------:R-:W0:Y:S02]  /*bcd0*/  F2I.FTZ.TRUNC.NTZ R17, R17 ;  /* 0x0000001100117305 */ /* 0x000e24000021f100 */
[----:B0-----:R-:W-:Y:S01]  /*bce0*/  STG.E.U16 desc[UR36][R2.64], R17 ;  /* 0x0000001102007986 */ /* 0x001fe2000c101524 */
[----:B------:R-:W-:Y:S05]  /*bcf0*/  EXIT ;  /* 0x000000000000794d */ /* 0x000fea0003800000 */
.L_x_1750:
[----:B------:R-:W-:-:S13]  /*bd00*/  ISETP.GT.AND P0, PT, R0, 0x6, PT ;  /* 0x000000060000780c */ /* 0x000fda0003f04270 */
[----:B------:R-:W-:Y:S05]  /*bd10*/  @P0 BRA `(.L_x_1756) ;  /* 0x0000000000240947 */ /* 0x000fea0003800000 */
[----:B------:R-:W-:-:S13]  /*bd20*/  ISETP.NE.AND P0, PT, R0, 0x5, PT ;  /* 0x000000050000780c */ /* 0x000fda0003f05270 */
[----:B------:R-:W-:Y:S05]  /*bd30*/  @!P0 BRA `(.L_x_1757) ;  /* 0x0000000000148947 */ /* 0x000fea0003800000 */
[----:B------:R-:W-:-:S13]  /*bd40*/  ISETP.NE.AND P0, PT, R0, 0x6, PT ;  /* 0x000000060000780c */ /* 0x000fda0003f05270 */
[----:B------:R-:W-:Y:S05]  /*bd50*/  @P0 BRA `(.L_x_1753) ;  /* 0x0000000800280947 */ /* 0x000fea0003800000 */
[----:B------:R-:W-:-:S05]  /*bd60*/  HADD2.F32 R17, -RZ, R17.H0_H0 ;  /* 0x20000011ff117230 */ /* 0x000fca0000004100 */
[----:B------:R-:W-:Y:S01]  /*bd70*/  STG.E desc[UR36][R2.64], R17 ;  /* 0x0000001102007986 */ /* 0x000fe2000c101924 */
[----:B------:R-:W-:Y:S05]  /*bd80*/  EXIT ;  /* 0x000000000000794d */ /* 0x000fea0003800000 */
.L_x_1757:
[----:B------:R-:W-:Y:S01]  /*bd90*/  STG.E.U16 desc[UR36][R2.64], R17 ;  /* 0x0000001102007986 */ /* 0x000fe2000c101524 */
[----:B------:R-:W-:Y:S05]  /*bda0*/  EXIT ;  /* 0x000000000000794d */ /* 0x000fea0003800000 */
.L_x_1756:
        /* <DEDUP_REMOVED lines=8> */
[----:B------:R-:W-:Y:S01]  /*be30*/  STG.E.64 desc[UR36][R2.64], R4 ;  /* 0x0000000402007986 */ /* 0x000fe2000c101b24 */
[----:B------:R-:W-:Y:S05]  /*be40*/  EXIT ;  /* 0x000000000000794d */ /* 0x000fea0003800000 */
.L_x_1759:
[----:B------:R-:W-:-:S05]  /*be50*/  HADD2.F32 R0, -RZ, R17.H0_H0 ;  /* 0x20000011ff007230 */ /* 0x000fca0000004100 */
[----:B------:R-:W-:-:S04]  /*be60*/  F2FP.F16.F32.PACK_AB R0, RZ, R0 ;  /* 0x00000000ff00723e */ /* 0x000fc800000000ff */
[----:B------:R-:W-:-:S05]  /*be70*/  PRMT R0, R0, 0x5410, RZ ;  /* 0x0000541000007816 */ /* 0x000fca00000000ff */
[----:B------:R-:W-:Y:S01]  /*be80*/  STG.E desc[UR36][R2.64], R0 ;  /* 0x0000000002007986 */ /* 0x000fe2000c101924 */
[----:B------:R-:W-:Y:S05]  /*be90*/  EXIT ;  /* 0x000000000000794d */ /* 0x000fea0003800000 */
.L_x_1758:
[----:B------:R-:W-:-:S05]  /*bea0*/  HADD2.F32 R4, -RZ, R17.H0_H0 ;  /* 0x20000011ff047230 */ /* 0x000fca0000004100 */
[----:B------:R-:W-:-:S06]  /*beb0*/  FMUL.FTZ R4, R4, 1 ;  /* 0x3f80000004047820 */ /* 0x000fcc0000410000 */
[----:B------:R-:W0:Y:S02]  /*bec0*/  F2F.F64.F32 R4, R4 ;  /* 0x0000000400047310 */ /* 0x000e240000201800 */
[----:B0-----:R-:W-:Y:S01]  /*bed0*/  STG.E.64 desc[UR36][R2.64], R4 ;  /* 0x0000000402007986 */ /* 0x001fe2000c101b24 */
[----:B------:R-:W-:Y:S05]  /*bee0*/  EXIT ;  /* 0x000000000000794d */ /* 0x000fea0003800000 */
.L_x_1749:
        /* <DEDUP_REMOVED lines=12> */
[----:B0-----:R-:W-:Y:S01]  /*bfb0*/  STG.E.U16 desc[UR36][R2.64], R5 ;  /* 0x0000000502007986 */ /* 0x001fe2000c101524 */
[----:B------:R-:W-:Y:S05]  /*bfc0*/  EXIT ;  /* 0x000000000000794d */ /* 0x000fea0003800000 */
.L_x_1763:
        /* <DEDUP_REMOVED lines=18> */
.L_x_1766:
[----:B------:R-:W-:-:S04]  /*c0f0*/  SHF.R.U32.HI R5, RZ, 0x18, R5 ;  /* 0x00000018ff057819 */ /* 0x000fc80000011605 */
[----:B------:R-:W-:-:S07]  /*c100*/  LOP3.LUT R0, R0, 0x80, R5, 0xf8, !PT ;  /* 0x0000008000007812 */ /* 0x000fce00078ef805 */
.L_x_1765:
[----:B------:R-:W-:Y:S05]  /*c110*/  BSYNC.RECONVERGENT B0 ;  /* 0x0000000000007941 */ /* 0x000fea0003800200 */
.L_x_1764:
[----:B------:R-:W-:Y:S01]  /*c120*/  STG.E.U8 desc[UR36][R2.64], R0 ;  /* 0x0000000002007986 */ /* 0x000fe2000c101124 */
[----:B------:R-:W-:Y:S05]  /*c130*/  EXIT ;  /* 0x000000000000794d */ /* 0x000fea0003800000 */
.L_x_1762:
        /* <DEDUP_REMOVED lines=18> */
.L_x_1769:
[----:B------:R-:W-:-:S04]  /*c260*/  SHF.R.U32.HI R5, RZ, 0x18, R5 ;  /* 0x00000018ff057819 */ /* 0x000fc80000011605 */
[----:B------:R-:W-:-:S07]  /*c270*/  LOP3.LUT R0, R0, 0x80, R5, 0xf8, !PT ;  /* 0x0000008000007812 */ /* 0x000fce00078ef805 */
.L_x_1768:
[----:B------:R-:W-:Y:S05]  /*c280*/  BSYNC.RECONVERGENT B0 ;  /* 0x0000000000007941 */ /* 0x000fea0003800200 */
.L_x_1767:
[----:B------:R-:W-:Y:S01]  /*c290*/  STG.E.U8 desc[UR36][R2.64], R0 ;  /* 0x0000000002007986 */ /* 0x000fe2000c101124 */
[----:B------:R-:W-:Y:S05]  /*c2a0*/  EXIT ;  /* 0x000000000000794d */ /* 0x000fea0003800000 */
.L_x_1761:
[----:B------:R-:W-:-:S13]  /*c2b0*/  ISETP.NE.AND P0, PT, R0, 0x1c, PT ;  /* 0x0000001c0000780c */ /* 0x000fda0003f05270 */
[----:B------:R-:W-:Y:S05]  /*c2c0*/  @!P0 BRA `(.L_x_1770) ;  /* 0x0000000000608947 */ /* 0x000fea0003800000 */
[----:B------:R-:W-:-:S13]  /*c2d0*/  ISETP.NE.AND P0, PT, R0, 0x1d, PT ;  /* 0x0000001d0000780c */ /* 0x000fda0003f05270 */
[----:B------:R-:W-:Y:S05]  /*c2e0*/  @!P0 BRA `(.L_x_1771) ;  /* 0x0000000000488947 */ /* 0x000fea0003800000 */
[----:B------:R-:W-:-:S13]  /*c2f0*/  ISETP.NE.AND P0, PT, R0, 0x2c, PT ;  /* 0x0000002c0000780c */ /* 0x000fda0003f05270 */
[----:B------:R-:W-:Y:S05]  /*c300*/  @P0 BRA `(.L_x_1753) ;  /* 0x0000000000bc0947 */ /* 0x000fea0003800000 */
[----:B------:R-:W-:Y:S02]  /*c310*/  HADD2.F32 R17, -RZ, R17.H0_H0 ;  /* 0x20000011ff117230 */ /* 0x000fe40000004100 */
        /* <DEDUP_REMOVED lines=15> */
.L_x_1771:
[----:B------:R-:W-:-:S06]  /*c410*/  HADD2.F32 R4, -RZ, R17.H0_H0 ;  /* 0x20000011ff047230 */ /* 0x000fcc0000004100 */
[----:B------:R-:W0:Y:S02]  /*c420*/  F2I.U64.TRUNC R4, R4 ;  /* 0x0000000400047311 */ /* 0x000e24000020d800 */
[----:B0-----:R-:W-:Y:S01]  /*c430*/  STG.E.64 desc[UR36][R2.64], R4 ;  /* 0x0000000402007986 */ /* 0x001fe2000c101b24 */
[----:B------:R-:W-:Y:S05]  /*c440*/  EXIT ;  /* 0x000000000000794d */ /* 0x000fea0003800000 */
.L_x_1770:
[----:B------:R-:W-:-:S06]  /*c450*/  HADD2.F32 R17, -RZ, R17.H0_H0 ;  /* 0x20000011ff117230 */ /* 0x000fcc0000004100 */
[----:B------:R-:W0:Y:S02]  /*c460*/  F2I.FTZ.U32.TRUNC.NTZ R17, R17 ;  /* 0x0000001100117305 */ /* 0x000e24000021f000 */
[----:B0-----:R-:W-:Y:S01]  /*c470*/  STG.E desc[UR36][R2.64], R17 ;  /* 0x0000001102007986 */ /* 0x001fe2000c101924 */
[----:B------:R-:W-:Y:S05]  /*c480*/  EXIT ;  /* 0x000000000000794d */ /* 0x000fea0003800000 */
.L_x_1760:
        /* <DEDUP_REMOVED lines=9> */
[----:B------:R-:W-:Y:S01]  /*c520*/  STG.E.U8 desc[UR36][R2.64], R5 ;  /* 0x0000000502007986 */ /* 0x000fe2000c101124 */
[----:B------:R-:W-:Y:S05]  /*c530*/  EXIT ;  /* 0x000000000000794d */ /* 0x000fea0003800000 */
.L_x_1773:
[----:B------:R-:W-:Y:S01]  /*c540*/  HADD2.F32 R17, -RZ, R17.H0_H0 ;  /* 0x20000011ff117230 */ /* 0x000fe20000004100 */
[----:B------:R-:W-:-:S04]  /*c550*/  CS2R R6, SRZ ;  /* 0x0000000000067805 */ /* 0x000fc8000001ff00 */
[----:B------:R-:W-:-:S06]  /*c560*/  FMUL.FTZ R4, R17, 1 ;  /* 0x3f80000011047820 */ /* 0x000fcc0000410000 */
[----:B------:R-:W0:Y:S02]  /*c570*/  F2F.F64.F32 R4, R4 ;  /* 0x0000000400047310 */ /* 0x000e240000201800 */
[----:B0-----:R-:W-:Y:S01]  /*c580*/  STG.E.128 desc[UR36][R2.64], R4 ;  /* 0x0000000402007986 */ /* 0x001fe2000c101d24 */
[----:B------:R-:W-:Y:S05]  /*c590*/  EXIT ;  /* 0x000000000000794d */ /* 0x000fea0003800000 */
.L_x_1772:
[----:B------:R-:W-:-:S13]  /*c5a0*/  ISETP.NE.AND P0, PT, R0, 0xf, PT ;  /* 0x0000000f0000780c */ /* 0x000fda0003f05270 */
[----:B------:R-:W-:Y:S05]  /*c5b0*/  @!P0 BRA `(.L_x_1774) ;  /* 0x0000000000e88947 */ /* 0x000fea0003800000 */
[----:B------:R-:W-:-:S13]  /*c5c0*/  ISETP.NE.AND P0, PT, R0, 0x17, PT ;  /* 0x000000170000780c */ /* 0x000fda0003f05270 */
[----:B------:R-:W-:Y:S05]  /*c5d0*/  @!P0 BRA `(.L_x_1775) ;  /* 0x0000000000908947 */ /* 0x000fea0003800000 */
[----:B------:R-:W-:-:S13]  /*c5e0*/  ISETP.NE.AND P0, PT, R0, 0x18, PT ;  /* 0x000000180000780c */ /* 0x000fda0003f05270 */
[----:B------:R-:W-:Y:S05]  /*c5f0*/  @!P0 BRA `(.L_x_1776) ;  /* 0x0000000000448947 */ /* 0x000fea0003800000 */
.L_x_1753:
        /* <DEDUP_REMOVED lines=11> */
[----:B------:R-:W-:Y:S02]  /*c6b0*/  IMAD.U32 R7, RZ, RZ, UR7 ;  /* 0x00000007ff077e24 */ /* 0x000fe4000f8e00ff */
[----:B----4-:R-:W-:Y:S02]  /*c6c0*/  IMAD.U32 R10, RZ, RZ, UR8 ;  /* 0x00000008ff0a7e24 */ /* 0x010fe4000f8e00ff */
[----:B-1----:R-:W-:-:S07]  /*c6d0*/  IMAD.U32 R11, RZ, RZ, UR9 ;  /* 0x00000009ff0b7e24 */ /* 0x002fce000f8e00ff */
[----:B------:R-:W-:-:S07]  /*c6e0*/  LEPC R20, `(.L_x_1777) ;  /* 0x000000001014794e */ /* 0x000fce0000000000 */
[----:B--2---:R-:W-:Y:S05]  /*c6f0*/  CALL.ABS.NOINC R2 ;  /* 0x0000000002007343 */ /* 0x004fea0003c00000 */
.L_x_1777:
[----:B------:R-:W-:Y:S05]  /*c700*/  EXIT ;  /* 0x000000000000794d */ /* 0x000fea0003800000 */
.L_x_1776:
        /* <DEDUP_REMOVED lines=13> */
.L_x_1779:
[----:B------:R-:W-:Y:S05]  /*c7e0*/  BSYNC.RECONVERGENT B0 ;  /* 0x0000000000007941 */ /* 0x000fea0003800200 */
.L_x_1778:
[----:B------:R-:W-:-:S05]  /*c7f0*/  LOP3.LUT R5, R0, 0x80, R5, 0xf8, !PT ;  /* 0x0000008000057812 */ /* 0x000fca00078ef805 */
[----:B------:R-:W-:Y:S01]  /*c800*/  STG.E.U8 desc[UR36][R2.64], R5 ;  /* 0x0000000502007986 */ /* 0x000fe2000c101124 */
[----:B------:R-:W-:Y:S05]  /*c810*/  EXIT ;  /* 0x000000000000794d */ /* 0x000fea0003800000 */
.L_x_1775:
        /* <DEDUP_REMOVED lines=12> */
.L_x_1781:
[----:B------:R-:W-:Y:S01]  /*c8e0*/  IMAD.MOV.U32 R0, RZ, RZ, 0x7f ;  /* 0x0000007fff007424 */ /* 0x000fe200078e00ff */
[----:B------:R-:W-:-:S04]  /*c8f0*/  ISETP.GT.U32.AND P0, PT, R4, 0x7f800000, PT ;  /* 0x7f8000000400780c */ /* 0x000fc80003f04070 */
[----:B------:R-:W-:-:S09]  /*c900*/  SEL R0, R0, 0x7c, P0 ;  /* 0x0000007c00007807 */ /* 0x000fd20000000000 */
.L_x_1782:
[----:B------:R-:W-:Y:S05]  /*c910*/  BSYNC.RECONVERGENT B0 ;  /* 0x0000000000007941 */ /* 0x000fea0003800200 */
.L_x_1780:
[----:B------:R-:W-:-:S04]  /*c920*/  SHF.R.U32.HI R5, RZ, 0x18, R5 ;  /* 0x00000018ff057819 */ /* 0x000fc80000011605 */
[----:B------:R-:W-:-:S05]  /*c930*/  LOP3.LUT R5, R0, 0x80, R5, 0xf8, !PT ;  /* 0x0000008000057812 */ /* 0x000fca00078ef805 */
[----:B------:R-:W-:Y:S01]  /*c940*/  STG.E.U8 desc[UR36][R2.64], R5 ;  /* 0x0000000502007986 */ /* 0x000fe2000c101124 */
[----:B------:R-:W-:Y:S05]  /*c950*/  EXIT ;  /* 0x000000000000794d */ /* 0x000fea0003800000 */
.L_x_1774:
[----:B------:R-:W-:-:S05]  /*c960*/  HADD2.F32 R0, -RZ, R17.H0_H0 ;  /* 0x20000011ff007230 */ /* 0x000fca0000004100 */
[----:B------:R-:W-:-:S05]  /*c970*/  F2FP.BF16.F32.PACK_AB R0, RZ, R0 ;  /* 0x00000000ff00723e */ /* 0x000fca00000010ff */
[----:B------:R-:W-:Y:S01]  /*c980*/  STG.E.U16 desc[UR36][R2.64], R0 ;  /* 0x0000000002007986 */ /* 0x000fe2000c101524 */
[----:B------:R-:W-:Y:S05]  /*c990*/  EXIT ;  /* 0x000000000000794d */ /* 0x000fea0003800000 */
.L_x_1783:
        /* <DEDUP_REMOVED lines=14> */
.L_x_7011:


//--------------------- .text._ZN2at6native18elementwise_kernelILi128ELi4EZNS0_22gpu_kernel_impl_nocastIZZZNS0_62_GLOBAL__N__e6aa1b1b_29_ActivationLogSigmoidKernel_cu_9d16a0dc27log_sigmoid_backward_kernelERNS_14TensorIteratorEENKUlvE_clEvENKUlvE1_clEvEUlN3c104HalfES9_E_EEvRNS_18TensorIteratorBaseERKT_EUliE_EEviT1_ --------------------------
	.section	.text._ZN2at6native18elementwise_kernelILi128ELi4EZNS0_22gpu_kernel_impl_nocastIZZZNS0_62_GLOBAL__N__e6aa1b1b_29_ActivationLogSigmoidKernel_cu_9d16a0dc27log_sigmoid_backward_kernelERNS_14TensorIteratorEENKUlvE_clEvENKUlvE1_clEvEUlN3c104HalfES9_E_EEvRNS_18TensorIteratorBaseERKT_EUliE_EEviT1_,"ax",@progbits
	.align	128
        .global         _ZN2at6native18elementwise_kernelILi128ELi4EZNS0_22gpu_kernel_impl_nocastIZZZNS0_62_GLOBAL__N__e6aa1b1b_29_ActivationLogSigmoidKernel_cu_9d16a0dc27log_sigmoid_backward_kernelERNS_14TensorIteratorEENKUlvE_clEvENKUlvE1_clEvEUlN3c104HalfES9_E_EEvRNS_18TensorIteratorBaseERKT_EUliE_EEviT1_
        .type           _ZN2at6native18elementwise_kernelILi128ELi4EZNS0_22gpu_kernel_impl_nocastIZZZNS0_62_GLOBAL__N__e6aa1b1b_29_ActivationLogSigmoidKernel_cu_9d16a0dc27log_sigmoid_backward_kernelERNS_14TensorIteratorEENKUlvE_clEvENKUlvE1_clEvEUlN3c104HalfES9_E_EEvRNS_18TensorIteratorBaseERKT_EUliE_EEviT1_,@function
        .size           _ZN2at6native18elementwise_kernelILi128ELi4EZNS0_22gpu_kernel_impl_nocastIZZZNS0_62_GLOBAL__N__e6aa1b1b_29_ActivationLogSigmoidKernel_cu_9d16a0dc27log_sigmoid_backward_kernelERNS_14TensorIteratorEENKUlvE_clEvENKUlvE1_clEvEUlN3c104HalfES9_E_EEvRNS_18TensorIteratorBaseERKT_EUliE_EEviT1_,(.L_x_7012 - _ZN2at6native18elementwise_kernelILi128ELi4EZNS0_22gpu_kernel_impl_nocastIZZZNS0_62_GLOBAL__N__e6aa1b1b_29_ActivationLogSigmoidKernel_cu_9d16a0dc27log_sigmoid_backward_kernelERNS_14TensorIteratorEENKUlvE_clEvENKUlvE1_clEvEUlN3c104HalfES9_E_EEvRNS_18TensorIteratorBaseERKT_EUliE_EEviT1_)
        .other          _ZN2at6native18elementwise_kernelILi128ELi4EZNS0_22gpu_kernel_impl_nocastIZZZNS0_62_GLOBAL__N__e6aa1b1b_29_ActivationLogSigmoidKernel_cu_9d16a0dc27log_sigmoid_backward_kernelERNS_14TensorIteratorEENKUlvE_clEvENKUlvE1_clEvEUlN3c104HalfES9_E_EEvRNS_18TensorIteratorBaseERKT_EUliE_EEviT1_,@"STO_CUDA_ENTRY STV_DEFAULT"
_ZN2at6native18elementwise_kernelILi128ELi4EZNS0_22gpu_kernel_impl_nocastIZZZNS0_62_GLOBAL__N__e6aa1b1b_29_ActivationLogSigmoidKernel_cu_9d16a0dc27log_sigmoid_backward_kernelERNS_14TensorIteratorEENKUlvE_clEvENKUlvE1_clEvEUlN3c104HalfES9_E_EEvRNS_18TensorIteratorBaseERKT_EUliE_EEviT1_:
.text._ZN2at6native18elementwise_kernelILi128ELi4EZNS0_22gpu_kernel_impl_nocastIZZZNS0_62_GLOBAL__N__e6aa1b1b_29_ActivationLogSigmoidKernel_cu_9d16a0dc27log_sigmoid_backward_kernelERNS_14TensorIteratorEENKUlvE_clEvENKUlvE1_clEvEUlN3c104HalfES9_E_EEvRNS_18TensorIteratorBaseERKT_EUliE_EEviT1_:
        /* <DEDUP_REMOVED lines=19> */
[----:B------:R-:W-:Y:S01]  /*0130*/  IADD3 R3, PT, PT, R3, 0x80, RZ ;  /* 0x0000008003037810 */ /* 0x000fe20007ffe0ff */
[----:B--2---:R-:W-:-:S05]  /*0140*/  HADD2.F32 R0, -RZ, R4.H0_H0 ;  /* 0x20000004ff007230 */ /* 0x004fca0000004100 */
[C---:B------:R-:W-:Y:S01]  /*0150*/  FMUL.FTZ R2, |R0|.reuse, -1.4426950216293334961 ;  /* 0xbfb8aa3b00027820 */ /* 0x040fe20000410200 */
[C---:B------:R-:W-:Y:S02]  /*0160*/  FSETP.GEU.FTZ.AND P0, PT, R0.reuse, RZ, PT ;  /* 0x000000ff0000720b */ /* 0x040fe40003f1e000 */
[----:B------:R-:W-:-:S03]  /*0170*/  FSET.BF.LT.FTZ.AND R0, R0, RZ, PT ;  /* 0x000000ff0000720a */ /* 0x000fc60003811000 */
[----:B------:R-:W1:Y:S01]  /*0180*/  MUFU.EX2 R2, R2 ;  /* 0x0000000200027308 */ /* 0x000e620000000800 */
[----:B---3--:R-:W-:Y:S02]  /*0190*/  HADD2.F32 R6, -RZ, R6.H0_H0 ;  /* 0x20000006ff067230 */ /* 0x008fe40000004100 */
[----:B-1----:R-:W-:-:S05]  /*01a0*/  FADD.FTZ R10, R2, 1 ;  /* 0x3f800000020a7421 */ /* 0x002fca0000010000 */
[----:B------:R-:W1:Y:S02]  /*01b0*/  MUFU.RCP R11, R10 ;  /* 0x0000000a000b7308 */ /* 0x000e640000001000 */
[----:B-1----:R-:W-:-:S04]  /*01c0*/  FMUL.FTZ R11, R2, R11 ;  /* 0x0000000b020b7220 */ /* 0x002fc80000410000 */
[----:B------:R-:W-:Y:S01]  /*01d0*/  @P0 FADD.FTZ R11, -R11, -RZ ;  /* 0x800000ff0b0b0221 */ /* 0x000fe20000010100 */
[----:B------:R-:W-:-:S03]  /*01e0*/  ISETP.GE.AND P0, PT, R3, UR4, PT ;  /* 0x0000000403007c0c */ /* 0x000fc6000bf06270 */
[----:B------:R-:W-:-:S04]  /*01f0*/  FADD.FTZ R11, R0, -R11 ;  /* 0x8000000b000b7221 */ /* 0x000fc80000010000 */
[----:B------:R-:W-:-:S05]  /*0200*/  FMUL.FTZ R6, R6, R11 ;  /* 0x0000000b06067220 */ /* 0x000fca0000410000 */
[----:B------:R-:W-:Y:S01]  /*0210*/  F2FP.F16.F32.PACK_AB R6, RZ, R6 ;  /* 0x00000006ff06723e */ /* 0x000fe200000000ff */
        /* <DEDUP_REMOVED lines=18> */
[----:B------:R-:W-:-:S04]  /*0340*/  @P0 FADD.FTZ R11, -R11, -RZ ;  /* 0x800000ff0b0b0221 */ /* 0x000fc80000010100 */
[----:B------:R-:W-:-:S04]  /*0350*/  FADD.FTZ R11, R0, -R11 ;  /* 0x8000000b000b7221 */ /* 0x000fc80000010000 */
[----:B------:R-:W-:-:S05]  /*0360*/  FMUL.FTZ R6, R6, R11 ;  /* 0x0000000b06067220 */ /* 0x000fca0000410000 */
[----:B------:R-:W-:-:S05]  /*0370*/  F2FP.F16.F32.PACK_AB R6, RZ, R6 ;  /* 0x00000006ff06723e */ /* 0x000fca00000000ff */
[----:B0-----:R0:W-:Y:S02]  /*0380*/  STG.E.U16 desc[UR6][R8.64], R6 ;  /* 0x0000000608007986 */ /* 0x0011e4000c101506 */
.L_x_1787:
[----:B------:R-:W-:-:S13]  /*0390*/  ISETP.GE.AND P0, PT, R3, UR4, PT ;  /* 0x0000000403007c0c */ /* 0x000fda000bf06270 */
[----:B------:R-:W-:Y:S05]  /*03a0*/  @P0 BREAK.RELIABLE B1 ;  /* 0x0000000000010942 */ /* 0x000fea0003800100 */
[----:B------:R-:W-:Y:S05]  /*03b0*/  @P0 BRA `(.L_x_1788) ;  /* 0x0000000000540947 */ /* 0x000fea0003800000 */
[----:B------:R-:W-:Y:S05]  /*03c0*/  BSYNC.RELIABLE B1 ;  /* 0x0000000000017941 */ /* 0x000fea0003800100 */
.L_x_1786:
        /* <DEDUP_REMOVED lines=20> */
.L_x_1788:
[----:B------:R-:W-:Y:S05]  /*0510*/  BSYNC.RECONVERGENT B0 ;  /* 0x0000000000007941 */ /* 0x000fea0003800200 */
.L_x_1785:
        /* <DEDUP_REMOVED lines=8> */
[----:B--2---:R-:W-:-:S05]  /*05a0*/  HADD2.F32 R0, -RZ, R2.H0_H0 ;  /* 0x20000002ff007230 */ /* 0x004fca0000004100 */
[C---:B------:R-:W-:Y:S01]  /*05b0*/  FMUL.FTZ R8, |R0|.reuse, -1.4426950216293334961 ;  /* 0xbfb8aa3b00087820 */ /* 0x040fe20000410200 */
[C---:B------:R-:W-:Y:S02]  /*05c0*/  FSETP.GEU.FTZ.AND P0, PT, R0.reuse, RZ, PT ;  /* 0x000000ff0000720b */ /* 0x040fe40003f1e000 */
[----:B------:R-:W-:-:S03]  /*05d0*/  FSET.BF.LT.FTZ.AND R0, R0, RZ, PT ;  /* 0x000000ff0000720a */ /* 0x000fc60003811000 */
[----:B------:R-:W1:Y:S01]  /*05e0*/  MUFU.EX2 R8, R8 ;  /* 0x0000000800087308 */ /* 0x000e620000000800 */
[----:B---3--:R-:W-:Y:S02]  /*05f0*/  HADD2.F32 R4, -RZ, R4.H0_H0 ;  /* 0x20000004ff047230 */ /* 0x008fe40000004100 */
[----:B-1----:R-:W-:-:S06]  /*0600*/  FADD.FTZ R9, R8, 1 ;  /* 0x3f80000008097421 */ /* 0x002fcc0000010000 */
[----:B------:R-:W1:Y:S02]  /*0610*/  MUFU.RCP R9, R9 ;  /* 0x0000000900097308 */ /* 0x000e640000001000 */
[----:B-1----:R-:W-:-:S04]  /*0620*/  FMUL.FTZ R11, R8, R9 ;  /* 0x00000009080b7220 */ /* 0x002fc80000410000 */
[----:B------:R-:W-:-:S04]  /*0630*/  @P0 FADD.FTZ R11, -R11, -RZ ;  /* 0x800000ff0b0b0221 */ /* 0x000fc80000010100 */
[----:B------:R-:W-:-:S04]  /*0640*/  FADD.FTZ R11, R0, -R11 ;  /* 0x8000000b000b7221 */ /* 0x000fc80000010000 */
[----:B------:R-:W-:-:S05]  /*0650*/  FMUL.FTZ R4, R4, R11 ;  /* 0x0000000b04047220 */ /* 0x000fca0000410000 */
[----:B------:R-:W-:-:S05]  /*0660*/  F2FP.F16.F32.PACK_AB R4, RZ, R4 ;  /* 0x00000004ff04723e */ /* 0x000fca00000000ff */
[----:B0-----:R-:W-:Y:S01]  /*0670*/  STG.E.U16 desc[UR6][R6.64], R4 ;  /* 0x0000000406007986 */ /* 0x001fe2000c101506 */
[----:B------:R-:W-:Y:S05]  /*0680*/  EXIT ;  /* 0x000000000000794d */ /* 0x000fea0003800000 */
.L_x_1784:
        /* <DEDUP_REMOVED lines=356> */
.L_x_1792:
        /* <DEDUP_REMOVED lines=8> */
[----:B------:R-:W-:Y:S01]  /*1d50*/  IADD3 R3, PT, PT, R3, 0x80, RZ ;  /* 0x0000008003037810 */ /* 0x000fe20007ffe0ff */
[----:B--2---:R-:W-:-:S05]  /*1d60*/  HADD2.F32 R4, -RZ, R6.H0_H0 ;  /* 0x20000006ff047230 */ /* 0x004fca0000004100 */
[C---:B------:R-:W-:Y:S01]  /*1d70*/  FMUL.FTZ R10, |R4|.reuse, -1.4426950216293334961 ;  /* 0xbfb8aa3b040a7820 */ /* 0x040fe20000410200 */
[C---:B------:R-:W-:Y:S02]  /*1d80*/  FSETP.GEU.FTZ.AND P0, PT, R4.reuse, RZ, PT ;  /* 0x000000ff0400720b */ /* 0x040fe40003f1e000 */
[----:B------:R-:W-:Y:S01]  /*1d90*/  FSET.BF.LT.FTZ.AND R4, R4, RZ, PT ;  /* 0x000000ff0404720a */ /* 0x000fe20003811000 */
[----:B---3--:R-:W-:Y:S02]  /*1da0*/  HADD2.F32 R8, -RZ, R8.H0_H0 ;  /* 0x20000008ff087230 */ /* 0x008fe40000004100 */
        /* <DEDUP_REMOVED lines=10> */
[----:B------:R-:W-:-:S05]  /*1e50*/  F2FP.F16.F32.PACK_AB R7, RZ, R7 ;  /* 0x00000007ff07723e */ /* 0x000fca00000000ff */
        /* <DEDUP_REMOVED lines=351> */
.L_x_1794:
        /* <DEDUP_REMOVED lines=23> */
[----:B------:R-:W-:-:S05]  /*35c0*/  F2FP.F16.F32.PACK_AB R7, RZ, R7 ;  /* 0x00000007ff07723e */ /* 0x000fca00000000ff */
[----:B------:R0:W-:Y:S02]  /*35d0*/  STG.E.U16 desc[UR6][R4.64], R7 ;  /* 0x0000000704007986 */ /* 0x0001e4000c101506 */
.L_x_1791:
[----:B------:R-:W-:-:S13]  /*35e0*/  ISETP.GE.AND P0, PT, R3, UR4, PT ;  /* 0x0000000403007c0c */ /* 0x000fda000bf06270 */
[----:B------:R-:W-:Y:S05]  /*35f0*/  @P0 BREAK.RELIABLE B1 ;  /* 0x0000000000010942 */ /* 0x000fea0003800100 */
[----:B------:R-:W-:Y:S05]  /*3600*/  @P0 BRA `(.L_x_1793) ;  /* 0x0000001400d80947 */ /* 0x000fea0003800000 */
[----:B------:R-:W-:Y:S05]  /*3610*/  BSYNC.RELIABLE B1 ;  /* 0x0000000000017941 */ /* 0x000fea0003800100 */
.L_x_1790:
        /* <DEDUP_REMOVED lines=348> */
.L_x_1795:
        /* <DEDUP_REMOVED lines=25> */
.L_x_1793:
[----:B------:R-:W-:Y:S05]  /*4d70*/  BSYNC.RECONVERGENT B0 ;  /* 0x0000000000007941 */ /* 0x000fea0003800200 */
.L_x_1789:
        /* <DEDUP_REMOVED lines=351> */
.L_x_1796:
        /* <DEDUP_REMOVED lines=8> */
[----:B--2---:R-:W-:-:S05]  /*63f0*/  HADD2.F32 R0, -RZ, R4.H0_H0 ;  /* 0x20000004ff007230 */ /* 0x004fca0000004100 */
[C---:B------:R-:W-:Y:S01]  /*6400*/  FMUL.FTZ R2, |R0|.reuse, -1.4426950216293334961 ;  /* 0xbfb8aa3b00027820 */ /* 0x040fe20000410200 */
[C---:B------:R-:W-:Y:S02]  /*6410*/  FSETP.GEU.FTZ.AND P0, PT, R0.reuse, RZ, PT ;  /* 0x000000ff0000720b */ /* 0x040fe40003f1e000 */
[----:B------:R-:W-:Y:S01]  /*6420*/  FSET.BF.LT.FTZ.AND R0, R0, RZ, PT ;  /* 0x000000ff0000720a */ /* 0x000fe20003811000 */
[----:B---3--:R-:W-:Y:S02]  /*6430*/  HADD2.F32 R6, -RZ, R6.H0_H0 ;  /* 0x20000006ff067230 */ /* 0x008fe40000004100 */
        /* <DEDUP_REMOVED lines=9> */
[----:B------:R-:W-:-:S05]  /*64d0*/  F2FP.F16.F32.PACK_AB R5, RZ, R5 ;  /* 0x00000005ff05723e */ /* 0x000fca00000000ff */
[----:B------:R-:W-:Y:S01]  /*64e0*/  STG.E.U16 desc[UR6][R2.64], R5 ;  /* 0x0000000502007986 */ /* 0x000fe2000c101506 */
[----:B------:R-:W-:Y:S05]  /*64f0*/  EXIT ;  /* 0x000000000000794d */ /* 0x000fea0003800000 */
.L_x_1797:
        /* <DEDUP_REMOVED lines=16> */
.L_x_7012:


//--------------------- .text._ZN2at6native27unrolled_elementwise_kernelIZZZNS0_62_GLOBAL__N__e6aa1b1b_29_ActivationLogSigmoidKernel_cu_9d16a0dc27log_sigmoid_backward_kernelERNS_14TensorIteratorEENKUlvE_clEvENKUlvE1_clEvEUlN3c104HalfES8_E_St5arrayIPcLm3EELi4E23TrivialOffsetCalculatorILi2EjESD_ILi1EjENS0_6memory15LoadWithoutCastENSG_16StoreWithoutCastEEEviT_T0_T2_T3_T4_T5_ --------------------------
	.section	.text._ZN2at6native27unrolled_elementwise_kernelIZZZNS0_62_GLOBAL__N__e6aa1b1b_29_ActivationLogSigmoidKernel_cu_9d16a0dc27log_sigmoid_backward_kernelERNS_14TensorIteratorEENKUlvE_clEvENKUlvE1_clEvEUlN3c104HalfES8_E_St5arrayIPcLm3EELi4E23TrivialOffsetCalculatorILi2EjESD_ILi1EjENS0_6memory15LoadWithoutCastENSG_16StoreWithoutCastEEEviT_T0_T2_T3_T4_T5_,"ax",@progbits
	.align	128
        .global         _ZN2at6native27unrolled_elementwise_kernelIZZZNS0_62_GLOBAL__N__e6aa1b1b_29_ActivationLogSigmoidKernel_cu_9d16a0dc27log_sigmoid_backward_kernelERNS_14TensorIteratorEENKUlvE_clEvENKUlvE1_clEvEUlN3c104HalfES8_E_St5arrayIPcLm3EELi4E23TrivialOffsetCalculatorILi2EjESD_ILi1EjENS0_6memory15LoadWithoutCastENSG_16StoreWithoutCastEEEviT_T0_T2_T3_T4_T5_
        .type           _ZN2at6native27unrolled_elementwise_kernelIZZZNS0_62_GLOBAL__N__e6aa1b1b_29_ActivationLogSigmoidKernel_cu_9d16a0dc27log_sigmoid_backward_kernelERNS_14TensorIteratorEENKUlvE_clEvENKUlvE1_clEvEUlN3c104HalfES8_E_St5arrayIPcLm3EELi4E23TrivialOffsetCalculatorILi2EjESD_ILi1EjENS0_6memory15LoadWithoutCastENSG_16StoreWithoutCastEEEviT_T0_T2_T3_T4_T5_,@function
        .size           _ZN2at6native27unrolled_elementwise_kernelIZZZNS0_62_GLOBAL__N__e6aa1b1b_29_ActivationLogSigmoidKernel_cu_9d16a0dc27log_sigmoid_backward_kernelERNS_14TensorIteratorEENKUlvE_clEvENKUlvE1_clEvEUlN3c104HalfES8_E_St5arrayIPcLm3EELi4E23TrivialOffsetCalculatorILi2EjESD_ILi1EjENS0_6memory15LoadWithoutCastENSG_16StoreWithoutCastEEEviT_T0_T2_T3_T4_T5_,(.L_x_7013 - _ZN2at6native27unrolled_elementwise_kernelIZZZNS0_62_GLOBAL__N__e6aa1b1b_29_ActivationLogSigmoidKernel_cu_9d16a0dc27log_sigmoid_backward_kernelERNS_14TensorIteratorEENKUlvE_clEvENKUlvE1_clEvEUlN3c104HalfES8_E_St5arrayIPcLm3EELi4E23TrivialOffsetCalculatorILi2EjESD_ILi1EjENS0_6memory15LoadWithoutCastENSG_16StoreWithoutCastEEEviT_T0_T2_T3_T4_T5_)
        .other          _ZN2at6native27unrolled_elementwise_kernelIZZZNS0_62_GLOBAL__N__e6aa1b1b_29_ActivationLogSigmoidKernel_cu_9d16a0dc27log_sigmoid_backward_kernelERNS_14TensorIteratorEENKUlvE_clEvENKUlvE1_clEvEUlN3c104HalfES8_E_St5arrayIPcLm3EELi4E23TrivialOffsetCalculatorILi2EjESD_ILi1EjENS0_6memory15LoadWithoutCastENSG_16StoreWithoutCastEEEviT_T0_T2_T3_T4_T5_,@"STO_CUDA_ENTRY STV_DEFAULT"
_ZN2at6native27unrolled_elementwise_kernelIZZZNS0_62_GLOBAL__N__e6aa1b1b_29_ActivationLogSigmoidKernel_cu_9d16a0dc27log_sigmoid_backward_kernelERNS_14TensorIteratorEENKUlvE_clEvENKUlvE1_clEvEUlN3c104HalfES8_E_St5arrayIPcLm3EELi4E23TrivialOffsetCalculatorILi2EjESD_ILi1EjENS0_6memory15LoadWithoutCastENSG_16StoreWithoutCastEEEviT_T0_T2_T3_T4_T5_:
.text._ZN2at6native27unrolled_elementwise_kernelIZZZNS0_62_GLOBAL__N__e6aa1b1b_29_ActivationLogSigmoidKernel_cu_9d16a0dc27log_sigmoid_backward_kernelERNS_14TensorIteratorEENKUlvE_clEvENKUlvE1_clEvEUlN3c104HalfES8_E_St5arrayIPcLm3EELi4E23TrivialOffsetCalculatorILi2EjESD_ILi1EjENS0_6memory15LoadWithoutCastENSG_16StoreWithoutCastEEEviT_T0_T2_T3_T4_T5_:
        /* <DEDUP_REMOVED lines=15> */
[----:B------:R-:W-:-:S04]  /*00f0*/  @!P0 IADD3 R10, PT, PT, R8, 0x80, RZ ;  /* 0x00000080080a8810 */ /* 0x000fc80007ffe0ff */
[----:B------:R-:W-:-:S03]  /*0100*/  ISETP.GE.AND P1, PT, R10, R9, PT ;  /* 0x000000090a00720c */ /* 0x000fc60003f26270 */
[----:B------:R-:W2:Y:S10]  /*0110*/  LDC.64 R12, c[0x0][0x398] ;  /* 0x0000e600ff0c7b82 */ /* 0x000eb40000000a00 */
[----:B------:R-:W-:-:S02]  /*0120*/  @!P1 LEA R15, R11, R10, 0x9 ;  /* 0x0000000a0b0f9211 */ /* 0x000fc400078e48ff */
[----:B------:R-:W-:-:S03]  /*0130*/  @!P1 IADD3 R10, PT, PT, R10, 0x80, RZ ;  /* 0x000000800a0a9810 */ /* 0x000fc60007ffe0ff */
[----:B---3--:R-:W-:Y:S01]  /*0140*/  @!P1 IMAD.WIDE.U32 R18, R15, 0x2, R18 ;  /* 0x000000020f129825 */ /* 0x008fe200078e0012 */
[----:B------:R-:W-:-:S04]  /*0150*/  ISETP.GE.AND P3, PT, R10, R9, PT ;  /* 0x000000090a00720c */ /* 0x000fc80003f66270 */
[----:B-1----:R1:W5:Y:S09]  /*0160*/  @!P1 LDG.E.U16 R0, desc[UR4][R18.64] ;  /* 0x0000000412009981 */ /* 0x002372000c1e1500 */
[----:B------:R-:W-:Y:S01]  /*0170*/  @!P3 LEA R21, R11, R10, 0x9 ;  /* 0x0000000a0b15b211 */ /* 0x000fe200078e48ff */
[----:B-1----:R-:W1:Y:S01]  /*0180*/  LDC.64 R18, c[0x0][0x390] ;  /* 0x0000e400ff127b82 */ /* 0x002e620000000a00 */
[----:B------:R-:W-:-:S02]  /*0190*/  PRMT R20, RZ, 0x7610, R20 ;  /* 0x00007610ff147816 */ /* 0x000fc40000000014 */
[----:B------:R-:W-:Y:S01]  /*01a0*/  @!P3 IADD3 R10, PT, PT, R10, 0x80, RZ ;  /* 0x000000800a0ab810 */ /* 0x000fe20007ffe0ff */
[----:B----4-:R-:W-:-:S03]  /*01b0*/  @!P3 IMAD.WIDE.U32 R4, R21, 0x2, R4 ;  /* 0x000000021504b825 */ /* 0x010fc600078e0004 */
[----:B------:R-:W-:Y:S01]  /*01c0*/  ISETP.GE.AND P2, PT, R10, R9, PT ;  /* 0x000000090a00720c */ /* 0x000fe20003f46270 */
[----:B------:R-:W-:Y:S01]  /*01d0*/  @!P3 IMAD.WIDE.U32 R6, R21, 0x2, R6 ;  /* 0x000000021506b825 */ /* 0x000fe200078e0006 */
[----:B------:R-:W-:-:S05]  /*01e0*/  @!P0 LEA R21, R11, R8, 0x9 ;  /* 0x000000080b158211 */ /* 0x000fca00078e48ff */
[----:B0-----:R-:W-:-:S05]  /*01f0*/  @!P0 IMAD.WIDE.U32 R22, R21, 0x2, R22 ;  /* 0x0000000215168825 */ /* 0x001fca00078e0016 */
[----:B------:R-:W5:Y:S01]  /*0200*/  @!P0 LDG.E.U16 R20, desc[UR4][R22.64] ;  /* 0x0000000416148981 */ /* 0x000f62000c1e1500 */
[----:B--2---:R-:W-:Y:S01]  /*0210*/  @!P1 IMAD.WIDE.U32 R2, R15, 0x2, R2 ;  /* 0x000000020f029825 */ /* 0x004fe200078e0002 */
[----:B------:R-:W-:-:S03]  /*0220*/  @!P2 LEA R25, R11, R10, 0x9 ;  /* 0x0000000a0b19a211 */ /* 0x000fc600078e48ff */
        /* <DEDUP_REMOVED lines=17> */
[----:B-1----:R-:W-:-:S03]  /*0340*/  VIADD R16, R8, 0x80 ;  /* 0x0000008008107836 */ /* 0x002fc60000000000 */
[----:B------:R1:W5:Y:S01]  /*0350*/  @!P2 LDG.E.U16 R14, desc[UR4][R24.64] ;  /* 0x00000004180ea981 */ /* 0x000362000c1e1500 */
[C---:B--2---:R-:W-:Y:S02]  /*0360*/  IADD3 R4, PT, PT, R8.reuse, 0x100, RZ ;  /* 0x0000010008047810 */ /* 0x044fe40007ffe0ff */
[----:B------:R-:W-:Y:S02]  /*0370*/  @!P0 LEA R5, R11, R8, 0x9 ;  /* 0x000000080b058211 */ /* 0x000fe400078e48ff */
        /* <DEDUP_REMOVED lines=21> */
.L_x_1799:
[----:B------:R-:W-:Y:S05]  /*04d0*/  BSYNC.RECONVERGENT B0 ;  /* 0x0000000000007941 */ /* 0x000fea0003800200 */
.L_x_1798:
        /* <DEDUP_REMOVED lines=15> */
.L_x_1801:
[----:B------:R-:W-:Y:S05]  /*05d0*/  BSYNC.RECONVERGENT B0 ;  /* 0x0000000000007941 */ /* 0x000fea0003800200 */
.L_x_1800:
        /* <DEDUP_REMOVED lines=15> */
.L_x_1803:
[----:B------:R-:W-:Y:S05]  /*06d0*/  BSYNC.RECONVERGENT B0 ;  /* 0x0000000000007941 */ /* 0x000fea0003800200 */
.L_x_1802:
        /* <DEDUP_REMOVED lines=15> */
.L_x_1805:
[----:B------:R-:W-:Y:S05]  /*07d0*/  BSYNC.RECONVERGENT B0 ;  /* 0x0000000000007941 */ /* 0x000fea0003800200 */
.L_x_1804:
[----:B------:R0:W-:Y:S01]  /*07e0*/  @!P0 STG.E.U16 desc[UR4][R2.64], R4 ;  /* 0x0000000402008986 */ /* 0x0001e2000c101504 */
[----:B------:R-:W-:Y:S04]  /*07f0*/  BSSY.RECONVERGENT B0, `(.L_x_1806) ;  /* 0x000000c000007945 */ /* 0x000fe80003800200 */
[----:B------:R-:W-:Y:S05]  /*0800*/  @P3 BRA `(.L_x_1807) ;  /* 0x0000000000283947 */ /* 0x000fea0003800000 */
[----:B0-----:R-:W0:Y:S01]  /*0810*/  LDC.64 R2, c[0x0][0x388] ;  /* 0x0000e200ff027b82 */ /* 0x001e220000000a00 */
[----:B------:R-:W-:Y:S01]  /*0820*/  IMAD R7, R11, 0x200, R8 ;  /* 0x000002000b077824 */ /* 0x000fe200078e0208 */
[----:B------:R-:W-:-:S04]  /*0830*/  IADD3 R8, PT, PT, R8, 0x80, RZ ;  /* 0x0000008008087810 */ /* 0x000fc80007ffe0ff */
[----:B------:R-:W-:-:S13]  /*0840*/  ISETP.GE.AND P0, PT, R8, R9, PT ;  /* 0x000000090800720c */ /* 0x000fda0003f06270 */
[----:B-----5:R-:W-:Y:S02]  /*0850*/  @!P0 LEA R15, R11, R8, 0x9 ;  /* 0x000000080b0f8211 */ /* 0x020fe400078e48ff */
[----:B------:R-:W-:Y:S01]  /*0860*/  @!P0 IADD3 R8, PT, PT, R8, 0x80, RZ ;  /* 0x0000008008088810 */ /* 0x000fe20007ffe0ff */
[----:B0-----:R-:W-:-:S04]  /*0870*/  IMAD.WIDE.U32 R6, R7, 0x2, R2 ;  /* 0x0000000207067825 */ /* 0x001fc800078e0002 */
[----:B------:R-:W-:Y:S01]  /*0880*/  @!P0 IMAD.WIDE.U32 R2, R15, 0x2, R2 ;  /* 0x000000020f028825 */ /* 0x000fe200078e0002 */
[----:B------:R1:W-:Y:S04]  /*0890*/  STG.E.U16 desc[UR4][R6.64], R0 ;  /* 0x0000000006007986 */ /* 0x0003e8000c101504 */
[----:B------:R1:W-:Y:S02]  /*08a0*/  @!P0 STG.E.U16 desc[UR4][R2.64], R5 ;  /* 0x0000000502008986 */ /* 0x0003e4000c101504 */
.L_x_1807:
[----:B------:R-:W-:Y:S05]  /*08b0*/  BSYNC.RECONVERGENT B0 ;  /* 0x0000000000007941 */ /* 0x000fea0003800200 */
.L_x_1806:
[----:B------:R-:W-:-:S13]  /*08c0*/  ISETP.GE.AND P0, PT, R8, R9, PT ;  /* 0x000000090800720c */ /* 0x000fda0003f06270 */
[----:B------:R-:W-:Y:S05]  /*08d0*/  @P0 EXIT ;  /* 0x000000000000094d */ /* 0x000fea0003800000 */
[----:B01----:R-:W0:Y:S01]  /*08e0*/  LDC.64 R2, c[0x0][0x388] ;  /* 0x0000e200ff027b82 */ /* 0x003e220000000a00 */
[----:B------:R-:W-:-:S05]  /*08f0*/  LEA R11, R11, R8, 0x9 ;  /* 0x000000080b0b7211 */ /* 0x000fca00078e48ff */
[----:B0-----:R-:W-:-:S05]  /*0900*/  IMAD.WIDE.U32 R2, R11, 0x2, R2 ;  /* 0x000000020b027825 */ /* 0x001fca00078e0002 */
[----:B-----5:R-:W-:Y:S01]  /*0910*/  STG.E.U16 desc[UR4][R2.64], R13 ;  /* 0x0000000d02007986 */ /* 0x020fe2000c101504 */
[----:B------:R-:W-:Y:S05]  /*0920*/  EXIT ;  /* 0x000000000000794d */ /* 0x000fea0003800000 */
.L_x_1808:
        /* <DEDUP_REMOVED lines=13> */
.L_x_7013:


//--------------------- .text._ZN2at6native29vectorized_elementwise_kernelILi2EZZZNS0_62_GLOBAL__N__e6aa1b1b_29_ActivationLogSigmoidKernel_cu_9d16a0dc27log_sigmoid_backward_kernelERNS_14TensorIteratorEENKUlvE_clEvENKUlvE1_clEvEUlN3c104HalfES8_E_St5arrayIPcLm3EEEEviT0_T1_ --------------------------
	.section	.text._ZN2at6native29vectorized_elementwise_kernelILi2EZZZNS0_62_GLOBAL__N__e6aa1b1b_29_ActivationLogSigmoidKernel_cu_9d16a0dc27log_sigmoid_backward_kernelERNS_14TensorIteratorEENKUlvE_clEvENKUlvE1_clEvEUlN3c104HalfES8_E_St5arrayIPcLm3EEEEviT0_T1_,"ax",@progbits
	.align	128
        .global         _ZN2at6native29vectorized_elementwise_kernelILi2EZZZNS0_62_GLOBAL__N__e6aa1b1b_29_ActivationLogSigmoidKernel_cu_9d16a0dc27log_sigmoid_backward_kernelERNS_14TensorIteratorEENKUlvE_clEvENKUlvE1_clEvEUlN3c104HalfES8_E_St5arrayIPcLm3EEEEviT0_T1_
        .type           _ZN2at6native29vectorized_elementwise_kernelILi2EZZZNS0_62_GLOBAL__N__e6aa1b1b_29_ActivationLogSigmoidKernel_cu_9d16a0dc27log_sigmoid_backward_kernelERNS_14TensorIteratorEENKUlvE_clEvENKUlvE1_clEvEUlN3c104HalfES8_E_St5arrayIPcLm3EEEEviT0_T1_,@function
        .size           _ZN2at6native29vectorized_elementwise_kernelILi2EZZZNS0_62_GLOBAL__N__e6aa1b1b_29_ActivationLogSigmoidKernel_cu_9d16a0dc27log_sigmoid_backward_kernelERNS_14TensorIteratorEENKUlvE_clEvENKUlvE1_clEvEUlN3c104HalfES8_E_St5arrayIPcLm3EEEEviT0_T1_,(.L_x_7014 - _ZN2at6native29vectorized_elementwise_kernelILi2EZZZNS0_62_GLOBAL__N__e6aa1b1b_29_ActivationLogSigmoidKernel_cu_9d16a0dc27log_sigmoid_backward_kernelERNS_14TensorIteratorEENKUlvE_clEvENKUlvE1_clEvEUlN3c104HalfES8_E_St5arrayIPcLm3EEEEviT0_T1_)
        .other          _ZN2at6native29vectorized_elementwise_kernelILi2EZZZNS0_62_GLOBAL__N__e6aa1b1b_29_ActivationLogSigmoidKernel_cu_9d16a0dc27log_sigmoid_backward_kernelERNS_14TensorIteratorEENKUlvE_clEvENKUlvE1_clEvEUlN3c104HalfES8_E_St5arrayIPcLm3EEEEviT0_T1_,@"STO_CUDA_ENTRY STV_DEFAULT"
_ZN2at6native29vectorized_elementwise_kernelILi2EZZZNS0_62_GLOBAL__N__e6aa1b1b_29_ActivationLogSigmoidKernel_cu_9d16a0dc27log_sigmoid_backward_kernelERNS_14TensorIteratorEENKUlvE_clEvENKUlvE1_clEvEUlN3c104HalfES8_E_St5arrayIPcLm3EEEEviT0_T1_:
.text._ZN2at6native29vectorized_elementwise_kernelILi2EZZZNS0_62_GLOBAL__N__e6aa1b1b_29_ActivationLogSigmoidKernel_cu_9d16a0dc27log_sigmoid_backward_kernelERNS_14TensorIteratorEENKUlvE_clEvENKUlvE1_clEvEUlN3c104HalfES8_E_St5arrayIPcLm3EEEEviT0_T1_:
        /* <DEDUP_REMOVED lines=18> */
[----:B------:R-:W-:-:S04]  /*0120*/  @!P0 IADD3 R21, PT, PT, R3, 0x80, RZ ;  /* 0x0000008003158810 */ /* 0x000fc80007ffe0ff */
[----:B------:R-:W-:-:S03]  /*0130*/  ISETP.GE.U32.AND P1, PT, R21, R2, PT ;  /* 0x000000021500720c */ /* 0x000fc60003f26070 */
[----:B------:R-:W0:Y:S08]  /*0140*/  LDC.64 R14, c[0x0][0x390] ;  /* 0x0000e400ff0e7b82 */ /* 0x000e300000000a00 */
[----:B------:R-:W0:Y:S02]  /*0150*/  LDC.64 R28, c[0x0][0x390] ;  /* 0x0000e400ff1c7b82 */ /* 0x000e240000000a00 */
[----:B------:R-:W-:-:S02]  /*0160*/  @!P1 IADD3 R5, PT, PT, R0, R21, RZ ;  /* 0x0000001500059210 */ /* 0x000fc40007ffe0ff */
[----:B------:R-:W-:-:S03]  /*0170*/  @!P1 IADD3 R21, PT, PT, R21, 0x80, RZ ;  /* 0x0000008015159810 */ /* 0x000fc60007ffe0ff */
[----:B-1----:R-:W-:Y:S01]  /*0180*/  @!P1 IMAD.WIDE.U32 R12, R5, 0x2, R12 ;  /* 0x00000002050c9825 */ /* 0x002fe200078e000c */
[----:B------:R-:W-:-:S03]  /*0190*/  ISETP.GE.U32.AND P2, PT, R21, R2, PT ;  /* 0x000000021500720c */ /* 0x000fc60003f46070 */
[----:B--2---:R-:W-:Y:S01]  /*01a0*/  @!P1 IMAD.WIDE.U32 R24, R5, 0x2, R24 ;  /* 0x0000000205189825 */ /* 0x004fe200078e0018 */
[----:B------:R1:W5:Y:S09]  /*01b0*/  @!P1 LDG.E.U16 R4, desc[UR4][R12.64] ;  /* 0x000000040c049981 */ /* 0x000372000c1e1500 */
[----:B------:R-:W-:Y:S01]  /*01c0*/  @!P2 IADD3 R11, PT, PT, R0, R21, RZ ;  /* 0x00000015000ba210 */ /* 0x000fe20007ffe0ff */
[----:B-1----:R-:W1:Y:S01]  /*01d0*/  LDC.64 R12, c[0x0][0x398] ;  /* 0x0000e600ff0c7b82 */ /* 0x002e620000000a00 */
[----:B------:R-:W-:-:S04]  /*01e0*/  @!P2 IADD3 R21, PT, PT, R21, 0x80, RZ ;  /* 0x000000801515a810 */ /* 0x000fc80007ffe0ff */
[----:B------:R-:W-:-:S13]  /*01f0*/  ISETP.GE.U32.AND P3, PT, R21, R2, PT ;  /* 0x000000021500720c */ /* 0x000fda0003f66070 */
[----:B------:R-:W-:Y:S02]  /*0200*/  @!P3 IADD3 R9, PT, PT, R0, R21, RZ ;  /* 0x000000150009b210 */ /* 0x000fe40007ffe0ff */
[----:B------:R-:W-:-:S04]  /*0210*/  @!P3 IADD3 R21, PT, PT, R21, 0x80, RZ ;  /* 0x000000801515b810 */ /* 0x000fc80007ffe0ff */
        /* <DEDUP_REMOVED lines=14> */
[----:B------:R-:W-:Y:S01]  /*0300*/  @!P1 IADD3 R20, PT, PT, R0, R21, RZ ;  /* 0x0000001500149210 */ /* 0x000fe20007ffe0ff */
[----:B------:R0:W5:Y:S01]  /*0310*/  @!P2 LDG.E.U16 R7, desc[UR4][R22.64] ;  /* 0x000000041607a981 */ /* 0x000162000c1e1500 */
[----:B------:R-:W-:Y:S02]  /*0320*/  @!P1 IADD3 R21, PT, PT, R21, 0x80, RZ ;  /* 0x0000008015159810 */ /* 0x000fe40007ffe0ff */
        /* <DEDUP_REMOVED lines=10> */
[----:B------:R-:W-:-:S03]  /*03d0*/  @!P1 IMAD.WIDE.U32 R28, R20, 0x2, R28 ;  /* 0x00000002141c9825 */ /* 0x000fc600078e001c */
[----:B------:R4:W5:Y:S02]  /*03e0*/  @!P4 LDG.E.U16 R10, desc[UR4][R14.64] ;  /* 0x000000040e0ac981 */ /* 0x000964000c1e1500 */
[----:B-1----:R-:W1:Y:S01]  /*03f0*/  LDC.64 R16, c[0x0][0x398] ;  /* 0x0000e600ff107b82 */ /* 0x002e620000000a00 */
[----:B--2---:R-:W-:Y:S01]  /*0400*/  @!P1 IMAD.WIDE.U32 R24, R20, 0x2, R24 ;  /* 0x0000000214189825 */ /* 0x004fe200078e0018 */
[----:B------:R2:W5:Y:S01]  /*0410*/  @!P4 LDG.E.U16 R11, desc[UR4][R12.64] ;  /* 0x000000040c0bc981 */ /* 0x000562000c1e1500 */
[----:B---3--:R-:W-:Y:S02]  /*0420*/  PRMT R18, RZ, 0x7610, R18 ;  /* 0x00007610ff127816 */ /* 0x008fe40000000012 */
[----:B------:R-:W-:-:S03]  /*0430*/  PRMT R19, RZ, 0x7610, R19 ;  /* 0x00007610ff137816 */ /* 0x000fc60000000013 */
[----:B----4-:R-:W3:Y:S01]  /*0440*/  LDC.64 R14, c[0x0][0x398] ;  /* 0x0000e600ff0e7b82 */ /* 0x010ee20000000a00 */
[----:B------:R-:W-:Y:S01]  /*0450*/  @!P2 IADD3 R27, PT, PT, R0, R21, RZ ;  /* 0x00000015001ba210 */ /* 0x000fe20007ffe0ff */
[----:B------:R-:W5:Y:S01]  /*0460*/  @!P1 LDG.E.U16 R18, desc[UR4][R28.64] ;  /* 0x000000041c129981 */ /* 0x000f62000c1e1500 */
[----:B------:R-:W-:-:S03]  /*0470*/  @!P2 IADD3 R21, PT, PT, R21, 0x80, RZ ;  /* 0x000000801515a810 */ /* 0x000fc60007ffe0ff */
[----:B------:R4:W5:Y:S02]  /*0480*/  @!P1 LDG.E.U16 R19, desc[UR4][R24.64] ;  /* 0x0000000418139981 */ /* 0x000964000c1e1500 */
        /* <DEDUP_REMOVED lines=40> */
.L_x_1811:
[----:B------:R-:W-:Y:S05]  /*0710*/  BSYNC.RECONVERGENT B0 ;  /* 0x0000000000007941 */ /* 0x000fea0003800200 */
.L_x_1810:
[C---:B------:R-:W-:Y:S01]  /*0720*/  IADD3 R15, PT, PT, R3.reuse, 0x100, RZ ;  /* 0x00000100030f7810 */ /* 0x040fe20007ffe0ff */
[----:B------:R-:W0:Y:S01]  /*0730*/  @!P0 LDC.64 R12, c[0x0][0x388] ;  /* 0x0000e200ff0c8b82 */ /* 0x000e220000000a00 */
[----:B------:R-:W-:Y:S01]  /*0740*/  IADD3 R17, PT, PT, R3, 0x180, RZ ;  /* 0x0000018003117810 */ /* 0x000fe20007ffe0ff */
        /* <DEDUP_REMOVED lines=8> */
[----:B-----5:R-:W-:Y:S02]  /*07d0*/  HADD2.F32 R4, -RZ, R4.H0_H0 ;  /* 0x20000004ff047230 */ /* 0x020fe40000004100 */
[----:B------:R-:W-:-:S03]  /*07e0*/  HADD2.F32 R5, -RZ, R5.H0_H0 ;  /* 0x20000005ff057230 */ /* 0x000fc60000004100 */
        /* <DEDUP_REMOVED lines=10> */
[----:B------:R-:W-:-:S07]  /*0890*/  F2FP.F16.F32.PACK_AB R4, RZ, R4 ;  /* 0x00000004ff04723e */ /* 0x000fce00000000ff */
.L_x_1813:
[----:B------:R-:W-:Y:S05]  /*08a0*/  BSYNC.RECONVERGENT B0 ;  /* 0x0000000000007941 */ /* 0x000fea0003800200 */
.L_x_1812:
[C---:B-----5:R-:W-:Y:S01]  /*08b0*/  IADD3 R5, PT, PT, R3.reuse, 0x280, RZ ;  /* 0x0000028003057810 */ /* 0x060fe20007ffe0ff */
[----:B------:R-:W-:Y:S01]  /*08c0*/  BSSY.RECONVERGENT B0, `(.L_x_1814) ;  /* 0x0000016000007945 */ /* 0x000fe20003800200 */
[----:B------:R-:W-:Y:S02]  /*08d0*/  IADD3 R17, PT, PT, R3, 0x300, RZ ;  /* 0x0000030003117810 */ /* 0x000fe40007ffe0ff */
[-C--:B------:R-:W-:Y:S02]  /*08e0*/  ISETP.GE.U32.AND P4, PT, R5, R2.reuse, PT ;  /* 0x000000020500720c */ /* 0x080fe40003f86070 */
[----:B------:R-:W-:Y:S02]  /*08f0*/  @!P0 IADD3 R5, PT, PT, R0, R3, RZ ;  /* 0x0000000300058210 */ /* 0x000fe40007ffe0ff */
[----:B------:R-:W-:Y:S02]  /*0900*/  IADD3 R23, PT, PT, R3, 0x380, RZ ;  /* 0x0000038003177810 */ /* 0x000fe40007ffe0ff */
[-C--:B------:R-:W-:Y:S01]  /*0910*/  ISETP.GE.U32.AND P5, PT, R17, R2.reuse, PT ;  /* 0x000000021100720c */ /* 0x080fe20003fa6070 */
[----:B0-----:R-:W-:Y:S01]  /*0920*/  @!P0 IMAD.WIDE.U32 R12, R5, 0x2, R12 ;  /* 0x00000002050c8825 */ /* 0x001fe200078e000c */
[----:B------:R-:W-:Y:S01]  /*0930*/  ISETP.GE.U32.AND P6, PT, R23, R2, PT ;  /* 0x000000021700720c */ /* 0x000fe20003fc6070 */
[----:B------:R-:W-:-:S12]  /*0940*/  @P2 BRA `(.L_x_1815) ;  /* 0x0000000000342947 */ /* 0x000fd80003800000 */
[----:B------:R-:W-:Y:S02]  /*0950*/  HADD2.F32 R6, -RZ, R6.H0_H0 ;  /* 0x20000006ff067230 */ /* 0x000fe40000004100 */
        /* <DEDUP_REMOVED lines=12> */
.L_x_1815:
[----:B------:R-:W-:Y:S05]  /*0a20*/  BSYNC.RECONVERGENT B0 ;  /* 0x0000000000007941 */ /* 0x000fea0003800200 */
.L_x_1814:
[----:B------:R-:W-:Y:S04]  /*0a30*/  BSSY.RECONVERGENT B0, `(.L_x_1816) ;  /* 0x000000f000007945 */ /* 0x000fe80003800200 */
[----:B------:R-:W-:Y:S05]  /*0a40*/  @P3 BRA `(.L_x_1817) ;  /* 0x0000000000343947 */ /* 0x000fea0003800000 */
        /* <DEDUP_REMOVED lines=13> */
.L_x_1817:
[----:B------:R-:W-:Y:S05]  /*0b20*/  BSYNC.RECONVERGENT B0 ;  /* 0x0000000000007941 */ /* 0x000fea0003800200 */
.L_x_1816:
        /* <DEDUP_REMOVED lines=15> */
.L_x_1819:
[----:B------:R-:W-:Y:S05]  /*0c20*/  BSYNC.RECONVERGENT B0 ;  /* 0x0000000000007941 */ /* 0x000fea0003800200 */
.L_x_1818:
        /* <DEDUP_REMOVED lines=15> */
.L_x_1821:
[----:B------:R-:W-:Y:S05]  /*0d20*/  BSYNC.RECONVERGENT B0 ;  /* 0x0000000000007941 */ /* 0x000fea0003800200 */
.L_x_1820:
        /* <DEDUP_REMOVED lines=15> */
.L_x_1823:
[----:B------:R-:W-:Y:S05]  /*0e20*/  BSYNC.RECONVERGENT B0 ;  /* 0x0000000000007941 */ /* 0x000fea0003800200 */
.L_x_1822:
        /* <DEDUP_REMOVED lines=15> */
.L_x_1825:
[----:B------:R-:W-:Y:S05]  /*0f20*/  BSYNC.RECONVERGENT B0 ;  /* 0x0000000000007941 */ /* 0x000fea0003800200 */
.L_x_1824:
[----:B------:R-:W-:Y:S01]  /*0f30*/  @!P0 MOV R3, R15 ;  /* 0x0000000f00038202 */ /* 0x000fe20000000f00 */
[----:B------:R0:W-:Y:S01]  /*0f40*/  @!P0 STG.E.U16 desc[UR4][R12.64], R14 ;  /* 0x0000000e0c008986 */ /* 0x0001e2000c101504 */
[----:B------:R-:W-:Y:S04]  /*0f50*/  BSSY.RECONVERGENT B0, `(.L_x_1826) ;  /* 0x000002d000007945 */ /* 0x000fe80003800200 */
[----:B------:R-:W-:Y:S01]  /*0f60*/  BSSY.RELIABLE B1, `(.L_x_1827) ;  /* 0x0000025000017945 */ /* 0x000fe20003800100 */
[----:B------:R-:W-:-:S13]  /*0f70*/  ISETP.GE.U32.AND P0, PT, R3, R2, PT ;  /* 0x000000020300720c */ /* 0x000fda0003f06070 */
[----:B0-----:R-:W-:Y:S05]  /*0f80*/  @P0 BRA `(.L_x_1828) ;  /* 0x0000000000300947 */ /* 0x001fea0003800000 */
[----:B------:R-:W0:Y:S01]  /*0f90*/  LDC.64 R12, c[0x0][0x388] ;  /* 0x0000e200ff0c7b82 */ /* 0x000e220000000a00 */
[----:B------:R-:W-:Y:S02]  /*0fa0*/  IADD3 R11, PT, PT, R0, R3, RZ ;  /* 0x00000003000b7210 */ /* 0x000fe40007ffe0ff */
[----:B------:R-:W-:-:S04]  /*0fb0*/  IADD3 R3, PT, PT, R3, 0x80, RZ ;  /* 0x0000008003037810 */ /* 0x000fc80007ffe0ff */
        /* <DEDUP_REMOVED lines=9> */
.L_x_1828:
[----:B------:R-:W-:-:S13]  /*1050*/  ISETP.GE.U32.AND P0, PT, R3, R2, PT ;  /* 0x000000020300720c */ /* 0x000fda0003f06070 */
[----:B------:R-:W-:Y:S05]  /*1060*/  @P0 BRA `(.L_x_1830) ;  /* 0x0000000000300947 */ /* 0x000fea0003800000 */
[----:B0-----:R-:W0:Y:S01]  /*1070*/  LDC.64 R4, c[0x0][0x388] ;  /* 0x0000e200ff047b82 */ /* 0x001e220000000a00 */
[----:B------:R-:W-:Y:S02]  /*1080*/  IADD3 R11, PT, PT, R0, R3, RZ ;  /* 0x00000003000b7210 */ /* 0x000fe40007ffe0ff */
[----:B------:R-:W-:-:S03]  /*1090*/  IADD3 R3, PT, PT, R3, 0x80, RZ ;  /* 0x0000008003037810 */ /* 0x000fc60007ffe0ff */
[----:B0-----:R-:W-:-:S05]  /*10a0*/  IMAD.WIDE.U32 R4, R11, 0x2, R4 ;  /* 0x000000020b047825 */ /* 0x001fca00078e0004 */
[----:B------:R1:W-:Y:S02]  /*10b0*/  STG.E.U16 desc[UR4][R4.64], R6 ;  /* 0x0000000604007986 */ /* 0x0003e4000c101504 */
.L_x_1829:
[----:B------:R-:W-:-:S13]  /*10c0*/  ISETP.GE.U32.AND P0, PT, R3, R2, PT ;  /* 0x000000020300720c */ /* 0x000fda0003f06070 */
[----:B------:R-:W-:Y:S05]  /*10d0*/  @P0 BRA `(.L_x_1831) ;  /* 0x0000000000340947 */ /* 0x000fea0003800000 */
[----:B01----:R-:W0:Y:S01]  /*10e0*/  LDC.64 R4, c[0x0][0x388] ;  /* 0x0000e200ff047b82 */ /* 0x003e220000000a00 */
[----:B------:R-:W-:Y:S02]  /*10f0*/  IADD3 R11, PT, PT, R0, R3, RZ ;  /* 0x00000003000b7210 */ /* 0x000fe40007ffe0ff */
[----:B------:R-:W-:-:S03]  /*1100*/  IADD3 R3, PT, PT, R3, 0x80, RZ ;  /* 0x0000008003037810 */ /* 0x000fc60007ffe0ff */
[----:B0-----:R-:W-:-:S05]  /*1110*/  IMAD.WIDE.U32 R4, R11, 0x2, R4 ;  /* 0x000000020b047825 */ /* 0x001fca00078e0004 */
[----:B------:R1:W-:Y:S02]  /*1120*/  STG.E.U16 desc[UR4][R4.64], R7 ;  /* 0x0000000704007986 */ /* 0x0003e4000c101504 */
.L_x_1830:
[----:B------:R-:W-:-:S13]  /*1130*/  ISETP.GE.U32.AND P0, PT, R3, R2, PT ;  /* 0x000000020300720c */ /* 0x000fda0003f06070 */
[----:B------:R-:W-:Y:S05]  /*1140*/  @P0 BREAK.RELIABLE B1 ;  /* 0x0000000000010942 */ /* 0x000fea0003800100 */
[----:B------:R-:W-:Y:S05]  /*1150*/  @P0 BRA `(.L_x_1832) ;  /* 0x0000000000300947 */ /* 0x000fea0003800000 */
[----:B01----:R-:W0:Y:S01]  /*1160*/  LDC.64 R4, c[0x0][0x388] ;  /* 0x0000e200ff047b82 */ /* 0x003e220000000a00 */
[----:B------:R-:W-:Y:S02]  /*1170*/  IADD3 R7, PT, PT, R0, R3, RZ ;  /* 0x0000000300077210 */ /* 0x000fe40007ffe0ff */
[----:B------:R-:W-:-:S03]  /*1180*/  IADD3 R3, PT, PT, R3, 0x80, RZ ;  /* 0x0000008003037810 */ /* 0x000fc60007ffe0ff */
[----:B0-----:R-:W-:-:S05]  /*1190*/  IMAD.WIDE.U32 R4, R7, 0x2, R4 ;  /* 0x0000000207047825 */ /* 0x001fca00078e0004 */
[----:B------:R2:W-:Y:S02]  /*11a0*/  STG.E.U16 desc[UR4][R4.64], R8 ;  /* 0x0000000804007986 */ /* 0x0005e4000c101504 */
.L_x_1831:
[----:B------:R-:W-:Y:S05]  /*11b0*/  BSYNC.RELIABLE B1 ;  /* 0x0000000000017941 */ /* 0x000fea0003800100 */
.L_x_1827:
[----:B------:R-:W-:-:S13]  /*11c0*/  ISETP.GE.U32.AND P0, PT, R3, R2, PT ;  /* 0x000000020300720c */ /* 0x000fda0003f06070 */
[----:B012---:R-:W0:Y:S01]  /*11d0*/  @!P0 LDC.64 R4, c[0x0][0x388] ;  /* 0x0000e200ff048b82 */ /* 0x007e220000000a00 */
[----:B------:R-:W-:Y:S02]  /*11e0*/  @!P0 IADD3 R7, PT, PT, R0, R3, RZ ;  /* 0x0000000300078210 */ /* 0x000fe40007ffe0ff */
[----:B------:R-:W-:-:S03]  /*11f0*/  @!P0 IADD3 R3, PT, PT, R3, 0x80, RZ ;  /* 0x0000008003038810 */ /* 0x000fc60007ffe0ff */
[----:B0-----:R-:W-:-:S05]  /*1200*/  @!P0 IMAD.WIDE.U32 R4, R7, 0x2, R4 ;  /* 0x0000000207048825 */ /* 0x001fca00078e0004 */
[----:B------:R2:W-:Y:S02]  /*1210*/  @!P0 STG.E.U16 desc[UR4][R4.64], R9 ;  /* 0x0000000904008986 */ /* 0x0005e4000c101504 */
.L_x_1832:
[----:B------:R-:W-:Y:S05]  /*1220*/  BSYNC.RECONVERGENT B0 ;  /* 0x0000000000007941 */ /* 0x000fea0003800200 */
.L_x_1826:
        /* <DEDUP_REMOVED lines=8> */
.L_x_1809:
[----:B------:R-:W0:Y:S01]  /*12b0*/  S2R R5, SR_TID.X ;  /* 0x0000000000057919 */ /* 0x000e220000002100 */
[----:B------:R-:W1:Y:S02]  /*12c0*/  LDC.64 R2, c[0x0][0x390] ;  /* 0x0000e400ff027b82 */ /* 0x000e640000000a00 */
[----:B-1----:R-:W-:-:S04]  /*12d0*/  IMAD.WIDE.U32 R2, R0, 0x2, R2 ;  /* 0x0000000200027825 */ /* 0x002fc800078e0002 */
[----:B0-----:R-:W-:Y:S02]  /*12e0*/  IMAD.WIDE.U32 R10, R5, 0x4, R2 ;  /* 0x00000004050a7825 */ /* 0x001fe400078e0002 */
[----:B------:R-:W0:Y:S03]  /*12f0*/  LDC.64 R2, c[0x0][0x398] ;  /* 0x0000e600ff027b82 */ /* 0x000e260000000a00 */
[----:B------:R-:W2:Y:S04]  /*1300*/  LDG.E R7, desc[UR4][R10.64] ;  /* 0x000000040a077981 */ /* 0x000ea8000c1e1900 */
[----:B------:R-:W3:Y:S04]  /*1310*/  LDG.E R17, desc[UR4][R10.64+0x200] ;  /* 0x000200040a117981 */ /* 0x000ee8000c1e1900 */
[----:B------:R-:W4:Y:S04]  /*1320*/  LDG.E R8, desc[UR4][R10.64+0x400] ;  /* 0x000400040a087981 */ /* 0x000f28000c1e1900 */
[----:B------:R-:W5:Y:S01]  /*1330*/  LDG.E R13, desc[UR4][R10.64+0x600] ;  /* 0x000600040a0d7981 */ /* 0x000f62000c1e1900 */
[----:B0-----:R-:W-:-:S04]  /*1340*/  IMAD.WIDE.U32 R2, R0, 0x2, R2 ;  /* 0x0000000200027825 */ /* 0x001fc800078e0002 */
[----:B------:R-:W-:-:S05]  /*1350*/  IMAD.WIDE.U32 R22, R5, 0x4, R2 ;  /* 0x0000000405167825 */ /* 0x000fca00078e0002 */
[----:B------:R-:W5:Y:S04]  /*1360*/  LDG.E R16, desc[UR4][R22.64] ;  /* 0x0000000416107981 */ /* 0x000f68000c1e1900 */
[----:B------:R-:W5:Y:S04]  /*1370*/  LDG.E R14, desc[UR4][R22.64+0x200] ;  /* 0x00020004160e7981 */ /* 0x000f68000c1e1900 */
[----:B------:R-:W5:Y:S04]  /*1380*/  LDG.E R4, desc[UR4][R22.64+0x400] ;  /* 0x0004000416047981 */ /* 0x000f68000c1e1900 */
[----:B------:R0:W5:Y:S01]  /*1390*/  LDG.E R6, desc[UR4][R22.64+0x600] ;  /* 0x0006000416067981 */ /* 0x000162000c1e1900 */
[----:B--2---:R-:W-:-:S02]  /*13a0*/  HADD2.F32 R15, -RZ, R7.H0_H0 ;  /* 0x20000007ff0f7230 */ /* 0x004fc40000004100 */
[----:B------:R-:W-:Y:S02]  /*13b0*/  HADD2.F32 R3, -RZ, R7.H1_H1 ;  /* 0x30000007ff037230 */ /* 0x000fe40000004100 */
[--C-:B---3--:R-:W-:Y:S02]  /*13c0*/  HADD2.F32 R2, -RZ, R17.reuse.H0_H0 ;  /* 0x20000011ff027230 */ /* 0x108fe40000004100 */
[----:B------:R-:W-:Y:S01]  /*13d0*/  FMUL.FTZ R21, |R15|, -1.4426950216293334961 ;  /* 0xbfb8aa3b0f157820 */ /* 0x000fe20000410200 */
[----:B------:R-:W-:Y:S02]  /*13e0*/  HADD2.F32 R17, -RZ, R17.H1_H1 ;  /* 0x30000011ff117230 */ /* 0x000fe40000004100 */
[----:B------:R-:W-:Y:S01]  /*13f0*/  FMUL.FTZ R19, |R3|, -1.4426950216293334961 ;  /* 0xbfb8aa3b03137820 */ /* 0x000fe20000410200 */
[----:B------:R-:W-:Y:S01]  /*1400*/  FSETP.GEU.FTZ.AND P0, PT, R15, RZ, PT ;  /* 0x000000ff0f00720b */ /* 0x000fe20003f1e000 */
[----:B------:R-:W-:Y:S01]  /*1410*/  FMUL.FTZ R20, |R2|, -1.4426950216293334961 ;  /* 0xbfb8aa3b02147820 */ /* 0x000fe20000410200 */
[--C-:B----4-:R-:W-:Y:S01]  /*1420*/  HADD2.F32 R7, -RZ, R8.reuse.H0_H0 ;  /* 0x20000008ff077230 */ /* 0x110fe20000004100 */
[----:B------:R-:W1:Y:S01]  /*1430*/  MUFU.EX2 R21, R21 ;  /* 0x0000001500157308 */ /* 0x000e620000000800 */
[----:B------:R-:W-:Y:S01]  /*1440*/  FMUL.FTZ R18, |R17|, -1.4426950216293334961 ;  /* 0xbfb8aa3b11127820 */ /* 0x000fe20000410200 */
[----:B------:R-:W-:Y:S01]  /*1450*/  FSETP.GEU.FTZ.AND P1, PT, R3, RZ, PT ;  /* 0x000000ff0300720b */ /* 0x000fe20003f3e000 */
[----:B------:R-:W-:-:S02]  /*1460*/  HADD2.F32 R8, -RZ, R8.H1_H1 ;  /* 0x30000008ff087230 */ /* 0x000fc40000004100 */
[----:B------:R-:W-:Y:S01]  /*1470*/  FMUL.FTZ R9, |R7|, -1.4426950216293334961 ;  /* 0xbfb8aa3b07097820 */ /* 0x000fe20000410200 */
[--C-:B-----5:R-:W-:Y:S01]  /*1480*/  HADD2.F32 R11, -RZ, R13.reuse.H0_H0 ;  /* 0x2000000dff0b7230 */ /* 0x120fe20000004100 */
[----:B------:R-:W-:Y:S01]  /*1490*/  FSET.BF.LT.FTZ.AND R26, R2, RZ, PT ;  /* 0x000000ff021a720a */ /* 0x000fe20003811000 */
[----:B------:R-:W-:Y:S01]  /*14a0*/  HADD2.F32 R13, -RZ, R13.H1_H1 ;  /* 0x3000000dff0d7230 */ /* 0x000fe20000004100 */
[----:B------:R-:W0:Y:S01]  /*14b0*/  MUFU.EX2 R19, R19 ;  /* 0x0000001300137308 */ /* 0x000e220000000800 */
[----:B------:R-:W-:Y:S01]  /*14c0*/  FMUL.FTZ R10, |R8|, -1.4426950216293334961 ;  /* 0xbfb8aa3b080a7820 */ /* 0x000fe20000410200 */
[----:B------:R-:W-:Y:S01]  /*14d0*/  FMUL.FTZ R12, |R11|, -1.4426950216293334961 ;  /* 0xbfb8aa3b0b0c7820 */ /* 0x000fe20000410200 */
[----:B------:R-:W-:Y:S02]  /*14e0*/  FSET.BF.LT.FTZ.AND R3, R3, RZ, PT ;  /* 0x000000ff0303720a */ /* 0x000fe40003811000 */
[----:B------:R-:W-:Y:S02]  /*14f0*/  FSETP.GEU.FTZ.AND P2, PT, R11, RZ, PT ;  /* 0x000000ff0b00720b */ /* 0x000fe40003f5e000 */
[----:B------:R-:W-:Y:S01]  /*1500*/  FSETP.GEU.FTZ.AND P3, PT, R13, RZ, PT ;  /* 0x000000ff0d00720b */ /* 0x000fe20003f7e000 */
[----:B------:R-:W2:Y:S01]  /*1510*/  MUFU.EX2 R20, R20 ;  /* 0x0000001400147308 */ /* 0x000ea20000000800 */
[----:B-1----:R-:W-:Y:S01]  /*1520*/  FADD.FTZ R25, R21, 1 ;  /* 0x3f80000015197421 */ /* 0x002fe20000010000 */
[----:B------:R-:W-:-:S06]  /*1530*/  FSET.BF.LT.FTZ.AND R11, R11, RZ, PT ;  /* 0x000000ff0b0b720a */ /* 0x000fcc0003811000 */
[----:B------:R1:W3:Y:S01]  /*1540*/  MUFU.RCP R24, R25 ;  /* 0x0000001900187308 */ /* 0x0002e20000001000 */
[----:B0-----:R-:W-:-:S07]  /*1550*/  FADD.FTZ R22, R19, 1 ;  /* 0x3f80000013167421 */ /* 0x001fce0000010000 */
[----:B------:R-:W0:Y:S01]  /*1560*/  MUFU.EX2 R18, R18 ;  /* 0x0000001200127308 */ /* 0x000e220000000800 */
[----:B--2---:R-:W-:Y:S01]  /*1570*/  FADD.FTZ R23, R20, 1 ;  /* 0x3f80000014177421 */ /* 0x004fe20000010000 */
[----:B-1----:R-:W-:-:S06]  /*1580*/  FSET.BF.LT.FTZ.AND R25, R17, RZ, PT ;  /* 0x000000ff1119720a */ /* 0x002fcc0003811000 */
[----:B------:R-:W1:Y:S01]  /*1590*/  MUFU.RCP R22, R22 ;  /* 0x0000001600167308 */ /* 0x000e620000001000 */
[----:B---3--:R-:W-:-:S04]  /*15a0*/  FMUL.FTZ R24, R21, R24 ;  /* 0x0000001815187220 */ /* 0x008fc80000410000 */
[----:B------:R-:W-:Y:S01]  /*15b0*/  @P0 FADD.FTZ R24, -R24, -RZ ;  /* 0x800000ff18180221 */ /* 0x000fe20000010100 */
[----:B------:R-:W-:Y:S02]  /*15c0*/  FSETP.GEU.FTZ.AND P0, PT, R2, RZ, PT ;  /* 0x000000ff0200720b */ /* 0x000fe40003f1e000 */
[----:B------:R-:W2:Y:S01]  /*15d0*/  MUFU.RCP R23, R23 ;  /* 0x0000001700177308 */ /* 0x000ea20000001000 */
[----:B0-----:R-:W-:-:S07]  /*15e0*/  FADD.FTZ R21, R18, 1 ;  /* 0x3f80000012157421 */ /* 0x001fce0000010000 */
[----:B------:R-:W0:Y:S01]  /*15f0*/  MUFU.RCP R21, R21 ;  /* 0x0000001500157308 */ /* 0x000e220000001000 */
[----:B-1----:R-:W-:Y:S01]  /*1600*/  FMUL.FTZ R22, R19, R22 ;  /* 0x0000001613167220 */ /* 0x002fe20000410000 */
[----:B------:R-:W-:Y:S01]  /*1610*/  FSET.BF.LT.FTZ.AND R19, R15, RZ, PT ;  /* 0x000000ff0f13720a */ /* 0x000fe20003811000 */
[C---:B------:R-:W-:Y:S01]  /*1620*/  FMUL.FTZ R15, |R13|.reuse, -1.4426950216293334961 ;  /* 0xbfb8aa3b0d0f7820 */ /* 0x040fe20000410200 */
[----:B------:R-:W-:Y:S01]  /*1630*/  FSET.BF.LT.FTZ.AND R13, R13, RZ, PT ;  /* 0x000000ff0d0d720a */ /* 0x000fe20003811000 */
[----:B------:R-:W-:Y:S01]  /*1640*/  @P1 FADD.FTZ R22, -R22, -RZ ;  /* 0x800000ff16161221 */ /* 0x000fe20000010100 */
[----:B------:R-:W-:Y:S01]  /*1650*/  FSETP.GEU.FTZ.AND P1, PT, R17, RZ, PT ;  /* 0x000000ff1100720b */ /* 0x000fe20003f3e000 */
[----:B------:R-:W-:Y:S01]  /*1660*/  FADD.FTZ R19, R19, -R24 ;  /* 0x8000001813137221 */ /* 0x000fe20000010000 */
[----:B------:R-:W1:Y:S01]  /*1670*/  MUFU.EX2 R10, R10 ;  /* 0x0000000a000a7308 */ /* 0x000e620000000800 */
[----:B--2---:R-:W-:Y:S01]  /*1680*/  FMUL.FTZ R23, R20, R23 ;  /* 0x0000001714177220 */ /* 0x004fe20000410000 */
[----:B------:R-:W-:-:S02]  /*1690*/  FADD.FTZ R22, R3, -R22 ;  /* 0x8000001603167221 */ /* 0x000fc40000010000 */
[----:B------:R-:W2:Y:S01]  /*16a0*/  LDC.64 R2, c[0x0][0x388] ;  /* 0x0000e200ff027b82 */ /* 0x000ea20000000a00 */
[----:B------:R-:W-:Y:S01]  /*16b0*/  @P0 FADD.FTZ R23, -R23, -RZ ;  /* 0x800000ff17170221 */ /* 0x000fe20000010100 */
[C---:B------:R-:W-:Y:S02]  /*16c0*/  FSETP.GEU.FTZ.AND P0, PT, R7.reuse, RZ, PT ;  /* 0x000000ff0700720b */ /* 0x040fe40003f1e000 */
[----:B------:R-:W3:Y:S01]  /*16d0*/  MUFU.EX2 R12, R12 ;  /* 0x0000000c000c7308 */ /* 0x000ee20000000800 */
[----:B0-----:R-:W-:Y:S01]  /*16e0*/  FMUL.FTZ R24, R18, R21 ;  /* 0x0000001512187220 */ /* 0x001fe20000410000 */
[----:B------:R-:W-:Y:S01]  /*16f0*/  FADD.FTZ R18, R26, -R23 ;  /* 0x800000171a127221 */ /* 0x000fe20000010000 */
[--C-:B------:R-:W-:Y:S01]  /*1700*/  HADD2.F32 R23, -RZ, R16.reuse.H1_H1 ;  /* 0x30000010ff177230 */ /* 0x100fe20000004100 */
[----:B------:R-:W-:Y:S01]  /*1710*/  FSET.BF.LT.FTZ.AND R7, R7, RZ, PT ;  /* 0x000000ff0707720a */ /* 0x000fe20003811000 */
[----:B------:R-:W-:Y:S01]  /*1720*/  @P1 FADD.FTZ R24, -R24, -RZ ;  /* 0x800000ff18181221 */ /* 0x000fe20000010100 */
[----:B------:R-:W-:Y:S01]  /*1730*/  HADD2.F32 R26, -RZ, R16.H0_H0 ;  /* 0x20000010ff1a7230 */ /* 0x000fe20000004100 */
[----:B------:R-:W-:Y:S01]  /*1740*/  FSETP.GEU.FTZ.AND P1, PT, R8, RZ, PT ;  /* 0x000000ff0800720b */ /* 0x000fe20003f3e000 */
[----:B------:R-:W0:Y:S01]  /*1750*/  MUFU.EX2 R9, R9 ;  /* 0x0000000900097308 */ /* 0x000e220000000800 */
[----:B-1----:R-:W-:Y:S01]  /*1760*/  FADD.FTZ R28, R10, 1 ;  /* 0x3f8000000a1c7421 */ /* 0x002fe20000010000 */
[----:B------:R-:W-:Y:S01]  /*1770*/  FADD.FTZ R16, R25, -R24 ;  /* 0x8000001819107221 */ /* 0x000fe20000010000 */
[----:B------:R-:W-:Y:S01]  /*1780*/  FMUL.FTZ R22, R23, R22 ;  /* 0x0000001617167220 */ /* 0x000fe20000410000 */
[--C-:B------:R-:W-:Y:S01]  /*1790*/  HADD2.F32 R23, -RZ, R14.reuse.H0_H0 ;  /* 0x2000000eff177230 */ /* 0x100fe20000004100 */
[----:B------:R-:W-:Y:S01]  /*17a0*/  FSET.BF.LT.FTZ.AND R8, R8, RZ, PT ;  /* 0x000000ff0808720a */ /* 0x000fe20003811000 */
[----:B------:R-:W-:-:S02]  /*17b0*/  HADD2.F32 R25, -RZ, R14.H1_H1 ;  /* 0x3000000eff197230 */ /* 0x000fc40000004100 */
[----:B------:R-:W-:Y:S01]  /*17c0*/  FMUL.FTZ R19, R26, R19 ;  /* 0x000000131a137220 */ /* 0x000fe20000410000 */
[----:B------:R-:W1:Y:S01]  /*17d0*/  MUFU.EX2 R15, R15 ;  /* 0x0000000f000f7308 */ /* 0x000e620000000800 */
[----:B---3--:R-:W-:Y:S01]  /*17e0*/  FADD.FTZ R17, R12, 1 ;  /* 0x3f8000000c117421 */ /* 0x008fe20000010000 */
[----:B------:R-:W-:Y:S01]  /*17f0*/  FMUL.FTZ R18, R23, R18 ;  /* 0x0000001217127220 */ /* 0x000fe20000410000 */
[----:B------:R-:W-:Y:S01]  /*1800*/  FMUL.FTZ R23, R25, R16 ;  /* 0x0000001019177220 */ /* 0x000fe20000410000 */
[----:B--2---:R-:W-:Y:S01]  /*1810*/  IMAD.WIDE.U32 R2, R0, 0x2, R2 ;  /* 0x0000000200027825 */ /* 0x004fe200078e0002 */
[----:B------:R-:W-:-:S03]  /*1820*/  F2FP.F16.F32.PACK_AB R19, R22, R19 ;  /* 0x000000131613723e */ /* 0x000fc600000000ff */
[----:B------:R-:W2:Y:S01]  /*1830*/  MUFU.RCP R21, R28 ;  /* 0x0000001c00157308 */ /* 0x000ea20000001000 */
[----:B0-----:R-:W-:Y:S01]  /*1840*/  FADD.FTZ R27, R9, 1 ;  /* 0x3f800000091b7421 */ /* 0x001fe20000010000 */
[--C-:B------:R-:W-:Y:S01]  /*1850*/  HADD2.F32 R0, -RZ, R4.reuse.H0_H0 ;  /* 0x20000004ff007230 */ /* 0x100fe20000004100 */
[----:B------:R-:W-:Y:S01]  /*1860*/  F2FP.F16.F32.PACK_AB R23, R23, R18 ;  /* 0x000000121717723e */ /* 0x000fe200000000ff */
[----:B------:R-:W-:Y:S02]  /*1870*/  HADD2.F32 R4, -RZ, R4.H1_H1 ;  /* 0x30000004ff047230 */ /* 0x000fe40000004100 */
[----:B------:R-:W-:Y:S02]  /*1880*/  IMAD.WIDE.U32 R2, R5, 0x4, R2 ;  /* 0x0000000405027825 */ /* 0x000fe400078e0002 */
[----:B------:R-:W0:Y:S02]  /*1890*/  MUFU.RCP R20, R27 ;  /* 0x0000001b00147308 */ /* 0x000e240000001000 */
[----:B-1----:R-:W-:Y:S01]  /*18a0*/  FADD.FTZ R24, R15, 1 ;  /* 0x3f8000000f187421 */ /* 0x002fe20000010000 */
[----:B------:R-:W-:Y:S04]  /*18b0*/  STG.E desc[UR4][R2.64], R19 ;  /* 0x0000001302007986 */ /* 0x000fe8000c101904 */
[----:B------:R-:W-:Y:S01]  /*18c0*/  STG.E desc[UR4][R2.64+0x200], R23 ;  /* 0x0002001702007986 */ /* 0x000fe2000c101904 */
[----:B------:R-:W1:Y:S01]  /*18d0*/  MUFU.RCP R17, R17 ;  /* 0x0000001100117308 */ /* 0x000e620000001000 */
[----:B--2---:R-:W-:-:S04]  /*18e0*/  FMUL.FTZ R21, R10, R21 ;  /* 0x000000150a157220 */ /* 0x004fc80000410000 */
[----:B------:R-:W-:-:S03]  /*18f0*/  @P1 FADD.FTZ R21, -R21, -RZ ;  /* 0x800000ff15151221 */ /* 0x000fc60000010100 */
[----:B------:R-:W2:Y:S01]  /*1900*/  MUFU.RCP R14, R24 ;  /* 0x00000018000e7308 */ /* 0x000ea20000001000 */
[----:B0-----:R-:W-:Y:S01]  /*1910*/  FMUL.FTZ R20, R9, R20 ;  /* 0x0000001409147220 */ /* 0x001fe20000410000 */
[----:B------:R-:W-:Y:S01]  /*1920*/  FADD.FTZ R21, R8, -R21 ;  /* 0x8000001508157221 */ /* 0x000fe20000010000 */
[--C-:B------:R-:W-:Y:S02]  /*1930*/  HADD2.F32 R8, -RZ, R6.reuse.H0_H0 ;  /* 0x20000006ff087230 */ /* 0x100fe40000004100 */
[----:B------:R-:W-:Y:S01]  /*1940*/  @P0 FADD.FTZ R20, -R20, -RZ ;  /* 0x800000ff14140221 */ /* 0x000fe20000010100 */
[----:B------:R-:W-:Y:S02]  /*1950*/  HADD2.F32 R6, -RZ, R6.H1_H1 ;  /* 0x30000006ff067230 */ /* 0x000fe40000004100 */
[----:B------:R-:W-:Y:S01]  /*1960*/  FMUL.FTZ R21, R4, R21 ;  /* 0x0000001504157220 */ /* 0x000fe20000410000 */
[----:B-1----:R-:W-:Y:S01]  /*1970*/  FMUL.FTZ R12, R12, R17 ;  /* 0x000000110c0c7220 */ /* 0x002fe20000410000 */
[----:B------:R-:W-:-:S03]  /*1980*/  FADD.FTZ R7, R7, -R20 ;  /* 0x8000001407077221 */ /* 0x000fc60000010000 */
[----:B------:R-:W-:Y:S01]  /*1990*/  @P2 FADD.FTZ R12, -R12, -RZ ;  /* 0x800000ff0c0c2221 */ /* 0x000fe20000010100 */
[----:B------:R-:W-:Y:S01]  /*19a0*/  FMUL.FTZ R0, R0, R7 ;  /* 0x0000000700007220 */ /* 0x000fe20000410000 */
[----:B--2---:R-:W-:Y:S02]  /*19b0*/  FMUL.FTZ R14, R15, R14 ;  /* 0x0000000e0f0e7220 */ /* 0x004fe40000410000 */
[----:B------:R-:W-:Y:S02]  /*19c0*/  FADD.FTZ R11, R11, -R12 ;  /* 0x8000000c0b0b7221 */ /* 0x000fe40000010000 */
[----:B------:R-:W-:Y:S01]  /*19d0*/  F2FP.F16.F32.PACK_AB R21, R21, R0 ;  /* 0x000000001515723e */ /* 0x000fe200000000ff */
[----:B------:R-:W-:Y:S01]  /*19e0*/  @P3 FADD.FTZ R14, -R14, -RZ ;  /* 0x800000ff0e0e3221 */ /* 0x000fe20000010100 */
[----:B------:R-:W-:-:S03]  /*19f0*/  FMUL.FTZ R8, R8, R11 ;  /* 0x0000000b08087220 */ /* 0x000fc60000410000 */
[----:B------:R-:W-:Y:S01]  /*1a00*/  STG.E desc[UR4][R2.64+0x400], R21 ;  /* 0x0004001502007986 */ /* 0x000fe2000c101904 */
[----:B------:R-:W-:-:S04]  /*1a10*/  FADD.FTZ R13, R13, -R14 ;  /* 0x8000000e0d0d7221 */ /* 0x000fc80000010000 */
[----:B------:R-:W-:-:S05]  /*1a20*/  FMUL.FTZ R13, R6, R13 ;  /* 0x0000000d060d7220 */ /* 0x000fca0000410000 */
[----:B------:R-:W-:-:S05]  /*1a30*/  F2FP.F16.F32.PACK_AB R13, R13, R8 ;  /* 0x000000080d0d723e */ /* 0x000fca00000000ff */
[----:B------:R-:W-:Y:S01]  /*1a40*/  STG.E desc[UR4][R2.64+0x600], R13 ;  /* 0x0006000d02007986 */ /* 0x000fe2000c101904 */
[----:B------:R-:W-:Y:S05]  /*1a50*/  EXIT ;  /* 0x000000000000794d */ /* 0x000fea0003800000 */
.L_x_1833:
        /* <DEDUP_REMOVED lines=10> */
.L_x_7014:


//--------------------- .text._ZN2at6native29vectorized_elementwise_kernelILi4EZZZNS0_62_GLOBAL__N__e6aa1b1b_29_ActivationLogSigmoidKernel_cu_9d16a0dc27log_sigmoid_backward_kernelERNS_14TensorIteratorEENKUlvE_clEvENKUlvE1_clEvEUlN3c104HalfES8_E_St5arrayIPcLm3EEEEviT0_T1_ --------------------------
	.section	.text._ZN2at6native29vectorized_elementwise_kernelILi4EZZZNS0_62_GLOBAL__N__e6aa1b1b_29_ActivationLogSigmoidKernel_cu_9d16a0dc27log_sigmoid_backward_kernelERNS_14TensorIteratorEENKUlvE_clEvENKUlvE1_clEvEUlN3c104HalfES8_E_St5arrayIPcLm3EEEEviT0_T1_,"ax",@progbits
	.align	128
        .global         _ZN2at6native29vectorized_elementwise_kernelILi4EZZZNS0_62_GLOBAL__N__e6aa1b1b_29_ActivationLogSigmoidKernel_cu_9d16a0dc27log_sigmoid_backward_kernelERNS_14TensorIteratorEENKUlvE_clEvENKUlvE1_clEvEUlN3c104HalfES8_E_St5arrayIPcLm3EEEEviT0_T1_
        .type           _ZN2at6native29vectorized_elementwise_kernelILi4EZZZNS0_62_GLOBAL__N__e6aa1b1b_29_ActivationLogSigmoidKernel_cu_9d16a0dc27log_sigmoid_backward_kernelERNS_14TensorIteratorEENKUlvE_clEvENKUlvE1_clEvEUlN3c104HalfES8_E_St5arrayIPcLm3EEEEviT0_T1_,@function
        .size           _ZN2at6native29vectorized_elementwise_kernelILi4EZZZNS0_62_GLOBAL__N__e6aa1b1b_29_ActivationLogSigmoidKernel_cu_9d16a0dc27log_sigmoid_backward_kernelERNS_14TensorIteratorEENKUlvE_clEvENKUlvE1_clEvEUlN3c104HalfES8_E_St5arrayIPcLm3EEEEviT0_T1_,(.L_x_7015 - _ZN2at6native29vectorized_elementwise_kernelILi4EZZZNS0_62_GLOBAL__N__e6aa1b1b_29_ActivationLogSigmoidKernel_cu_9d16a0dc27log_sigmoid_backward_kernelERNS_14TensorIteratorEENKUlvE_clEvENKUlvE1_clEvEUlN3c104HalfES8_E_St5arrayIPcLm3EEEEviT0_T1_)
        .other          _ZN2at6native29vectorized_elementwise_kernelILi4EZZZNS0_62_GLOBAL__N__e6aa1b1b_29_ActivationLogSigmoidKernel_cu_9d16a0dc27log_sigmoid_backward_kernelERNS_14TensorIteratorEENKUlvE_clEvENKUlvE1_clEvEUlN3c104HalfES8_E_St5arrayIPcLm3EEEEviT0_T1_,@"STO_CUDA_ENTRY STV_DEFAULT"
_ZN2at6native29vectorized_elementwise_kernelILi4EZZZNS0_62_GLOBAL__N__e6aa1b1b_29_ActivationLogSigmoidKernel_cu_9d16a0dc27log_sigmoid_backward_kernelERNS_14TensorIteratorEENKUlvE_clEvENKUlvE1_clEvEUlN3c104HalfES8_E_St5arrayIPcLm3EEEEviT0_T1_:
.text._ZN2at6native29vectorized_elementwise_kernelILi4EZZZNS0_62_GLOBAL__N__e6aa1b1b_29_ActivationLogSigmoidKernel_cu_9d16a0dc27log_sigmoid_backward_kernelERNS_14TensorIteratorEENKUlvE_clEvENKUlvE1_clEvEUlN3c104HalfES8_E_St5arrayIPcLm3EEEEviT0_T1_:
        /* <DEDUP_REMOVED lines=113> */
.L_x_1836:
[----:B------:R-:W-:Y:S05]  /*0710*/  BSYNC.RECONVERGENT B0 ;  /* 0x0000000000007941 */ /* 0x000fea0003800200 */
.L_x_1835:
        /* <DEDUP_REMOVED lines=24> */
.L_x_1838:
[----:B------:R-:W-:Y:S05]  /*08a0*/  BSYNC.RECONVERGENT B0 ;  /* 0x0000000000007941 */ /* 0x000fea0003800200 */
.L_x_1837:
        /* <DEDUP_REMOVED lines=23> */
.L_x_1840:
[----:B------:R-:W-:Y:S05]  /*0a20*/  BSYNC.RECONVERGENT B0 ;  /* 0x0000000000007941 */ /* 0x000fea0003800200 */
.L_x_1839:
        /* <DEDUP_REMOVED lines=15> */
.L_x_1842:
[----:B------:R-:W-:Y:S05]  /*0b20*/  BSYNC.RECONVERGENT B0 ;  /* 0x0000000000007941 */ /* 0x000fea0003800200 */
.L_x_1841:
        /* <DEDUP_REMOVED lines=15> */
.L_x_1844:
[----:B------:R-:W-:Y:S05]  /*0c20*/  BSYNC.RECONVERGENT B0 ;  /* 0x0000000000007941 */ /* 0x000fea0003800200 */
.L_x_1843:
        /* <DEDUP_REMOVED lines=15> */
.L_x_1846:
[----:B------:R-:W-:Y:S05]  /*0d20*/  BSYNC.RECONVERGENT B0 ;  /* 0x0000000000007941 */ /* 0x000fea0003800200 */
.L_x_1845:
        /* <DEDUP_REMOVED lines=15> */
.L_x_1848:
[----:B------:R-:W-:Y:S05]  /*0e20*/  BSYNC.RECONVERGENT B0 ;  /* 0x0000000000007941 */ /* 0x000fea0003800200 */
.L_x_1847:
        /* <DEDUP_REMOVED lines=15> */
.L_x_1850:
[----:B------:R-:W-:Y:S05]  /*0f20*/  BSYNC.RECONVERGENT B0 ;  /* 0x0000000000007941 */ /* 0x000fea0003800200 */
.L_x_1849:
        /* <DEDUP_REMOVED lines=18> */
.L_x_1853:
[----:B------:R-:W-:-:S13]  /*1050*/  ISETP.GE.U32.AND P0, PT, R3, R2, PT ;  /* 0x000000020300720c */ /* 0x000fda0003f06070 */
[----:B------:R-:W-:Y:S05]  /*1060*/  @P0 BRA `(.L_x_1855) ;  /* 0x0000000000300947 */ /* 0x000fea0003800000 */
[----:B0-----:R-:W0:Y:S01]  /*1070*/  LDC.64 R4, c[0x0][0x388] ;  /* 0x0000e200ff047b82 */ /* 0x001e220000000a00 */
[----:B------:R-:W-:Y:S02]  /*1080*/  IADD3 R11, PT, PT, R0, R3, RZ ;  /* 0x00000003000b7210 */ /* 0x000fe40007ffe0ff */
[----:B------:R-:W-:-:S03]  /*1090*/  IADD3 R3, PT, PT, R3, 0x80, RZ ;  /* 0x0000008003037810 */ /* 0x000fc60007ffe0ff */
[----:B0-----:R-:W-:-:S05]  /*10a0*/  IMAD.WIDE.U32 R4, R11, 0x2, R4 ;  /* 0x000000020b047825 */ /* 0x001fca00078e0004 */
[----:B------:R1:W-:Y:S02]  /*10b0*/  STG.E.U16 desc[UR4][R4.64], R6 ;  /* 0x0000000604007986 */ /* 0x0003e4000c101504 */
.L_x_1854:
[----:B------:R-:W-:-:S13]  /*10c0*/  ISETP.GE.U32.AND P0, PT, R3, R2, PT ;  /* 0x000000020300720c */ /* 0x000fda0003f06070 */
[----:B------:R-:W-:Y:S05]  /*10d0*/  @P0 BRA `(.L_x_1856) ;  /* 0x0000000000340947 */ /* 0x000fea0003800000 */
[----:B01----:R-:W0:Y:S01]  /*10e0*/  LDC.64 R4, c[0x0][0x388] ;  /* 0x0000e200ff047b82 */ /* 0x003e220000000a00 */
[----:B------:R-:W-:Y:S02]  /*10f0*/  IADD3 R11, PT, PT, R0, R3, RZ ;  /* 0x00000003000b7210 */ /* 0x000fe40007ffe0ff */
[----:B------:R-:W-:-:S03]  /*1100*/  IADD3 R3, PT, PT, R3, 0x80, RZ ;  /* 0x0000008003037810 */ /* 0x000fc60007ffe0ff */
[----:B0-----:R-:W-:-:S05]  /*1110*/  IMAD.WIDE.U32 R4, R11, 0x2, R4 ;  /* 0x000000020b047825 */ /* 0x001fca00078e0004 */
[----:B------:R1:W-:Y:S02]  /*1120*/  STG.E.U16 desc[UR4][R4.64], R7 ;  /* 0x0000000704007986 */ /* 0x0003e4000c101504 */
.L_x_1855:
        /* <DEDUP_REMOVED lines=8> */
.L_x_1856:
[----:B------:R-:W-:Y:S05]  /*11b0*/  BSYNC.RELIABLE B1 ;  /* 0x0000000000017941 */ /* 0x000fea0003800100 */
.L_x_1852:
[----:B------:R-:W-:-:S13]  /*11c0*/  ISETP.GE.U32.AND P0, PT, R3, R2, PT ;  /* 0x000000020300720c */ /* 0x000fda0003f06070 */
[----:B012---:R-:W0:Y:S01]  /*11d0*/  @!P0 LDC.64 R4, c[0x0][0x388] ;  /* 0x0000e200ff048b82 */ /* 0x007e220000000a00 */
[----:B------:R-:W-:Y:S02]  /*11e0*/  @!P0 IADD3 R7, PT, PT, R0, R3, RZ ;  /* 0x0000000300078210 */ /* 0x000fe40007ffe0ff */
[----:B------:R-:W-:-:S03]  /*11f0*/  @!P0 IADD3 R3, PT, PT, R3, 0x80, RZ ;  /* 0x0000008003038810 */ /* 0x000fc60007ffe0ff */
[----:B0-----:R-:W-:-:S05]  /*1200*/  @!P0 IMAD.WIDE.U32 R4, R7, 0x2, R4 ;  /* 0x0000000207048825 */ /* 0x001fca00078e0004 */
[----:B------:R2:W-:Y:S02]  /*1210*/  @!P0 STG.E.U16 desc[UR4][R4.64], R9 ;  /* 0x0000000904008986 */ /* 0x0005e4000c101504 */
.L_x_1857:
[----:B------:R-:W-:Y:S05]  /*1220*/  BSYNC.RECONVERGENT B0 ;  /* 0x0000000000007941 */ /* 0x000fea0003800200 */
.L_x_1851:
        /* <DEDUP_REMOVED lines=8> */
.L_x_1834:
        /* <DEDUP_REMOVED lines=11> */
[--C-:B--2---:R-:W-:Y:S02]  /*1360*/  HADD2.F32 R19, -RZ, R10.reuse.H0_H0 ;  /* 0x2000000aff137230 */ /* 0x104fe40000004100 */
[--C-:B------:R-:W-:Y:S02]  /*1370*/  HADD2.F32 R17, -RZ, R11.reuse.H0_H0 ;  /* 0x2000000bff117230 */ /* 0x100fe40000004100 */
[----:B------:R-:W-:Y:S02]  /*1380*/  HADD2.F32 R18, -RZ, R11.H1_H1 ;  /* 0x3000000bff127230 */ /* 0x000fe40000004100 */
[----:B------:R-:W-:Y:S01]  /*1390*/  FMUL.FTZ R22, |R19|, -1.4426950216293334961 ;  /* 0xbfb8aa3b13167820 */ /* 0x000fe20000410200 */
[----:B------:R-:W-:-:S02]  /*13a0*/  HADD2.F32 R16, -RZ, R10.H1_H1 ;  /* 0x3000000aff107230 */ /* 0x000fc40000004100 */
[----:B------:R-:W-:Y:S01]  /*13b0*/  FMUL.FTZ R23, |R17|, -1.4426950216293334961 ;  /* 0xbfb8aa3b11177820 */ /* 0x000fe20000410200 */
[--C-:B---3--:R-:W-:Y:S02]  /*13c0*/  HADD2.F32 R8, -RZ, R6.reuse.H0_H0 ;  /* 0x20000006ff087230 */ /* 0x108fe40000004100 */
[----:B------:R-:W-:Y:S01]  /*13d0*/  FMUL.FTZ R20, |R18|, -1.4426950216293334961 ;  /* 0xbfb8aa3b12147820 */ /* 0x000fe20000410200 */
[----:B------:R-:W-:Y:S01]  /*13e0*/  HADD2.F32 R12, -RZ, R6.H1_H1 ;  /* 0x30000006ff0c7230 */ /* 0x000fe20000004100 */
[----:B------:R-:W1:Y:S01]  /*13f0*/  MUFU.EX2 R22, R22 ;  /* 0x0000001600167308 */ /* 0x000e620000000800 */
[----:B------:R-:W-:Y:S01]  /*1400*/  FMUL.FTZ R21, |R16|, -1.4426950216293334961 ;  /* 0xbfb8aa3b10157820 */ /* 0x000fe20000410200 */
[----:B0-----:R-:W-:Y:S01]  /*1410*/  FMUL.FTZ R14, |R8|, -1.4426950216293334961 ;  /* 0xbfb8aa3b080e7820 */ /* 0x001fe20000410200 */
[----:B------:R-:W-:Y:S01]  /*1420*/  HADD2.F32 R11, -RZ, R7.H0_H0 ;  /* 0x20000007ff0b7230 */ /* 0x000fe20000004100 */
[----:B------:R-:W-:Y:S01]  /*1430*/  FSETP.GEU.FTZ.AND P0, PT, R19, RZ, PT ;  /* 0x000000ff1300720b */ /* 0x000fe20003f1e000 */
[----:B------:R-:W-:Y:S01]  /*1440*/  FMUL.FTZ R10, |R12|, -1.4426950216293334961 ;  /* 0xbfb8aa3b0c0a7820 */ /* 0x000fe20000410200 */
[----:B------:R-:W-:-:S02]  /*1450*/  FSETP.GEU.FTZ.AND P1, PT, R16, RZ, PT ;  /* 0x000000ff1000720b */ /* 0x000fc40003f3e000 */
[----:B------:R-:W0:Y:S01]  /*1460*/  MUFU.EX2 R23, R23 ;  /* 0x0000001700177308 */ /* 0x000e220000000800 */
[----:B------:R-:W-:Y:S01]  /*1470*/  FMUL.FTZ R13, |R11|, -1.4426950216293334961 ;  /* 0xbfb8aa3b0b0d7820 */ /* 0x000fe20000410200 */
[----:B------:R-:W-:Y:S02]  /*1480*/  FSETP.GEU.FTZ.AND P2, PT, R17, RZ, PT ;  /* 0x000000ff1100720b */ /* 0x000fe40003f5e000 */
[----:B------:R-:W-:Y:S02]  /*1490*/  FSET.BF.LT.FTZ.AND R16, R16, RZ, PT ;  /* 0x000000ff1010720a */ /* 0x000fe40003811000 */
[----:B------:R-:W-:Y:S02]  /*14a0*/  FSETP.GEU.FTZ.AND P3, PT, R8, RZ, PT ;  /* 0x000000ff0800720b */ /* 0x000fe40003f7e000 */
[----:B------:R-:W2:Y:S01]  /*14b0*/  MUFU.EX2 R20, R20 ;  /* 0x0000001400147308 */ /* 0x000ea20000000800 */
[----:B-1----:R-:W-:Y:S01]  /*14c0*/  FADD.FTZ R27, R22, 1 ;  /* 0x3f800000161b7421 */ /* 0x002fe20000010000 */
[----:B------:R-:W-:-:S06]  /*14d0*/  FSETP.GEU.FTZ.AND P4, PT, R12, RZ, PT ;  /* 0x000000ff0c00720b */ /* 0x000fcc0003f9e000 */
[----:B------:R-:W1:Y:S01]  /*14e0*/  MUFU.EX2 R21, R21 ;  /* 0x0000001500157308 */ /* 0x000e620000000800 */
[----:B0-----:R-:W-:-:S07]  /*14f0*/  FADD.FTZ R24, R23, 1 ;  /* 0x3f80000017187421 */ /* 0x001fce0000010000 */
[----:B------:R0:W3:Y:S01]  /*1500*/  MUFU.EX2 R6, R14 ;  /* 0x0000000e00067308 */ /* 0x0000e20000000800 */
[----:B--2---:R-:W-:-:S07]  /*1510*/  FADD.FTZ R25, R20, 1 ;  /* 0x3f80000014197421 */ /* 0x004fce0000010000 */
[----:B------:R-:W2:Y:S01]  /*1520*/  MUFU.RCP R27, R27 ;  /* 0x0000001b001b7308 */ /* 0x000ea20000001000 */
[----:B-1----:R-:W-:Y:S01]  /*1530*/  FADD.FTZ R26, R21, 1 ;  /* 0x3f800000151a7421 */ /* 0x002fe20000010000 */
[----:B0-----:R-:W-:-:S05]  /*1540*/  HADD2.F32 R14, -RZ, R7.H1_H1 ;  /* 0x30000007ff0e7230 */ /* 0x001fca0000004100 */
[----:B------:R-:W-:Y:S01]  /*1550*/  FMUL.FTZ R15, |R14|, -1.4426950216293334961 ;  /* 0xbfb8aa3b0e0f7820 */ /* 0x000fe20000410200 */
[----:B------:R-:W0:Y:S01]  /*1560*/  MUFU.RCP R24, R24 ;  /* 0x0000001800187308 */ /* 0x000e220000001000 */
[----:B---3--:R-:W-:-:S07]  /*1570*/  FADD.FTZ R7, R6, 1 ;  /* 0x3f80000006077421 */ /* 0x008fce0000010000 */
[----:B------:R-:W1:Y:S01]  /*1580*/  MUFU.RCP R25, R25 ;  /* 0x0000001900197308 */ /* 0x000e620000001000 */
[----:B--2---:R-:W-:-:S04]  /*1590*/  FMUL.FTZ R22, R22, R27 ;  /* 0x0000001b16167220 */ /* 0x004fc80000410000 */
[----:B------:R-:W-:Y:S01]  /*15a0*/  @P0 FADD.FTZ R22, -R22, -RZ ;  /* 0x800000ff16160221 */ /* 0x000fe20000010100 */
[----:B------:R-:W-:Y:S02]  /*15b0*/  FSETP.GEU.FTZ.AND P0, PT, R18, RZ, PT ;  /* 0x000000ff1200720b */ /* 0x000fe40003f1e000 */
[----:B------:R-:W2:Y:S01]  /*15c0*/  MUFU.RCP R26, R26 ;  /* 0x0000001a001a7308 */ /* 0x000ea20000001000 */
[----:B0-----:R-:W-:-:S04]  /*15d0*/  FMUL.FTZ R23, R23, R24 ;  /* 0x0000001817177220 */ /* 0x001fc80000410000 */
[----:B------:R-:W-:-:S03]  /*15e0*/  @P2 FADD.FTZ R23, -R23, -RZ ;  /* 0x800000ff17172221 */ /* 0x000fc60000010100 */
[----:B------:R-:W0:Y:S01]  /*15f0*/  MUFU.EX2 R13, R13 ;  /* 0x0000000d000d7308 */ /* 0x000e220000000800 */
[----:B-1----:R-:W-:Y:S01]  /*1600*/  FMUL.FTZ R24, R20, R25 ;  /* 0x0000001914187220 */ /* 0x002fe20000410000 */
[----:B------:R-:W-:-:S03]  /*1610*/  FSET.BF.LT.FTZ.AND R25, R19, RZ, PT ;  /* 0x000000ff1319720a */ /* 0x000fc60003811000 */
[----:B------:R-:W-:Y:S01]  /*1620*/  @P0 FADD.FTZ R24, -R24, -RZ ;  /* 0x800000ff18180221 */ /* 0x000fe20000010100 */
[----:B------:R-:W-:Y:S01]  /*1630*/  FSETP.GEU.FTZ.AND P0, PT, R11, RZ, PT ;  /* 0x000000ff0b00720b */ /* 0x000fe20003f1e000 */
[----:B------:R-:W-:Y:S01]  /*1640*/  FADD.FTZ R20, R25, -R22 ;  /* 0x8000001619147221 */ /* 0x000fe20000010000 */
[----:B------:R-:W1:Y:S01]  /*1650*/  MUFU.EX2 R15, R15 ;  /* 0x0000000f000f7308 */ /* 0x000e620000000800 */
[----:B--2---:R-:W-:Y:S01]  /*1660*/  FMUL.FTZ R21, R21, R26 ;  /* 0x0000001a15157220 */ /* 0x004fe20000410000 */
[----:B------:R-:W-:Y:S02]  /*1670*/  FSET.BF.LT.FTZ.AND R26, R17, RZ, PT ;  /* 0x000000ff111a720a */ /* 0x000fe40003811000 */
[----:B------:R-:W-:Y:S01]  /*1680*/  FSET.BF.LT.FTZ.AND R17, R18, RZ, PT ;  /* 0x000000ff1211720a */ /* 0x000fe20003811000 */
[----:B------:R-:W-:Y:S01]  /*1690*/  @P1 FADD.FTZ R21, -R21, -RZ ;  /* 0x800000ff15151221 */ /* 0x000fe20000010100 */
[----:B------:R-:W-:Y:S01]  /*16a0*/  FSETP.GEU.FTZ.AND P1, PT, R14, RZ, PT ;  /* 0x000000ff0e00720b */ /* 0x000fe20003f3e000 */
[----:B------:R-:W-:Y:S01]  /*16b0*/  FADD.FTZ R23, R26, -R23 ;  /* 0x800000171a177221 */ /* 0x000fe20000010000 */
[----:B------:R-:W2:Y:S01]  /*16c0*/  MUFU.EX2 R10, R10 ;  /* 0x0000000a000a7308 */ /* 0x000ea20000000800 */
[----:B0-----:R-:W-:Y:S01]  /*16d0*/  FADD.FTZ R28, R13, 1 ;  /* 0x3f8000000d1c7421 */ /* 0x001fe20000010000 */
[----:B------:R-:W-:Y:S01]  /*16e0*/  FADD.FTZ R21, R16, -R21 ;  /* 0x8000001510157221 */ /* 0x000fe20000010000 */
[----:B------:R-:W-:Y:S01]  /*16f0*/  FADD.FTZ R16, R17, -R24 ;  /* 0x8000001811107221 */ /* 0x000fe20000010000 */
[----:B------:R-:W-:-:S04]  /*1700*/  FSET.BF.LT.FTZ.AND R11, R11, RZ, PT ;  /* 0x000000ff0b0b720a */ /* 0x000fc80003811000 */
[----:B------:R-:W0:Y:S01]  /*1710*/  MUFU.RCP R7, R7 ;  /* 0x0000000700077308 */ /* 0x000e220000001000 */
[----:B-1----:R-:W-:-:S07]  /*1720*/  FADD.FTZ R25, R15, 1 ;  /* 0x3f8000000f197421 */ /* 0x002fce0000010000 */
[----:B------:R-:W1:Y:S01]  /*1730*/  MUFU.RCP R22, R28 ;  /* 0x0000001c00167308 */ /* 0x000e620000001000 */
[----:B--2---:R-:W-:-:S07]  /*1740*/  FADD.FTZ R27, R10, 1 ;  /* 0x3f8000000a1b7421 */ /* 0x004fce0000010000 */
[----:B------:R-:W2:Y:S01]  /*1750*/  MUFU.RCP R18, R25 ;  /* 0x0000001900127308 */ /* 0x000ea20000001000 */
[----:B0-----:R-:W-:Y:S02]  /*1760*/  FMUL.FTZ R17, R6, R7 ;  /* 0x0000000706117220 */ /* 0x001fe40000410000 */
[----:B------:R-:W0:Y:S02]  /*1770*/  LDC.64 R6, c[0x0][0x388] ;  /* 0x0000e200ff067b82 */ /* 0x000e240000000a00 */
[----:B------:R-:W-:-:S03]  /*1780*/  @P3 FADD.FTZ R17, -R17, -RZ ;  /* 0x800000ff11113221 */ /* 0x000fc60000010100 */
[----:B------:R-:W3:Y:S01]  /*1790*/  MUFU.RCP R19, R27 ;  /* 0x0000001b00137308 */ /* 0x000ee20000001000 */
[----:B-1----:R-:W-:Y:S01]  /*17a0*/  FMUL.FTZ R22, R13, R22 ;  /* 0x000000160d167220 */ /* 0x002fe20000410000 */
[----:B----4-:R-:W-:-:S03]  /*17b0*/  HADD2.F32 R13, -RZ, R2.H0_H0 ;  /* 0x20000002ff0d7230 */ /* 0x010fc60000004100 */
[----:B------:R-:W-:Y:S02]  /*17c0*/  @P0 FADD.FTZ R22, -R22, -RZ ;  /* 0x800000ff16160221 */ /* 0x000fe40000010100 */
[----:B------:R-:W-:Y:S01]  /*17d0*/  FMUL.FTZ R20, R13, R20 ;  /* 0x000000140d147220 */ /* 0x000fe20000410000 */
[----:B-----5:R-:W-:Y:S02]  /*17e0*/  HADD2.F32 R13, -RZ, R4.H0_H0 ;  /* 0x20000004ff0d7230 */ /* 0x020fe40000004100 */
[----:B--2---:R-:W-:Y:S01]  /*17f0*/  FMUL.FTZ R18, R15, R18 ;  /* 0x000000120f127220 */ /* 0x004fe20000410000 */
[----:B------:R-:W-:Y:S01]  /*1800*/  FSET.BF.LT.FTZ.AND R15, R14, RZ, PT ;  /* 0x000000ff0e0f720a */ /* 0x000fe20003811000 */
[--C-:B------:R-:W-:Y:S02]  /*1810*/  HADD2.F32 R14, -RZ, R3.reuse.H0_H0 ;  /* 0x20000003ff0e7230 */ /* 0x100fe40000004100 */
[----:B------:R-:W-:Y:S01]  /*1820*/  @P1 FADD.FTZ R18, -R18, -RZ ;  /* 0x800000ff12121221 */ /* 0x000fe20000010100 */
[----:B------:R-:W-:-:S02]  /*1830*/  HADD2.F32 R3, -RZ, R3.H1_H1 ;  /* 0x30000003ff037230 */ /* 0x000fc40000004100 */
[----:B------:R-:W-:Y:S01]  /*1840*/  FMUL.FTZ R23, R14, R23 ;  /* 0x000000170e177220 */ /* 0x000fe20000410000 */
[----:B---3--:R-:W-:Y:S01]  /*1850*/  FMUL.FTZ R19, R10, R19 ;  /* 0x000000130a137220 */ /* 0x008fe20000410000 */
[----:B------:R-:W-:Y:S01]  /*1860*/  FSET.BF.LT.FTZ.AND R10, R8, RZ, PT ;  /* 0x000000ff080a720a */ /* 0x000fe20003811000 */
[----:B0-----:R-:W-:Y:S01]  /*1870*/  IMAD.WIDE.U32 R6, R0, 0x2, R6 ;  /* 0x0000000200067825 */ /* 0x001fe200078e0006 */
[----:B------:R-:W-:-:S03]  /*1880*/  FSET.BF.LT.FTZ.AND R8, R12, RZ, PT ;  /* 0x000000ff0c08720a */ /* 0x000fc60003811000 */
[----:B------:R-:W-:Y:S01]  /*1890*/  @P4 FADD.FTZ R19, -R19, -RZ ;  /* 0x800000ff13134221 */ /* 0x000fe20000010100 */
[----:B------:R-:W-:Y:S01]  /*18a0*/  FMUL.FTZ R16, R3, R16 ;  /* 0x0000001003107220 */ /* 0x000fe20000410000 */
[----:B------:R-:W-:Y:S02]  /*18b0*/  HADD2.F32 R12, -RZ, R2.H1_H1 ;  /* 0x30000002ff0c7230 */ /* 0x000fe40000004100 */
[----:B------:R-:W-:Y:S01]  /*18c0*/  FADD.FTZ R2, R11, -R22 ;  /* 0x800000160b027221 */ /* 0x000fe20000010000 */
[----:B------:R-:W-:Y:S01]  /*18d0*/  FADD.FTZ R10, R10, -R17 ;  /* 0x800000110a0a7221 */ /* 0x000fe20000010000 */
[----:B------:R-:W-:Y:S01]  /*18e0*/  FADD.FTZ R11, R15, -R18 ;  /* 0x800000120f0b7221 */ /* 0x000fe20000010000 */
[----:B------:R-:W-:Y:S02]  /*18f0*/  HADD2.F32 R15, -RZ, R4.H1_H1 ;  /* 0x30000004ff0f7230 */ /* 0x000fe40000004100 */
[----:B------:R-:W-:Y:S01]  /*1900*/  FADD.FTZ R8, R8, -R19 ;  /* 0x8000001308087221 */ /* 0x000fe20000010000 */
[----:B------:R-:W-:-:S02]  /*1910*/  HADD2.F32 R17, -RZ, R5.H0_H0 ;  /* 0x20000005ff117230 */ /* 0x000fc40000004100 */
[----:B------:R-:W-:Y:S01]  /*1920*/  FMUL.FTZ R21, R12, R21 ;  /* 0x000000150c157220 */ /* 0x000fe20000410000 */
[----:B------:R-:W-:Y:S02]  /*1930*/  HADD2.F32 R0, -RZ, R5.H1_H1 ;  /* 0x30000005ff007230 */ /* 0x000fe40000004100 */
[----:B------:R-:W-:Y:S01]  /*1940*/  FMUL.FTZ R10, R13, R10 ;  /* 0x0000000a0d0a7220 */ /* 0x000fe20000410000 */
[----:B------:R-:W-:Y:S01]  /*1950*/  FMUL.FTZ R15, R15, R8 ;  /* 0x000000080f0f7220 */ /* 0x000fe20000410000 */
[----:B------:R-:W-:Y:S01]  /*1960*/  FMUL.FTZ R2, R17, R2 ;  /* 0x0000000211027220 */ /* 0x000fe20000410000 */
[----:B------:R-:W-:Y:S01]  /*1970*/  F2FP.F16.F32.PACK_AB R20, R21, R20 ;  /* 0x000000141514723e */ /* 0x000fe200000000ff */
[----:B------:R-:W-:Y:S01]  /*1980*/  FMUL.FTZ R11, R0, R11 ;  /* 0x0000000b000b7220 */ /* 0x000fe20000410000 */
[----:B------:R-:W-:Y:S01]  /*1990*/  IMAD.WIDE.U32 R6, R9, 0x8, R6 ;  /* 0x0000000809067825 */ /* 0x000fe200078e0006 */
[----:B------:R-:W-:Y:S02]  /*19a0*/  F2FP.F16.F32.PACK_AB R21, R16, R23 ;  /* 0x000000171015723e */ /* 0x000fe400000000ff */
[----:B------:R-:W-:-:S02]  /*19b0*/  F2FP.F16.F32.PACK_AB R10, R15, R10 ;  /* 0x0000000a0f0a723e */ /* 0x000fc400000000ff */
[----:B------:R-:W-:Y:S01]  /*19c0*/  F2FP.F16.F32.PACK_AB R11, R11, R2 ;  /* 0x000000020b0b723e */ /* 0x000fe200000000ff */
[----:B------:R-:W-:Y:S04]  /*19d0*/  STG.E.64 desc[UR4][R6.64], R20 ;  /* 0x0000001406007986 */ /* 0x000fe8000c101b04 */
[----:B------:R-:W-:Y:S01]  /*19e0*/  STG.E.64 desc[UR4][R6.64+0x400], R10 ;  /* 0x0004000a06007986 */ /* 0x000fe2000c101b04 */
[----:B------:R-:W-:Y:S05]  /*19f0*/  EXIT ;  /* 0x000000000000794d */ /* 0x000fea0003800000 */
.L_x_1858:
        /* <DEDUP_REMOVED lines=16> */
.L_x_7015:


//--------------------- .text._ZN2at6native29vectorized_elementwise_kernelILi8EZZZNS0_62_GLOBAL__N__e6aa1b1b_29_ActivationLogSigmoidKernel_cu_9d16a0dc27log_sigmoid_backward_kernelERNS_14TensorIteratorEENKUlvE_clEvENKUlvE1_clEvEUlN3c104HalfES8_E_St5arrayIPcLm3EEEEviT0_T1_ --------------------------
	.section	.text._ZN2at6native29vectorized_elementwise_kernelILi8EZZZNS0_62_GLOBAL__N__e6aa1b1b_29_ActivationLogSigmoidKernel_cu_9d16a0dc27log_sigmoid_backward_kernelERNS_14TensorIteratorEENKUlvE_clEvENKUlvE1_clEvEUlN3c104HalfES8_E_St5arrayIPcLm3EEEEviT0_T1_,"ax",@progbits
	.align	128
        .global         _ZN2at6native29vectorized_elementwise_kernelILi8EZZZNS0_62_GLOBAL__N__e6aa1b1b_29_ActivationLogSigmoidKernel_cu_9d16a0dc27log_sigmoid_backward_kernelERNS_14TensorIteratorEENKUlvE_clEvENKUlvE1_clEvEUlN3c104HalfES8_E_St5arrayIPcLm3EEEEviT0_T1_
        .type           _ZN2at6native29vectorized_elementwise_kernelILi8EZZZNS0_62_GLOBAL__N__e6aa1b1b_29_ActivationLogSigmoidKernel_cu_9d16a0dc27log_sigmoid_backward_kernelERNS_14TensorIteratorEENKUlvE_clEvENKUlvE1_clEvEUlN3c104HalfES8_E_St5arrayIPcLm3EEEEviT0_T1_,@function
        .size           _ZN2at6native29vectorized_elementwise_kernelILi8EZZZNS0_62_GLOBAL__N__e6aa1b1b_29_ActivationLogSigmoidKernel_cu_9d16a0dc27log_sigmoid_backward_kernelERNS_14TensorIteratorEENKUlvE_clEvENKUlvE1_clEvEUlN3c104HalfES8_E_St5arrayIPcLm3EEEEviT0_T1_,(.L_x_7016 - _ZN2at6native29vectorized_elementwise_kernelILi8EZZZNS0_62_GLOBAL__N__e6aa1b1b_29_ActivationLogSigmoidKernel_cu_9d16a0dc27log_sigmoid_backward_kernelERNS_14TensorIteratorEENKUlvE_clEvENKUlvE1_clEvEUlN3c104HalfES8_E_St5arrayIPcLm3EEEEviT0_T1_)
        .other          _ZN2at6native29vectorized_elementwise_kernelILi8EZZZNS0_62_GLOBAL__N__e6aa1b1b_29_ActivationLogSigmoidKernel_cu_9d16a0dc27log_sigmoid_backward_kernelERNS_14TensorIteratorEENKUlvE_clEvENKUlvE1_clEvEUlN3c104HalfES8_E_St5arrayIPcLm3EEEEviT0_T1_,@"STO_CUDA_ENTRY STV_DEFAULT"
_ZN2at6native29vectorized_elementwise_kernelILi8EZZZNS0_62_GLOBAL__N__e6aa1b1b_29_ActivationLogSigmoidKernel_cu_9d16a0dc27log_sigmoid_backward_kernelERNS_14TensorIteratorEENKUlvE_clEvENKUlvE1_clEvEUlN3c104HalfES8_E_St5arrayIPcLm3EEEEviT0_T1_:
.text._ZN2at6native29vectorized_elementwise_kernelILi8EZZZNS0_62_GLOBAL__N__e6aa1b1b_29_ActivationLogSigmoidKernel_cu_9d16a0dc27log_sigmoid_backward_kernelERNS_14TensorIteratorEENKUlvE_clEvENKUlvE1_clEvEUlN3c104HalfES8_E_St5arrayIPcLm3EEEEviT0_T1_:
        /* <DEDUP_REMOVED lines=113> */
.L_x_1861:
[----:B------:R-:W-:Y:S05]  /*0710*/  BSYNC.RECONVERGENT B0 ;  /* 0x0000000000007941 */ /* 0x000fea0003800200 */
.L_x_1860:
        /* <DEDUP_REMOVED lines=24> */
.L_x_1863:
[----:B------:R-:W-:Y:S05]  /*08a0*/  BSYNC.RECONVERGENT B0 ;  /* 0x0000000000007941 */ /* 0x000fea0003800200 */
.L_x_1862:
        /* <DEDUP_REMOVED lines=23> */
.L_x_1865:
[----:B------:R-:W-:Y:S05]  /*0a20*/  BSYNC.RECONVERGENT B0 ;  /* 0x0000000000007941 */ /* 0x000fea0003800200 */
.L_x_1864:
        /* <DEDUP_REMOVED lines=15> */
.L_x_1867:
[----:B------:R-:W-:Y:S05]  /*0b20*/  BSYNC.RECONVERGENT B0 ;  /* 0x0000000000007941 */ /* 0x000fea0003800200 */
.L_x_1866:
        /* <DEDUP_REMOVED lines=15> */
.L_x_1869:
[----:B------:R-:W-:Y:S05]  /*0c20*/  BSYNC.RECONVERGENT B0 ;  /* 0x0000000000007941 */ /* 0x000fea0003800200 */
.L_x_1868:
        /* <DEDUP_REMOVED lines=15> */
.L_x_1871:
[----:B------:R-:W-:Y:S05]  /*0d20*/  BSYNC.RECONVERGENT B0 ;  /* 0x0000000000007941 */ /* 0x000fea0003800200 */
.L_x_1870:
        /* <DEDUP_REMOVED lines=15> */
.L_x_1873:
[----:B------:R-:W-:Y:S05]  /*0e20*/  BSYNC.RECONVERGENT B0 ;  /* 0x0000000000007941 */ /* 0x000fea0003800200 */
.L_x_1872:
        /* <DEDUP_REMOVED lines=15> */
.L_x_1875:
[----:B------:R-:W-:Y:S05]  /*0f20*/  BSYNC.RECONVERGENT B0 ;  /* 0x0000000000007941 */ /* 0x000fea0003800200 */
.L_x_1874:
        /* <DEDUP_REMOVED lines=18> */
.L_x_1878:
[----:B------:R-:W-:-:S13]  /*1050*/  ISETP.GE.U32.AND P0, PT, R3, R2, PT ;  /* 0x000000020300720c */ /* 0x000fda0003f06070 */
[----:B------:R-:W-:Y:S05]  /*1060*/  @P0 BRA `(.L_x_1880) ;  /* 0x0000000000300947 */ /* 0x000fea0003800000 */
[----:B0-----:R-:W0:Y:S01]  /*1070*/  LDC.64 R4, c[0x0][0x388] ;  /* 0x0000e200ff047b82 */ /* 0x001e220000000a00 */
[----:B------:R-:W-:Y:S02]  /*1080*/  IADD3 R11, PT, PT, R0, R3, RZ ;  /* 0x00000003000b7210 */ /* 0x000fe40007ffe0ff */
[----:B------:R-:W-:-:S03]  /*1090*/  IADD3 R3, PT, PT, R3, 0x80, RZ ;  /* 0x0000008003037810 */ /* 0x000fc60007ffe0ff */
[----:B0-----:R-:W-:-:S05]  /*10a0*/  IMAD.WIDE.U32 R4, R11, 0x2, R4 ;  /* 0x000000020b047825 */ /* 0x001fca00078e0004 */
[----:B------:R1:W-:Y:S02]  /*10b0*/  STG.E.U16 desc[UR4][R4.64], R6 ;  /* 0x0000000604007986 */ /* 0x0003e4000c101504 */
.L_x_1879:
[----:B------:R-:W-:-:S13]  /*10c0*/  ISETP.GE.U32.AND P0, PT, R3, R2, PT ;  /* 0x000000020300720c */ /* 0x000fda0003f06070 */
[----:B------:R-:W-:Y:S05]  /*10d0*/  @P0 BRA `(.L_x_1881) ;  /* 0x0000000000340947 */ /* 0x000fea0003800000 */
[----:B01----:R-:W0:Y:S01]  /*10e0*/  LDC.64 R4, c[0x0][0x388] ;  /* 0x0000e200ff047b82 */ /* 0x003e220000000a00 */
[----:B------:R-:W-:Y:S02]  /*10f0*/  IADD3 R11, PT, PT, R0, R3, RZ ;  /* 0x00000003000b7210 */ /* 0x000fe40007ffe0ff */
[----:B------:R-:W-:-:S03]  /*1100*/  IADD3 R3, PT, PT, R3, 0x80, RZ ;  /* 0x0000008003037810 */ /* 0x000fc60007ffe0ff */
[----:B0-----:R-:W-:-:S05]  /*1110*/  IMAD.WIDE.U32 R4, R11, 0x2, R4 ;  /* 0x000000020b047825 */ /* 0x001fca00078e0004 */
[----:B------:R1:W-:Y:S02]  /*1120*/  STG.E.U16 desc[UR4][R4.64], R7 ;  /* 0x0000000704007986 */ /* 0x0003e4000c101504 */
.L_x_1880:
        /* <DEDUP_REMOVED lines=8> */
.L_x_1881:
[----:B------:R-:W-:Y:S05]  /*11b0*/  BSYNC.RELIABLE B1 ;  /* 0x0000000000017941 */ /* 0x000fea0003800100 */
.L_x_1877:
[----:B------:R-:W-:-:S13]  /*11c0*/  ISETP.GE.U32.AND P0, PT, R3, R2, PT ;  /* 0x000000020300720c */ /* 0x000fda0003f06070 */
[----:B012---:R-:W0:Y:S01]  /*11d0*/  @!P0 LDC.64 R4, c[0x0][0x388] ;  /* 0x0000e200ff048b82 */ /* 0x007e220000000a00 */
[----:B------:R-:W-:Y:S02]  /*11e0*/  @!P0 IADD3 R7, PT, PT, R0, R3, RZ ;  /* 0x0000000300078210 */ /* 0x000fe40007ffe0ff */
[----:B------:R-:W-:-:S03]  /*11f0*/  @!P0 IADD3 R3, PT, PT, R3, 0x80, RZ ;  /* 0x0000008003038810 */ /* 0x000fc60007ffe0ff */
[----:B0-----:R-:W-:-:S05]  /*1200*/  @!P0 IMAD.WIDE.U32 R4, R7, 0x2, R4 ;  /* 0x0000000207048825 */ /* 0x001fca00078e0004 */
[----:B------:R2:W-:Y:S02]  /*1210*/  @!P0 STG.E.U16 desc[UR4][R4.64], R9 ;  /* 0x0000000904008986 */ /* 0x0005e4000c101504 */
.L_x_1882:
[----:B------:R-:W-:Y:S05]  /*1220*/  BSYNC.RECONVERGENT B0 ;  /* 0x0000000000007941 */ /* 0x000fea0003800200 */
.L_x_1876:
        /* <DEDUP_REMOVED lines=8> */
.L_x_1859:
[----:B------:R-:W0:Y:S01]  /*12b0*/  S2R R2, SR_TID.X ;  /* 0x0000000000027919 */ /* 0x000e220000002100 */
[----:B------:R-:W1:Y:S08]  /*12c0*/  LDC.64 R4, c[0x0][0x390] ;  /* 0x0000e400ff047b82 */ /* 0x000e700000000a00 */
[----:B------:R-:W2:Y:S01]  /*12d0*/  LDC.64 R8, c[0x0][0x398] ;  /* 0x0000e600ff087b82 */ /* 0x000ea20000000a00 */
[----:B-1----:R-:W-:-:S04]  /*12e0*/  IMAD.WIDE.U32 R4, R0, 0x2, R4 ;  /* 0x0000000200047825 */ /* 0x002fc800078e0004 */
[----:B0-----:R-:W-:-:S06]  /*12f0*/  IMAD.WIDE.U32 R4, R2, 0x10, R4 ;  /* 0x0000001002047825 */ /* 0x001fcc00078e0004 */
[----:B------:R-:W3:Y:S01]  /*1300*/  LDG.E.128 R4, desc[UR4][R4.64] ;  /* 0x0000000404047981 */ /* 0x000ee2000c1e1d00 */
[----:B--2---:R-:W-:-:S04]  /*1310*/  IMAD.WIDE.U32 R8, R0, 0x2, R8 ;  /* 0x0000000200087825 */ /* 0x004fc800078e0008 */
[----:B------:R-:W-:-:S06]  /*1320*/  IMAD.WIDE.U32 R8, R2, 0x10, R8 ;  /* 0x0000001002087825 */ /* 0x000fcc00078e0008 */
[----:B------:R-:W2:Y:S01]  /*1330*/  LDG.E.128 R8, desc[UR4][R8.64] ;  /* 0x0000000408087981 */ /* 0x000ea2000c1e1d00 */
[--C-:B---3--:R-:W-:Y:S02]  /*1340*/  HADD2.F32 R13, -RZ, R4.reuse.H1_H1 ;  /* 0x30000004ff0d7230 */ /* 0x108fe40000004100 */
[----:B------:R-:W-:Y:S02]  /*1350*/  HADD2.F32 R3, -RZ, R4.H0_H0 ;  /* 0x20000004ff037230 */ /* 0x000fe40000004100 */
[--C-:B------:R-:W-:Y:S02]  /*1360*/  HADD2.F32 R12, -RZ, R5.reuse.H0_H0 ;  /* 0x20000005ff0c7230 */ /* 0x100fe40000004100 */
[----:B------:R-:W-:Y:S01]  /*1370*/  FMUL.FTZ R17, |R13|, -1.4426950216293334961 ;  /* 0xbfb8aa3b0d117820 */ /* 0x000fe20000410200 */
[----:B------:R-:W-:Y:S02]  /*1380*/  HADD2.F32 R14, -RZ, R5.H1_H1 ;  /* 0x30000005ff0e7230 */ /* 0x000fe40000004100 */
[----:B------:R-:W-:Y:S01]  /*1390*/  FMUL.FTZ R15, |R3|, -1.4426950216293334961 ;  /* 0xbfb8aa3b030f7820 */ /* 0x000fe20000410200 */
[----:B------:R-:W-:-:S02]  /*13a0*/  HADD2.F32 R4, -RZ, R6.H0_H0 ;  /* 0x20000006ff047230 */ /* 0x000fc40000004100 */
[----:B------:R-:W-:Y:S01]  /*13b0*/  FMUL.FTZ R20, |R12|, -1.4426950216293334961 ;  /* 0xbfb8aa3b0c147820 */ /* 0x000fe20000410200 */
[----:B------:R-:W-:Y:S01]  /*13c0*/  HADD2.F32 R6, -RZ, R6.H1_H1 ;  /* 0x30000006ff067230 */ /* 0x000fe20000004100 */
[----:B------:R-:W0:Y:S01]  /*13d0*/  MUFU.EX2 R17, R17 ;  /* 0x0000001100117308 */ /* 0x000e220000000800 */
[----:B------:R-:W-:Y:S01]  /*13e0*/  FMUL.FTZ R21, |R14|, -1.4426950216293334961 ;  /* 0xbfb8aa3b0e157820 */ /* 0x000fe20000410200 */
[--C-:B------:R-:W-:Y:S02]  /*13f0*/  HADD2.F32 R5, -RZ, R7.reuse.H0_H0 ;  /* 0x20000007ff057230 */ /* 0x100fe40000004100 */
[----:B------:R-:W-:Y:S01]  /*1400*/  FMUL.FTZ R22, |R4|, -1.4426950216293334961 ;  /* 0xbfb8aa3b04167820 */ /* 0x000fe20000410200 */
[----:B------:R-:W-:Y:S01]  /*1410*/  FMUL.FTZ R19, |R6|, -1.4426950216293334961 ;  /* 0xbfb8aa3b06137820 */ /* 0x000fe20000410200 */
[----:B------:R-:W-:Y:S01]  /*1420*/  HADD2.F32 R7, -RZ, R7.H1_H1 ;  /* 0x30000007ff077230 */ /* 0x000fe20000004100 */
[----:B------:R-:W-:Y:S01]  /*1430*/  FSETP.GEU.FTZ.AND P6, PT, R3, RZ, PT ;  /* 0x000000ff0300720b */ /* 0x000fe20003fde000 */
[----:B------:R-:W-:Y:S01]  /*1440*/  FMUL.FTZ R18, |R5|, -1.4426950216293334961 ;  /* 0xbfb8aa3b05127820 */ /* 0x000fe20000410200 */
[----:B------:R-:W1:Y:S01]  /*1450*/  MUFU.EX2 R15, R15 ;  /* 0x0000000f000f7308 */ /* 0x000e620000000800 */
[----:B------:R-:W-:Y:S01]  /*1460*/  FSETP.GEU.FTZ.AND P4, PT, R12, RZ, PT ;  /* 0x000000ff0c00720b */ /* 0x000fe20003f9e000 */
[----:B------:R-:W-:Y:S01]  /*1470*/  FMUL.FTZ R16, |R7|, -1.4426950216293334961 ;  /* 0xbfb8aa3b07107820 */ /* 0x000fe20000410200 */
[----:B------:R-:W-:-:S02]  /*1480*/  FSETP.GEU.FTZ.AND P5, PT, R13, RZ, PT ;  /* 0x000000ff0d00720b */ /* 0x000fc40003fbe000 */
[----:B------:R-:W-:Y:S02]  /*1490*/  FSETP.GEU.FTZ.AND P2, PT, R4, RZ, PT ;  /* 0x000000ff0400720b */ /* 0x000fe40003f5e000 */
[----:B------:R-:W-:Y:S01]  /*14a0*/  FSETP.GEU.FTZ.AND P1, PT, R6, RZ, PT ;  /* 0x000000ff0600720b */ /* 0x000fe20003f3e000 */
[----:B------:R-:W3:Y:S01]  /*14b0*/  MUFU.EX2 R20, R20 ;  /* 0x0000001400147308 */ /* 0x000ee20000000800 */
[----:B0-----:R-:W-:Y:S01]  /*14c0*/  FADD.FTZ R28, R17, 1 ;  /* 0x3f800000111c7421 */ /* 0x001fe20000010000 */
[----:B------:R-:W-:Y:S02]  /*14d0*/  FSETP.GEU.FTZ.AND P0, PT, R5, RZ, PT ;  /* 0x000000ff0500720b */ /* 0x000fe40003f1e000 */
[----:B------:R-:W-:Y:S02]  /*14e0*/  FSETP.GEU.FTZ.AND P3, PT, R14, RZ, PT ;  /* 0x000000ff0e00720b */ /* 0x000fe40003f7e000 */
[----:B------:R-:W-:Y:S02]  /*14f0*/  FSET.BF.LT.FTZ.AND R6, R6, RZ, PT ;  /* 0x000000ff0606720a */ /* 0x000fe40003811000 */
[----:B------:R-:W0:Y:S01]  /*1500*/  MUFU.EX2 R21, R21 ;  /* 0x0000001500157308 */ /* 0x000e220000000800 */
[----:B-1----:R-:W-:Y:S01]  /*1510*/  FADD.FTZ R27, R15, 1 ;  /* 0x3f8000000f1b7421 */ /* 0x002fe20000010000 */
[----:B------:R-:W-:-:S02]  /*1520*/  FSET.BF.LT.FTZ.AND R5, R5, RZ, PT ;  /* 0x000000ff0505720a */ /* 0x000fc40003811000 */
[----:B------:R-:W-:-:S04]  /*1530*/  FSET.BF.LT.FTZ.AND R14, R14, RZ, PT ;  /* 0x000000ff0e0e720a */ /* 0x000fc80003811000 */
[----:B------:R-:W1:Y:S01]  /*1540*/  MUFU.RCP R26, R28 ;  /* 0x0000001c001a7308 */ /* 0x000e620000001000 */
[----:B---3--:R-:W-:-:S07]  /*1550*/  FADD.FTZ R25, R20, 1 ;  /* 0x3f80000014197421 */ /* 0x008fce0000010000 */
[----:B------:R-:W3:Y:S01]  /*1560*/  MUFU.EX2 R19, R19 ;  /* 0x0000001300137308 */ /* 0x000ee20000000800 */
[----:B0-----:R-:W-:-:S07]  /*1570*/  FADD.FTZ R24, R21, 1 ;  /* 0x3f80000015187421 */ /* 0x001fce0000010000 */
[----:B------:R-:W0:Y:S01]  /*1580*/  MUFU.EX2 R22, R22 ;  /* 0x0000001600167308 */ /* 0x000e220000000800 */
[----:B-1----:R-:W-:-:S04]  /*1590*/  FMUL.FTZ R17, R17, R26 ;  /* 0x0000001a11117220 */ /* 0x002fc80000410000 */
[----:B------:R-:W-:-:S03]  /*15a0*/  @P5 FADD.FTZ R17, -R17, -RZ ;  /* 0x800000ff11115221 */ /* 0x000fc60000010100 */
[----:B------:R-:W1:Y:S01]  /*15b0*/  MUFU.RCP R27, R27 ;  /* 0x0000001b001b7308 */ /* 0x000e620000001000 */
[----:B---3--:R-:W-:-:S07]  /*15c0*/  FADD.FTZ R26, R19, 1 ;  /* 0x3f800000131a7421 */ /* 0x008fce0000010000 */
[----:B------:R-:W3:Y:S01]  /*15d0*/  MUFU.EX2 R18, R18 ;  /* 0x0000001200127308 */ /* 0x000ee20000000800 */
[----:B0-----:R-:W-:-:S07]  /*15e0*/  FADD.FTZ R23, R22, 1 ;  /* 0x3f80000016177421 */ /* 0x001fce0000010000 */
[----:B------:R-:W0:Y:S01]  /*15f0*/  MUFU.EX2 R16, R16 ;  /* 0x0000001000107308 */ /* 0x000e220000000800 */
[----:B-1----:R-:W-:-:S04]  /*1600*/  FMUL.FTZ R15, R15, R27 ;  /* 0x0000001b0f0f7220 */ /* 0x002fc80000410000 */
[----:B------:R-:W-:Y:S01]  /*1610*/  @P6 FADD.FTZ R15, -R15, -RZ ;  /* 0x800000ff0f0f6221 */ /* 0x000fe20000010100 */
[C---:B------:R-:W-:Y:S02]  /*1620*/  FSETP.GEU.FTZ.AND P6, PT, R7.reuse, RZ, PT ;  /* 0x000000ff0700720b */ /* 0x040fe40003fde000 */
[----:B------:R-:W1:Y:S01]  /*1630*/  MUFU.RCP R25, R25 ;  /* 0x0000001900197308 */ /* 0x000e620000001000 */
[----:B---3--:R-:W-:Y:S01]  /*1640*/  FADD.FTZ R27, R18, 1 ;  /* 0x3f800000121b7421 */ /* 0x008fe20000010000 */
[----:B------:R-:W-:-:S06]  /*1650*/  FSET.BF.LT.FTZ.AND R7, R7, RZ, PT ;  /* 0x000000ff0707720a */ /* 0x000fcc0003811000 */
[----:B------:R-:W3:Y:S01]  /*1660*/  MUFU.RCP R24, R24 ;  /* 0x0000001800187308 */ /* 0x000ee20000001000 */
[----:B0-----:R-:W-:-:S07]  /*1670*/  FADD.FTZ R28, R16, 1 ;  /* 0x3f800000101c7421 */ /* 0x001fce0000010000 */
[----:B------:R-:W0:Y:S01]  /*1680*/  MUFU.RCP R26, R26 ;  /* 0x0000001a001a7308 */ /* 0x000e220000001000 */
[----:B-1----:R-:W-:-:S04]  /*1690*/  FMUL.FTZ R20, R20, R25 ;  /* 0x0000001914147220 */ /* 0x002fc80000410000 */
[----:B------:R-:W-:-:S03]  /*16a0*/  @P4 FADD.FTZ R20, -R20, -RZ ;  /* 0x800000ff14144221 */ /* 0x000fc60000010100 */
[----:B------:R-:W1:Y:S01]  /*16b0*/  MUFU.RCP R23, R23 ;  /* 0x0000001700177308 */ /* 0x000e620000001000 */
[----:B---3--:R-:W-:Y:S01]  /*16c0*/  FMUL.FTZ R21, R21, R24 ;  /* 0x0000001815157220 */ /* 0x008fe20000410000 */
[----:B------:R-:W-:Y:S02]  /*16d0*/  FSET.BF.LT.FTZ.AND R24, R3, RZ, PT ;  /* 0x000000ff0318720a */ /* 0x000fe40003811000 */
[----:B------:R-:W-:Y:S01]  /*16e0*/  FSET.BF.LT.FTZ.AND R3, R12, RZ, PT ;  /* 0x000000ff0c03720a */ /* 0x000fe20003811000 */
[----:B------:R-:W-:Y:S02]  /*16f0*/  @P3 FADD.FTZ R21, -R21, -RZ ;  /* 0x800000ff15153221 */ /* 0x000fe40000010100 */
[----:B------:R-:W-:Y:S01]  /*1700*/  FADD.FTZ R15, R24, -R15 ;  /* 0x8000000f180f7221 */ /* 0x000fe20000010000 */
[----:B------:R-:W3:Y:S01]  /*1710*/  MUFU.RCP R25, R27 ;  /* 0x0000001b00197308 */ /* 0x000ee20000001000 */
[----:B0-----:R-:W-:Y:S01]  /*1720*/  FMUL.FTZ R19, R19, R26 ;  /* 0x0000001a13137220 */ /* 0x001fe20000410000 */
[----:B------:R-:W-:Y:S01]  /*1730*/  FSET.BF.LT.FTZ.AND R26, R13, RZ, PT ;  /* 0x000000ff0d1a720a */ /* 0x000fe20003811000 */
[----:B------:R-:W-:Y:S01]  /*1740*/  FADD.FTZ R20, R3, -R20 ;  /* 0x8000001403147221 */ /* 0x000fe20000010000 */
[----:B------:R-:W0:Y:S01]  /*1750*/  LDC.64 R12, c[0x0][0x388] ;  /* 0x0000e200ff0c7b82 */ /* 0x000e220000000a00 */
[----:B------:R-:W-:Y:S01]  /*1760*/  FSET.BF.LT.FTZ.AND R3, R4, RZ, PT ;  /* 0x000000ff0403720a */ /* 0x000fe20003811000 */
[----:B------:R-:W-:Y:S01]  /*1770*/  @P1 FADD.FTZ R19, -R19, -RZ ;  /* 0x800000ff13131221 */ /* 0x000fe20000010100 */
[----:B--2---:R-:W-:Y:S01]  /*1780*/  HADD2.F32 R4, -RZ, R8.H0_H0 ;  /* 0x20000008ff047230 */ /* 0x004fe20000004100 */
[----:B------:R-:W2:Y:S01]  /*1790*/  MUFU.RCP R29, R28 ;  /* 0x0000001c001d7308 */ /* 0x000ea20000001000 */
[----:B-1----:R-:W-:Y:S01]  /*17a0*/  FMUL.FTZ R22, R22, R23 ;  /* 0x0000001716167220 */ /* 0x002fe20000410000 */
[----:B------:R-:W-:Y:S01]  /*17b0*/  FADD.FTZ R19, R6, -R19 ;  /* 0x8000001306137221 */ /* 0x000fe20000010000 */
[----:B------:R-:W-:-:S02]  /*17c0*/  HADD2.F32 R6, -RZ, R9.H1_H1 ;  /* 0x30000009ff067230 */ /* 0x000fc40000004100 */
[----:B------:R-:W-:Y:S01]  /*17d0*/  FADD.FTZ R21, R14, -R21 ;  /* 0x800000150e157221 */ /* 0x000fe20000010000 */
[----:B------:R-:W-:Y:S01]  /*17e0*/  @P2 FADD.FTZ R22, -R22, -RZ ;  /* 0x800000ff16162221 */ /* 0x000fe20000010100 */
[----:B------:R-:W-:Y:S02]  /*17f0*/  HADD2.F32 R8, -RZ, R8.H1_H1 ;  /* 0x30000008ff087230 */ /* 0x000fe40000004100 */
[----:B------:R-:W-:Y:S01]  /*1800*/  FADD.FTZ R17, R26, -R17 ;  /* 0x800000111a117221 */ /* 0x000fe20000010000 */
[----:B------:R-:W-:Y:S01]  /*1810*/  FMUL.FTZ R6, R6, R21 ;  /* 0x0000001506067220 */ /* 0x000fe20000410000 */
[----:B---3--:R-:W-:Y:S01]  /*1820*/  FMUL.FTZ R18, R18, R25 ;  /* 0x0000001912127220 */ /* 0x008fe20000410000 */
[----:B------:R-:W-:Y:S01]  /*1830*/  FADD.FTZ R22, R3, -R22 ;  /* 0x8000001603167221 */ /* 0x000fe20000010000 */
[----:B------:R-:W-:Y:S02]  /*1840*/  HADD2.F32 R3, -RZ, R9.H0_H0 ;  /* 0x20000009ff037230 */ /* 0x000fe40000004100 */
[----:B------:R-:W-:Y:S01]  /*1850*/  FMUL.FTZ R4, R4, R15 ;  /* 0x0000000f04047220 */ /* 0x000fe20000410000 */
[----:B------:R-:W-:Y:S01]  /*1860*/  @P0 FADD.FTZ R18, -R18, -RZ ;  /* 0x800000ff12120221 */ /* 0x000fe20000010100 */
[----:B------:R-:W-:Y:S01]  /*1870*/  FMUL.FTZ R17, R8, R17 ;  /* 0x0000001108117220 */ /* 0x000fe20000410000 */
[----:B------:R-:W-:Y:S01]  /*1880*/  FMUL.FTZ R3, R3, R20 ;  /* 0x0000001403037220 */ /* 0x000fe20000410000 */
[----:B--2---:R-:W-:Y:S01]  /*1890*/  FMUL.FTZ R16, R16, R29 ;  /* 0x0000001d10107220 */ /* 0x004fe20000410000 */
[----:B------:R-:W-:Y:S01]  /*18a0*/  FADD.FTZ R18, R5, -R18 ;  /* 0x8000001205127221 */ /* 0x000fe20000010000 */
[--C-:B------:R-:W-:Y:S01]  /*18b0*/  HADD2.F32 R5, -RZ, R10.reuse.H0_H0 ;  /* 0x2000000aff057230 */ /* 0x100fe20000004100 */
[----:B------:R-:W-:Y:S01]  /*18c0*/  F2FP.F16.F32.PACK_AB R4, R17, R4 ;  /* 0x000000041104723e */ /* 0x000fe200000000ff */
[----:B------:R-:W-:Y:S01]  /*18d0*/  @P6 FADD.FTZ R16, -R16, -RZ ;  /* 0x800000ff10106221 */ /* 0x000fe20000010100 */
[----:B------:R-:W-:-:S02]  /*18e0*/  HADD2.F32 R10, -RZ, R10.H1_H1 ;  /* 0x3000000aff0a7230 */ /* 0x000fc40000004100 */
[----:B0-----:R-:W-:-:S04]  /*18f0*/  IMAD.WIDE.U32 R12, R0, 0x2, R12 ;  /* 0x00000002000c7825 */ /* 0x001fc800078e000c */
[----:B------:R-:W-:Y:S01]  /*1900*/  FADD.FTZ R16, R7, -R16 ;  /* 0x8000001007107221 */ /* 0x000fe20000010000 */
[----:B------:R-:W-:Y:S01]  /*1910*/  FMUL.FTZ R22, R5, R22 ;  /* 0x0000001605167220 */ /* 0x000fe20000410000 */
[----:B------:R-:W-:Y:S01]  /*1920*/  FMUL.FTZ R19, R10, R19 ;  /* 0x000000130a137220 */ /* 0x000fe20000410000 */
[--C-:B------:R-:W-:Y:S01]  /*1930*/  HADD2.F32 R7, -RZ, R11.reuse.H0_H0 ;  /* 0x2000000bff077230 */ /* 0x100fe20000004100 */
[----:B------:R-:W-:Y:S01]  /*1940*/  F2FP.F16.F32.PACK_AB R5, R6, R3 ;  /* 0x000000030605723e */ /* 0x000fe200000000ff */
[----:B------:R-:W-:Y:S02]  /*1950*/  HADD2.F32 R11, -RZ, R11.H1_H1 ;  /* 0x3000000bff0b7230 */ /* 0x000fe40000004100 */
[----:B------:R-:W-:-:S04]  /*1960*/  IMAD.WIDE.U32 R12, R2, 0x10, R12 ;  /* 0x00000010020c7825 */ /* 0x000fc800078e000c */
[----:B------:R-:W-:Y:S01]  /*1970*/  FMUL.FTZ R7, R7, R18 ;  /* 0x0000001207077220 */ /* 0x000fe20000410000 */
[----:B------:R-:W-:Y:S01]  /*1980*/  F2FP.F16.F32.PACK_AB R6, R19, R22 ;  /* 0x000000161306723e */ /* 0x000fe200000000ff */
[----:B------:R-:W-:-:S05]  /*1990*/  FMUL.FTZ R16, R11, R16 ;  /* 0x000000100b107220 */ /* 0x000fca0000410000 */
[----:B------:R-:W-:-:S05]  /*19a0*/  F2FP.F16.F32.PACK_AB R7, R16, R7 ;  /* 0x000000071007723e */ /* 0x000fca00000000ff */
[----:B------:R-:W-:Y:S01]  /*19b0*/  STG.E.128 desc[UR4][R12.64], R4 ;  /* 0x000000040c007986 */ /* 0x000fe2000c101d04 */
[----:B------:R-:W-:Y:S05]  /*19c0*/  EXIT ;  /* 0x000000000000794d */ /* 0x000fea0003800000 */
.L_x_1883:
        /* <DEDUP_REMOVED lines=11> */
.L_x_7016:


//--------------------- .text._ZN2at6native18elementwise_kernelILi128ELi4EZNS0_15gpu_kernel_implIZZZNS0_62_GLOBAL__N__e6aa1b1b_29_ActivationLogSigmoidKernel_cu_9d16a0dc27log_sigmoid_backward_kernelERNS_14TensorIteratorEENKUlvE_clEvENKUlvE0_clEvEUlffE_EEvRNS_18TensorIteratorBaseERKT_EUliE_EEviT1_ --------------------------
	.section	.text._ZN2at6native18elementwise_kernelILi128ELi4EZNS0_15gpu_kernel_implIZZZNS0_62_GLOBAL__N__e6aa1b1b_29_ActivationLogSigmoidKernel_cu_9d16a0dc27log_sigmoid_backward_kernelERNS_14TensorIteratorEENKUlvE_clEvENKUlvE0_clEvEUlffE_EEvRNS_18TensorIteratorBaseERKT_EUliE_EEviT1_,"ax",@progbits
	.align	128
        .global         _ZN2at6native18elementwise_kernelILi128ELi4EZNS0_15gpu_kernel_implIZZZNS0_62_GLOBAL__N__e6aa1b1b_29_ActivationLogSigmoidKernel_cu_9d16a0dc27log_sigmoid_backward_kernelERNS_14TensorIteratorEENKUlvE_clEvENKUlvE0_clEvEUlffE_EEvRNS_18TensorIteratorBaseERKT_EUliE_EEviT1_
        .type           _ZN2at6native18elementwise_kernelILi128ELi4EZNS0_15gpu_kernel_implIZZZNS0_62_GLOBAL__N__e6aa1b1b_29_ActivationLogSigmoidKernel_cu_9d16a0dc27log_sigmoid_backward_kernelERNS_14TensorIteratorEENKUlvE_clEvENKUlvE0_clEvEUlffE_EEvRNS_18TensorIteratorBaseERKT_EUliE_EEviT1_,@function
        .size           _ZN2at6native18elementwise_kernelILi128ELi4EZNS0_15gpu_kernel_implIZZZNS0_62_GLOBAL__N__e6aa1b1b_29_ActivationLogSigmoidKernel_cu_9d16a0dc27log_sigmoid_backward_kernelERNS_14TensorIteratorEENKUlvE_clEvENKUlvE0_clEvEUlffE_EEvRNS_18TensorIteratorBaseERKT_EUliE_EEviT1_,(.L_x_7017 - _ZN2at6native18elementwise_kernelILi128ELi4EZNS0_15gpu_kernel_implIZZZNS0_62_GLOBAL__N__e6aa1b1b_29_ActivationLogSigmoidKernel_cu_9d16a0dc27log_sigmoid_backward_kernelERNS_14TensorIteratorEENKUlvE_clEvENKUlvE0_clEvEUlffE_EEvRNS_18TensorIteratorBaseERKT_EUliE_EEviT1_)
        .other          _ZN2at6native18elementwise_kernelILi128ELi4EZNS0_15gpu_kernel_implIZZZNS0_62_GLOBAL__N__e6aa1b1b_29_ActivationLogSigmoidKernel_cu_9d16a0dc27log_sigmoid_backward_kernelERNS_14TensorIteratorEENKUlvE_clEvENKUlvE0_clEvEUlffE_EEvRNS_18TensorIteratorBaseERKT_EUliE_EEviT1_,@"STO_CUDA_ENTRY STV_DEFAULT"
_ZN2at6native18elementwise_kernelILi128ELi4EZNS0_15gpu_kernel_implIZZZNS0_62_GLOBAL__N__e6aa1b1b_29_ActivationLogSigmoidKernel_cu_9d16a0dc27log_sigmoid_backward_kernelERNS_14TensorIteratorEENKUlvE_clEvENKUlvE0_clEvEUlffE_EEvRNS_18TensorIteratorBaseERKT_EUliE_EEviT1_:
.text._ZN2at6native18elementwise_kernelILi128ELi4EZNS0_15gpu_kernel_implIZZZNS0_62_GLOBAL__N__e6aa1b1b_29_ActivationLogSigmoidKernel_cu_9d16a0dc27log_sigmoid_backward_kernelERNS_14TensorIteratorEENKUlvE_clEvENKUlvE0_clEvEUlffE_EEvRNS_18TensorIteratorBaseERKT_EUliE_EEviT1_:
        /* <DEDUP_REMOVED lines=19> */
[----:B------:R-:W-:Y:S02]  /*0130*/  HFMA2 R16, -RZ, RZ, 0, 0 ;  /* 0x00000000ff107431 */ /* 0x000fe400000001ff */
        /* <DEDUP_REMOVED lines=351> */
.L_x_1886:
[----:B------:R-:W0:Y:S01]  /*1730*/  LDCU.64 UR6, c[0x0][0x5f0] ;  /* 0x0000be00ff0677ac */ /* 0x000e220008000a00 */
[----:B------:R-:W-:Y:S01]  /*1740*/  BSSY.RECONVERGENT B6, `(.L_x_1887) ;  /* 0x00000dd000067945 */ /* 0x000fe20003800200 */
        /* <DEDUP_REMOVED lines=14> */
[----:B--2---:R0:W1:Y:S01]  /*1830*/  I2F.S16 R19, R2 ;  /* 0x0000000200137306 */ /* 0x0040620000101400 */
[----:B------:R-:W-:Y:S05]  /*1840*/  BRA `(.L_x_1893) ;  /* 0x0000000c00307947 */ /* 0x000fea0003800000 */
.L_x_1891:
[----:B------:R-:W2:Y:S02]  /*1850*/  LDG.E.U8 R2, desc[UR36][R2.64] ;  /* 0x0000002402027981 */ /* 0x000ea4000c1e1100 */
[----:B--2---:R-:W-:Y:S01]  /*1860*/  I2FP.F32.U32 R19, R2 ;  /* 0x0000000200137245 */ /* 0x004fe20000201000 */
[----:B------:R-:W-:Y:S06]  /*1870*/  BRA `(.L_x_1893) ;  /* 0x0000000c00247947 */ /* 0x000fec0003800000 */
.L_x_1890:
[----:B------:R-:W-:-:S09]  /*1880*/  UISETP.NE.AND UP0, UPT, UR4, 0x2, UPT ;  /* 0x000000020400788c */ /* 0x000fd2000bf05270 */
[----:B------:R-:W-:Y:S05]  /*1890*/  BRA.U !UP0, `(.L_x_1894) ;  /* 0x0000000108287547 */ /* 0x000fea000b800000 */
[----:B------:R-:W-:-:S09]  /*18a0*/  UISETP.NE.AND UP0, UPT, UR4, 0x3, UPT ;  /* 0x000000030400788c */ /* 0x000fd2000bf05270 */
[----:B------:R-:W-:Y:S05]  /*18b0*/  BRA.U !UP0, `(.L_x_1895) ;  /* 0x0000000108147547 */ /* 0x000fea000b800000 */
[----:B------:R-:W-:-:S09]  /*18c0*/  UISETP.NE.AND UP0, UPT, UR4, 0x4, UPT ;  /* 0x000000040400788c */ /* 0x000fd2000bf05270 */
[----:B------:R-:W-:Y:S05]  /*18d0*/  BRA.U UP0, `(.L_x_1892) ;  /* 0x0000000900907547 */ /* 0x000fea000b800000 */
[----:B------:R-:W2:Y:S02]  /*18e0*/  LDG.E.64 R2, desc[UR36][R2.64] ;  /* 0x0000002402027981 */ /* 0x000ea4000c1e1b00 */
[----:B--2---:R4:W0:Y:S01]  /*18f0*/  I2F.S64 R19, R2 ;  /* 0x0000000200137312 */ /* 0x0048220000301400 */
[----:B------:R-:W-:Y:S05]  /*1900*/  BRA `(.L_x_1893) ;  /* 0x0000000c00007947 */ /* 0x000fea0003800000 */
.L_x_1895:
[----:B------:R-:W2:Y:S02]  /*1910*/  LDG.E R2, desc[UR36][R2.64] ;  /* 0x0000002402027981 */ /* 0x000ea4000c1e1900 */
[----:B--2---:R-:W-:Y:S01]  /*1920*/  I2FP.F32.S32 R19, R2 ;  /* 0x0000000200137245 */ /* 0x004fe20000201400 */
[----:B------:R-:W-:Y:S06]  /*1930*/  BRA `(.L_x_1893) ;  /* 0x0000000800f47947 */ /* 0x000fec0003800000 */
.L_x_1894:
[----:B------:R-:W2:Y:S02]  /*1940*/  LDG.E.U16 R2, desc[UR36][R2.64] ;  /* 0x0000002402027981 */ /* 0x000ea4000c1e1500 */
[----:B--2---:R0:W1:Y:S01]  /*1950*/  I2F.S16 R19, R2 ;  /* 0x0000000200137306 */ /* 0x0040620000101400 */
[----:B------:R-:W-:Y:S05]  /*1960*/  BRA `(.L_x_1893) ;  /* 0x0000000800e87947 */ /* 0x000fea0003800000 */
.L_x_1889:
[----:B------:R-:W-:-:S09]  /*1970*/  UISETP.GT.AND UP0, UPT, UR4, 0x6, UPT ;  /* 0x000000060400788c */ /* 0x000fd2000bf04270 */
[----:B------:R-:W-:Y:S05]  /*1980*/  BRA.U UP0, `(.L_x_1896) ;  /* 0x0000000100247547 */ /* 0x000fea000b800000 */
[----:B------:R-:W-:-:S09]  /*1990*/  UISETP.NE.AND UP0, UPT, UR4, 0x5, UPT ;  /* 0x000000050400788c */ /* 0x000fd2000bf05270 */
[----:B------:R-:W-:Y:S05]  /*19a0*/  BRA.U !UP0, `(.L_x_1897) ;  /* 0x0000000108107547 */ /* 0x000fea000b800000 */
[----:B------:R-:W-:-:S09]  /*19b0*/  UISETP.NE.AND UP0, UPT, UR4, 0x6, UPT ;  /* 0x000000060400788c */ /* 0x000fd2000bf05270 */
[----:B------:R-:W-:Y:S05]  /*19c0*/  BRA.U UP0, `(.L_x_1892) ;  /* 0x0000000900547547 */ /* 0x000fea000b800000 */
[----:B------:R2:W5:Y:S01]  /*19d0*/  LDG.E R19, desc[UR36][R2.64] ;  /* 0x0000002402137981 */ /* 0x000562000c1e1900 */
[----:B------:R-:W-:Y:S05]  /*19e0*/  BRA `(.L_x_1893) ;  /* 0x0000000800c87947 */ /* 0x000fea0003800000 */
.L_x_1897:
[----:B------:R-:W2:Y:S02]  /*19f0*/  LDG.E.U16 R2, desc[UR36][R2.64] ;  /* 0x0000002402027981 */ /* 0x000ea4000c1e1500 */
[----:B--2---:R-:W-:Y:S01]  /*1a00*/  HADD2.F32 R19, -RZ, R2.H0_H0 ;  /* 0x20000002ff137230 */ /* 0x004fe20000004100 */
[----:B------:R-:W-:Y:S06]  /*1a10*/  BRA `(.L_x_1893) ;  /* 0x0000000800bc7947 */ /* 0x000fec0003800000 */
.L_x_1896:
[----:B------:R-:W-:-:S09]  /*1a20*/  UISETP.NE.AND UP0, UPT, UR4, 0x7, UPT ;  /* 0x000000070400788c */ /* 0x000fd2000bf05270 */
[----:B------:R-:W-:Y:S05]  /*1a30*/  BRA.U !UP0, `(.L_x_1898) ;  /* 0x0000000108247547 */ /* 0x000fea000b800000 */
[----:B------:R-:W-:-:S09]  /*1a40*/  UISETP.NE.AND UP0, UPT, UR4, 0x8, UPT ;  /* 0x000000080400788c */ /* 0x000fd2000bf05270 */
[----:B------:R-:W-:Y:S05]  /*1a50*/  BRA.U !UP0, `(.L_x_1899) ;  /* 0x0000000108107547 */ /* 0x000fea000b800000 */
[----:B------:R-:W-:-:S09]  /*1a60*/  UISETP.NE.AND UP0, UPT, UR4, 0x9, UPT ;  /* 0x000000090400788c */ /* 0x000fd2000bf05270 */
[----:B------:R-:W-:Y:S05]  /*1a70*/  BRA.U UP0, `(.L_x_1892) ;  /* 0x0000000900287547 */ /* 0x000fea000b800000 */
[----:B------:R3:W5:Y:S01]  /*1a80*/  LDG.E R19, desc[UR36][R2.64] ;  /* 0x0000002402137981 */ /* 0x000762000c1e1900 */
[----:B------:R-:W-:Y:S05]  /*1a90*/  BRA `(.L_x_1893) ;  /* 0x00000008009c7947 */ /* 0x000fea0003800000 */
.L_x_1899:
[----:B------:R-:W2:Y:S02]  /*1aa0*/  LDG.E.U16 R2, desc[UR36][R2.64] ;  /* 0x0000002402027981 */ /* 0x000ea4000c1e1500 */
[----:B--2---:R-:W-:Y:S01]  /*1ab0*/  HADD2.F32 R19, -RZ, R2.H0_H0 ;  /* 0x20000002ff137230 */ /* 0x004fe20000004100 */
[----:B------:R-:W-:Y:S06]  /*1ac0*/  BRA `(.L_x_1893) ;  /* 0x0000000800907947 */ /* 0x000fec0003800000 */
.L_x_1898:
[----:B------:R-:W2:Y:S01]  /*1ad0*/  LDG.E.64 R2, desc[UR36][R2.64] ;  /* 0x0000002402027981 */ /* 0x000ea2000c1e1b00 */
[----:B------:R-:W-:Y:S01]  /*1ae0*/  UMOV UR4, 0xf0000000 ;  /* 0xf000000000047882 */ /* 0x000fe20000000000 */
[----:B------:R-:W-:Y:S01]  /*1af0*/  UMOV UR5, 0x380fffff ;  /* 0x380fffff00057882 */ /* 0x000fe20000000000 */
[----:B--2---:R-:W0:Y:S01]  /*1b00*/  F2F.F32.F64 R19, R2 ;  /* 0x0000000200137310 */ /* 0x004e220000301000 */
[----:B------:R-:W-:-:S14]  /*1b10*/  DSETP.GEU.AND P0, PT, |R2|, UR4, PT ;  /* 0x0000000402007e2a */ /* 0x000fdc000bf0e200 */
[----:B0-----:R-:W-:Y:S01]  /*1b20*/  @!P0 FMUL R19, R19, 1.175494350822287508e-38 ;  /* 0x0080000013138820 */ /* 0x001fe20000400000 */
[----:B------:R-:W-:Y:S06]  /*1b30*/  BRA `(.L_x_1893) ;  /* 0x0000000800747947 */ /* 0x000fec0003800000 */
.L_x_1888:
        /* <DEDUP_REMOVED lines=10> */
[----:B------:R-:W-:Y:S01]  /*1be0*/  FSEL R19, RZ, 1, !P0 ;  /* 0x3f800000ff137808 */ /* 0x000fe20004000000 */
[----:B------:R-:W-:Y:S08]  /*1bf0*/  BRA `(.L_x_1893) ;  /* 0x0000000800447947 */ /* 0x000ff00003800000 */
.L_x_1902:
[----:B------:R-:W2:Y:S01]  /*1c00*/  LDG.E.64 R2, desc[UR36][R2.64] ;  /* 0x0000002402027981 */ /* 0x000ea2000c1e1b00 */
[----:B------:R-:W-:Y:S01]  /*1c10*/  UMOV UR4, 0xf0000000 ;  /* 0xf000000000047882 */ /* 0x000fe20000000000 */
[----:B------:R-:W-:Y:S01]  /*1c20*/  UMOV UR5, 0x380fffff ;  /* 0x380fffff00057882 */ /* 0x000fe20000000000 */
[----:B--2---:R-:W0:Y:S01]  /*1c30*/  F2F.F32.F64 R19, R2 ;  /* 0x0000000200137310 */ /* 0x004e220000301000 */
[----:B------:R-:W-:-:S14]  /*1c40*/  DSETP.GEU.AND P0, PT, |R2|, UR4, PT ;  /* 0x0000000402007e2a */ /* 0x000fdc000bf0e200 */
[----:B0-----:R-:W-:Y:S01]  /*1c50*/  @!P0 FMUL R19, R19, 1.175494350822287508e-38 ;  /* 0x0080000013138820 */ /* 0x001fe20000400000 */
[----:B------:R-:W-:Y:S06]  /*1c60*/  BRA `(.L_x_1893) ;  /* 0x0000000800287947 */ /* 0x000fec0003800000 */
.L_x_1901:
        /* <DEDUP_REMOVED lines=14> */
[----:B------:R-:W-:Y:S01]  /*1d50*/  VIADD R5, R4, 0xfffffffc ;  /* 0xfffffffc04057836 */ /* 0x000fe20000000000 */
[----:B------:R-:W-:-:S04]  /*1d60*/  IADD3 R4, PT, PT, R0, 0x1000000, RZ ;  /* 0x0100000000047810 */ /* 0x000fc80007ffe0ff */
[----:B------:R-:W-:Y:S01]  /*1d70*/  SHF.L.U32 R6, R0, R5, RZ ;  /* 0x0000000500067219 */ /* 0x000fe200000006ff */
[----:B------:R-:W-:Y:S01]  /*1d80*/  IMAD.SHL.U32 R5, R5, 0x800000, RZ ;  /* 0x0080000005057824 */ /* 0x000fe200078e00ff */
[----:B------:R-:W-:-:S04]  /*1d90*/  SHF.R.S32.HI R4, RZ, 0x8, R4 ;  /* 0x00000008ff047819 */ /* 0x000fc80000011404 */
[----:B------:R-:W-:-:S05]  /*1da0*/  LEA.HI R5, R6, -R5, RZ, 0x1c ;  /* 0x8000000506057211 */ /* 0x000fca00078fe0ff */
[----:B------:R-:W-:-:S05]  /*1db0*/  VIADD R5, R5, 0x3c000000 ;  /* 0x3c00000005057836 */ /* 0x000fca0000000000 */
[----:B------:R-:W-:-:S04]  /*1dc0*/  LOP3.LUT R4, R5, 0x7f800000, R4, 0xf8, !PT ;  /* 0x7f80000005047812 */ /* 0x000fc800078ef804 */
[----:B------:R-:W-:-:S04]  /*1dd0*/  SEL R4, R4, RZ, P0 ;  /* 0x000000ff04047207 */ /* 0x000fc80000000000 */
[----:B------:R-:W-:Y:S01]  /*1de0*/  LOP3.LUT R19, R4, 0x80000000, R19, 0xf8, !PT ;  /* 0x8000000004137812 */ /* 0x000fe200078ef813 */
[----:B------:R-:W-:Y:S06]  /*1df0*/  BRA `(.L_x_1893) ;  /* 0x0000000400c47947 */ /* 0x000fec0003800000 */
.L_x_1904:
[----:B------:R-:W2:Y:S02]  /*1e00*/  LDG.E.U8 R2, desc[UR36][R2.64] ;  /* 0x0000002402027981 */ /* 0x000ea4000c1e1100 */
[C---:B--2---:R-:W-:Y:S01]  /*1e10*/  IMAD.SHL.U32 R4, R2.reuse, 0x2000000, RZ ;  /* 0x0200000002047824 */ /* 0x044fe200078e00ff */
[----:B------:R-:W-:-:S04]  /*1e20*/  SHF.L.U32 R5, R2, 0x8, RZ ;  /* 0x0000000802057819 */ /* 0x000fc800000006ff */
[----:B------:R-:W-:Y:S02]  /*1e30*/  ISETP.GT.U32.AND P0, PT, R4, 0x7ffffff, PT ;  /* 0x07ffffff0400780c */ /* 0x000fe40003f04070 */
[----:B------:R-:W-:-:S11]  /*1e40*/  PRMT R19, R5, 0x9910, RZ ;  /* 0x0000991005137816 */ /* 0x000fd600000000ff */
[----:B------:R-:W-:Y:S02]  /*1e50*/  @!P0 LOP3.LUT R0, R5, 0x7f00, RZ, 0xc0, !PT ;  /* 0x00007f0005008812 */ /* 0x000fe400078ec0ff */
[----:B------:R-:W-:Y:S02]  /*1e60*/  @P0 LEA.HI R4, R4, 0x70000000, RZ, 0x1c ;  /* 0x7000000004040811 */ /* 0x000fe400078fe0ff */
[----:B------:R-:W-:-:S05]  /*1e70*/  @!P0 LOP3.LUT R0, R0, 0x3f000000, RZ, 0xfc, !PT ;  /* 0x3f00000000008812 */ /* 0x000fca00078efcff */
[----:B------:R-:W-:Y:S01]  /*1e80*/  @!P0 FADD.FTZ R0, R0, -0.5 ;  /* 0xbf00000000008421 */ /* 0x000fe20000010000 */
[----:B------:R-:W-:-:S05]  /*1e90*/  @P0 FMUL.FTZ R0, R4, 1.9259299443872358531e-34 ;  /* 0x0780000004000820 */ /* 0x000fca0000410000 */
[----:B------:R-:W-:Y:S01]  /*1ea0*/  LOP3.LUT R19, R0, 0x80000000, R19, 0xf8, !PT ;  /* 0x8000000000137812 */ /* 0x000fe200078ef813 */
[----:B------:R-:W-:Y:S06]  /*1eb0*/  BRA `(.L_x_1893) ;  /* 0x0000000400947947 */ /* 0x000fec0003800000 */
.L_x_1903:
[----:B------:R-:W2:Y:S02]  /*1ec0*/  LDG.E.U16 R2, desc[UR36][R2.64] ;  /* 0x0000002402027981 */ /* 0x000ea4000c1e1500 */
[----:B--2---:R-:W-:Y:S01]  /*1ed0*/  IMAD.U32 R19, R2, 0x10000, RZ ;  /* 0x0001000002137824 */ /* 0x004fe200078e00ff */
[----:B------:R-:W-:Y:S06]  /*1ee0*/  BRA `(.L_x_1893) ;  /* 0x0000000400887947 */ /* 0x000fec0003800000 */
.L_x_1900:
        /* <DEDUP_REMOVED lines=9> */
[----:B--2---:R-:W-:Y:S01]  /*1f80*/  I2FP.F32.U32 R19, R2 ;  /* 0x0000000200137245 */ /* 0x004fe20000201000 */
[----:B------:R-:W-:Y:S06]  /*1f90*/  BRA `(.L_x_1893) ;  /* 0x00000004005c7947 */ /* 0x000fec0003800000 */
.L_x_1907:
[----:B------:R-:W2:Y:S01]  /*1fa0*/  LDG.E.U8 R3, desc[UR36][R2.64] ;  /* 0x0000002402037981 */ /* 0x000ea2000c1e1100 */
        /* <DEDUP_REMOVED lines=19> */
.L_x_1909:
[----:B------:R-:W-:Y:S05]  /*20e0*/  BSYNC.RECONVERGENT B0 ;  /* 0x0000000000007941 */ /* 0x000fea0003800200 */
.L_x_1908:
[----:B------:R-:W-:Y:S02]  /*20f0*/  SHF.L.U32 R0, R0, 0x14, RZ ;  /* 0x0000001400007819 */ /* 0x000fe400000006ff */
[----:B------:R-:W-:-:S04]  /*2100*/  LEA R2, R2, 0x3b800000, 0x17 ;  /* 0x3b80000002027811 */ /* 0x000fc800078eb8ff */
[----:B------:R-:W-:Y:S01]  /*2110*/  LOP3.LUT R19, R2, R0, R19, 0xfe, !PT ;  /* 0x0000000002137212 */ /* 0x000fe200078efe13 */
[----:B------:R-:W-:Y:S06]  /*2120*/  BRA `(.L_x_1893) ;  /* 0x0000000000f87947 */ /* 0x000fec0003800000 */
.L_x_1906:
[----:B------:R-:W2:Y:S01]  /*2130*/  LDG.E.U8 R3, desc[UR36][R2.64] ;  /* 0x0000002402037981 */ /* 0x000ea2000c1e1100 */
        /* <DEDUP_REMOVED lines=19> */
.L_x_1911:
[----:B------:R-:W-:Y:S05]  /*2270*/  BSYNC.RECONVERGENT B0 ;  /* 0x0000000000007941 */ /* 0x000fea0003800200 */
.L_x_1910:
[----:B------:R-:W-:Y:S01]  /*2280*/  IMAD.SHL.U32 R0, R0, 0x200000, RZ ;  /* 0x0020000000007824 */ /* 0x000fe200078e00ff */
[----:B------:R-:W-:-:S04]  /*2290*/  LEA R2, R2, 0x37800000, 0x17 ;  /* 0x3780000002027811 */ /* 0x000fc800078eb8ff */
[----:B------:R-:W-:Y:S01]  /*22a0*/  LOP3.LUT R19, R2, R0, R19, 0xfe, !PT ;  /* 0x0000000002137212 */ /* 0x000fe200078efe13 */
[----:B------:R-:W-:Y:S06]  /*22b0*/  BRA `(.L_x_1893) ;  /* 0x0000000000947947 */ /* 0x000fec0003800000 */
.L_x_1905:
[----:B------:R-:W-:-:S09]  /*22c0*/  UISETP.NE.AND UP0, UPT, UR4, 0x1c, UPT ;  /* 0x0000001c0400788c */ /* 0x000fd2000bf05270 */
[----:B------:R-:W-:Y:S05]  /*22d0*/  BRA.U !UP0, `(.L_x_1912) ;  /* 0x0000000108847547 */ /* 0x000fea000b800000 */
[----:B------:R-:W-:-:S09]  /*22e0*/  UISETP.NE.AND UP0, UPT, UR4, 0x1d, UPT ;  /* 0x0000001d0400788c */ /* 0x000fd2000bf05270 */
[----:B------:R-:W-:Y:S05]  /*22f0*/  BRA.U !UP0, `(.L_x_1913) ;  /* 0x0000000108707547 */ /* 0x000fea000b800000 */
[----:B------:R-:W-:-:S09]  /*2300*/  UISETP.NE.AND UP0, UPT, UR4, 0x2c, UPT ;  /* 0x0000002c0400788c */ /* 0x000fd2000bf05270 */
[----:B------:R-:W-:Y:S05]  /*2310*/  BRA.U !UP0, `(.L_x_1914) ;  /* 0x0000000108487547 */ /* 0x000fea000b800000 */
.L_x_1892:
[----:B------:R-:W-:Y:S01]  /*2320*/  MOV R2, 0x0 ;  /* 0x0000000000027802 */ /* 0x000fe20000000f00 */
[----:B------:R-:W0:Y:S01]  /*2330*/  LDCU.64 UR4, c[0x4][0x128] ;  /* 0x01002500ff0477ac */ /* 0x000e220008000a00 */
[----:B------:R-:W-:Y:S02]  /*2340*/  HFMA2 R8, -RZ, RZ, 0, 4.64916229248046875e-06 ;  /* 0x0000004eff087431 */ /* 0x000fe400000001ff */
[----:B------:R-:W-:Y:S01]  /*2350*/  IMAD.MOV.U32 R12, RZ, RZ, 0x1 ;  /* 0x00000001ff0c7424 */ /* 0x000fe200078e00ff */
[----:B------:R-:W1:Y:S01]  /*2360*/  LDCU.64 UR6, c[0x4][0x130] ;  /* 0x01002600ff0677ac */ /* 0x000e620008000a00 */
[----:B------:R-:W2:Y:S01]  /*2370*/  LDC.64 R2, c[0x4][R2] ;  /* 0x0100000002027b82 */ /* 0x000ea20000000a00 */
[----:B------:R-:W-:Y:S01]  /*2380*/  IMAD.MOV.U32 R13, RZ, RZ, RZ ;  /* 0x000000ffff0d7224 */ /* 0x000fe200078e00ff */
[----:B------:R-:W3:Y:S01]  /*2390*/  LDCU.64 UR8, c[0x4][0x18] ;  /* 0x01000300ff0877ac */ /* 0x000ee20008000a00 */
[----:B0-----:R-:W-:Y:S01]  /*23a0*/  MOV R4, UR4 ;  /* 0x0000000400047c02 */ /* 0x001fe20008000f00 */
[----:B------:R-:W-:-:S02]  /*23b0*/  IMAD.U32 R5, RZ, RZ, UR5 ;  /* 0x00000005ff057e24 */ /* 0x000fc4000f8e00ff */
[----:B-1----:R-:W-:Y:S01]  /*23c0*/  IMAD.U32 R6, RZ, RZ, UR6 ;  /* 0x00000006ff067e24 */ /* 0x002fe2000f8e00ff */
[----:B------:R-:W-:Y:S01]  /*23d0*/  MOV R7, UR7 ;  /* 0x0000000700077c02 */ /* 0x000fe20008000f00 */
[----:B---3--:R-:W-:Y:S02]  /*23e0*/  IMAD.U32 R10, RZ, RZ, UR8 ;  /* 0x00000008ff0a7e24 */ /* 0x008fe4000f8e00ff */
[----:B------:R-:W-:-:S07]  /*23f0*/  IMAD.U32 R11, RZ, RZ, UR9 ;  /* 0x00000009ff0b7e24 */ /* 0x000fce000f8e00ff */
[----:B------:R-:W-:-:S07]  /*2400*/  LEPC R20, `(.L_x_1915) ;  /* 0x000000001014794e */ /* 0x000fce0000000000 */
[----:B--2---:R-:W-:Y:S05]  /*2410*/  CALL.ABS.NOINC R2 ;  /* 0x0000000002007343 */ /* 0x004fea0003c00000 */
.L_x_1915:
[----:B------:R-:W-:Y:S01]  /*2420*/  MOV R19, RZ ;  /* 0x000000ff00137202 */ /* 0x000fe20000000f00 */
[----:B------:R-:W-:Y:S06]  /*2430*/  BRA `(.L_x_1893) ;  /* 0x0000000000347947 */ /* 0x000fec0003800000 */
.L_x_1914:
[----:B------:R-:W2:Y:S01]  /*2440*/  LDG.E.U8 R2, desc[UR36][R2.64] ;  /* 0x0000002402027981 */ /* 0x000ea2000c1e1100 */
[----:B------:R-:W-:Y:S01]  /*2450*/  IMAD.MOV.U32 R19, RZ, RZ, 0x400000 ;  /* 0x00400000ff137424 */ /* 0x000fe200078e00ff */
[----:B--2---:R-:W-:-:S13]  /*2460*/  ISETP.NE.AND P0, PT, R2, RZ, PT ;  /* 0x000000ff0200720c */ /* 0x004fda0003f05270 */
[----:B------:R-:W-:Y:S05]  /*2470*/  @!P0 BRA `(.L_x_1893) ;  /* 0x0000000000248947 */ /* 0x000fea0003800000 */
[----:B------:R-:W-:-:S13]  /*2480*/  ISETP.NE.AND P0, PT, R2, 0xff, PT ;  /* 0x000000ff0200780c */ /* 0x000fda0003f05270 */
[----:B------:R-:W-:Y:S01]  /*2490*/  @!P0 IMAD.MOV.U32 R19, RZ, RZ, 0x7f800001 ;  /* 0x7f800001ff138424 */ /* 0x000fe200078e00ff */
[----:B------:R-:W-:Y:S01]  /*24a0*/  @P0 SHF.L.U32 R19, R2, 0x17, RZ ;  /* 0x0000001702130819 */ /* 0x000fe200000006ff */
[----:B------:R-:W-:Y:S06]  /*24b0*/  BRA `(.L_x_1893) ;  /* 0x0000000000147947 */ /* 0x000fec0003800000 */
.L_x_1913:
[----:B------:R-:W2:Y:S02]  /*24c0*/  LDG.E.64 R2, desc[UR36][R2.64] ;  /* 0x0000002402027981 */ /* 0x000ea4000c1e1b00 */
[----:B--2---:R0:W1:Y:S01]  /*24d0*/  I2F.U64 R19, R2 ;  /* 0x0000000200137312 */ /* 0x0040620000301000 */
[----:B------:R-:W-:Y:S05]  /*24e0*/  BRA `(.L_x_1893) ;  /* 0x0000000000087947 */ /* 0x000fea0003800000 */
.L_x_1912:
[----:B------:R-:W2:Y:S02]  /*24f0*/  LDG.E R2, desc[UR36][R2.64] ;  /* 0x0000002402027981 */ /* 0x000ea4000c1e1900 */
[----:B--2---:R-:W-:-:S07]  /*2500*/  I2FP.F32.U32 R19, R2 ;  /* 0x0000000200137245 */ /* 0x004fce0000201000 */
.L_x_1893:
[----:B------:R-:W-:Y:S05]  /*2510*/  BSYNC.RECONVERGENT B6 ;  /* 0x0000000000067941 */ /* 0x000fea0003800200 */
.L_x_1887:
[----:B------:R-:W0:Y:S01]  /*2520*/  LDCU.64 UR6, c[0x0][0x5f8] ;  /* 0x0000bf00ff0677ac */ /* 0x000e220008000a00 */
[----:B------:R-:W-:Y:S01]  /*2530*/  BSSY.RECONVERGENT B6, `(.L_x_1916) ;  /* 0x00000dd000067945 */ /* 0x000fe20003800200 */
[----:B------:R-:W-:-:S04]  /*2540*/  UPRMT UR4, UR42, 0x9910, URZ ;  /* 0x000099102a047896 */ /* 0x000fc800080000ff */
[----:B------:R-:W-:Y:S01]  /*2550*/  UISETP.GT.AND UP0, UPT, UR4, 0x9, UPT ;  /* 0x000000090400788c */ /* 0x000fe2000bf04270 */
[----:B0-234-:R-:W-:-:S05]  /*2560*/  IADD3 R2, P0, PT, R18, UR6, RZ ;  /* 0x0000000612027c10 */ /* 0x01dfca000ff1e0ff */
        /* <DEDUP_REMOVED lines=11> */
[----:B--2---:R0:W2:Y:S01]  /*2620*/  I2F.S16 R4, R2 ;  /* 0x0000000200047306 */ /* 0x0040a20000101400 */
[----:B------:R-:W-:Y:S05]  /*2630*/  BRA `(.L_x_1922) ;  /* 0x0000000c00307947 */ /* 0x000fea0003800000 */
.L_x_1920:
[----:B------:R-:W2:Y:S02]  /*2640*/  LDG.E.U8 R2, desc[UR36][R2.64] ;  /* 0x0000002402027981 */ /* 0x000ea4000c1e1100 */
[----:B--2---:R-:W-:Y:S01]  /*2650*/  I2FP.F32.U32 R4, R2 ;  /* 0x0000000200047245 */ /* 0x004fe20000201000 */
[----:B------:R-:W-:Y:S06]  /*2660*/  BRA `(.L_x_1922) ;  /* 0x0000000c00247947 */ /* 0x000fec0003800000 */
.L_x_1919:
[----:B------:R-:W-:-:S09]  /*2670*/  UISETP.NE.AND UP0, UPT, UR4, 0x2, UPT ;  /* 0x000000020400788c */ /* 0x000fd2000bf05270 */
[----:B------:R-:W-:Y:S05]  /*2680*/  BRA.U !UP0, `(.L_x_1923) ;  /* 0x0000000108287547 */ /* 0x000fea000b800000 */
[----:B------:R-:W-:-:S09]  /*2690*/  UISETP.NE.AND UP0, UPT, UR4, 0x3, UPT ;  /* 0x000000030400788c */ /* 0x000fd2000bf05270 */
[----:B------:R-:W-:Y:S05]  /*26a0*/  BRA.U !UP0, `(.L_x_1924) ;  /* 0x0000000108147547 */ /* 0x000fea000b800000 */
[----:B------:R-:W-:-:S09]  /*26b0*/  UISETP.NE.AND UP0, UPT, UR4, 0x4, UPT ;  /* 0x000000040400788c */ /* 0x000fd2000bf05270 */
[----:B------:R-:W-:Y:S05]  /*26c0*/  BRA.U UP0, `(.L_x_1921) ;  /* 0x0000000900907547 */ /* 0x000fea000b800000 */
[----:B------:R-:W2:Y:S02]  /*26d0*/  LDG.E.64 R2, desc[UR36][R2.64] ;  /* 0x0000002402027981 */ /* 0x000ea4000c1e1b00 */
[----:B--2---:R0:W2:Y:S01]  /*26e0*/  I2F.S64 R4, R2 ;  /* 0x0000000200047312 */ /* 0x0040a20000301400 */
[----:B------:R-:W-:Y:S05]  /*26f0*/  BRA `(.L_x_1922) ;  /* 0x0000000c00007947 */ /* 0x000fea0003800000 */
.L_x_1924:
[----:B------:R-:W2:Y:S02]  /*2700*/  LDG.E R2, desc[UR36][R2.64] ;  /* 0x0000002402027981 */ /* 0x000ea4000c1e1900 */
[----:B--2---:R-:W-:Y:S01]  /*2710*/  I2FP.F32.S32 R4, R2 ;  /* 0x0000000200047245 */ /* 0x004fe20000201400 */
[----:B------:R-:W-:Y:S06]  /*2720*/  BRA `(.L_x_1922) ;  /* 0x0000000800f47947 */ /* 0x000fec0003800000 */
.L_x_1923:
[----:B------:R-:W2:Y:S02]  /*2730*/  LDG.E.U16 R2, desc[UR36][R2.64] ;  /* 0x0000002402027981 */ /* 0x000ea4000c1e1500 */
[----:B--2---:R0:W2:Y:S01]  /*2740*/  I2F.S16 R4, R2 ;  /* 0x0000000200047306 */ /* 0x0040a20000101400 */
[----:B------:R-:W-:Y:S05]  /*2750*/  BRA `(.L_x_1922) ;  /* 0x0000000800e87947 */ /* 0x000fea0003800000 */
.L_x_1918:
        /* <DEDUP_REMOVED lines=8> */
.L_x_1926:
[----:B------:R-:W2:Y:S02]  /*27e0*/  LDG.E.U16 R2, desc[UR36][R2.64] ;  /* 0x0000002402027981 */ /* 0x000ea4000c1e1500 */
[----:B--2---:R-:W-:Y:S01]  /*27f0*/  HADD2.F32 R4, -RZ, R2.H0_H0 ;  /* 0x20000002ff047230 */ /* 0x004fe20000004100 */
[----:B------:R-:W-:Y:S06]  /*2800*/  BRA `(.L_x_1922) ;  /* 0x0000000800bc7947 */ /* 0x000fec0003800000 */
.L_x_1925:
        /* <DEDUP_REMOVED lines=8> */
.L_x_1928:
[----:B------:R-:W2:Y:S02]  /*2890*/  LDG.E.U16 R2, desc[UR36][R2.64] ;  /* 0x0000002402027981 */ /* 0x000ea4000c1e1500 */
[----:B--2---:R-:W-:Y:S01]  /*28a0*/  HADD2.F32 R4, -RZ, R2.H0_H0 ;  /* 0x20000002ff047230 */ /* 0x004fe20000004100 */
[----:B------:R-:W-:Y:S06]  /*28b0*/  BRA `(.L_x_1922) ;  /* 0x0000000800907947 */ /* 0x000fec0003800000 */
.L_x_1927:
[----:B------:R-:W2:Y:S01]  /*28c0*/  LDG.E.64 R2, desc[UR36][R2.64] ;  /* 0x0000002402027981 */ /* 0x000ea2000c1e1b00 */
[----:B------:R-:W-:Y:S01]  /*28d0*/  UMOV UR4, 0xf0000000 ;  /* 0xf000000000047882 */ /* 0x000fe20000000000 */
[----:B------:R-:W-:Y:S01]  /*28e0*/  UMOV UR5, 0x380fffff ;  /* 0x380fffff00057882 */ /* 0x000fe20000000000 */
[----:B--2---:R-:W0:Y:S01]  /*28f0*/  F2F.F32.F64 R4, R2 ;  /* 0x0000000200047310 */ /* 0x004e220000301000 */
[----:B------:R-:W-:-:S14]  /*2900*/  DSETP.GEU.AND P0, PT, |R2|, UR4, PT ;  /* 0x0000000402007e2a */ /* 0x000fdc000bf0e200 */
[----:B0-----:R-:W-:Y:S01]  /*2910*/  @!P0 FMUL R4, R4, 1.175494350822287508e-38 ;  /* 0x0080000004048820 */ /* 0x001fe20000400000 */
[----:B------:R-:W-:Y:S06]  /*2920*/  BRA `(.L_x_1922) ;  /* 0x0000000800747947 */ /* 0x000fec0003800000 */
.L_x_1917:
        /* <DEDUP_REMOVED lines=12> */
.L_x_1931:
[----:B------:R-:W2:Y:S01]  /*29f0*/  LDG.E.64 R2, desc[UR36][R2.64] ;  /* 0x0000002402027981 */ /* 0x000ea2000c1e1b00 */
[----:B------:R-:W-:Y:S01]  /*2a00*/  UMOV UR4, 0xf0000000 ;  /* 0xf000000000047882 */ /* 0x000fe20000000000 */
[----:B------:R-:W-:Y:S01]  /*2a10*/  UMOV UR5, 0x380fffff ;  /* 0x380fffff00057882 */ /* 0x000fe20000000000 */
[----:B--2---:R-:W0:Y:S01]  /*2a20*/  F2F.F32.F64 R4, R2 ;  /* 0x0000000200047310 */ /* 0x004e220000301000 */
[----:B------:R-:W-:-:S14]  /*2a30*/  DSETP.GEU.AND P0, PT, |R2|, UR4, PT ;  /* 0x0000000402007e2a */ /* 0x000fdc000bf0e200 */
[----:B0-----:R-:W-:Y:S01]  /*2a40*/  @!P0 FMUL R4, R4, 1.175494350822287508e-38 ;  /* 0x0080000004048820 */ /* 0x001fe20000400000 */
[----:B------:R-:W-:Y:S06]  /*2a50*/  BRA `(.L_x_1922) ;  /* 0x0000000800287947 */ /* 0x000fec0003800000 */
.L_x_1930:
        /* <DEDUP_REMOVED lines=23> */
[----:B------:R-:W-:Y:S01]  /*2bd0*/  LOP3.LUT R4, R5, 0x80000000, R4, 0xf8, !PT ;  /* 0x8000000005047812 */ /* 0x000fe200078ef804 */
[----:B------:R-:W-:Y:S06]  /*2be0*/  BRA `(.L_x_1922) ;  /* 0x0000000400c47947 */ /* 0x000fec0003800000 */
.L_x_1933:
        /* <DEDUP_REMOVED lines=10> */
[----:B------:R-:W-:Y:S01]  /*2c90*/  LOP3.LUT R4, R0, 0x80000000, R5, 0xf8, !PT ;  /* 0x8000000000047812 */ /* 0x000fe200078ef805 */
[----:B------:R-:W-:Y:S06]  /*2ca0*/  BRA `(.L_x_1922) ;  /* 0x0000000400947947 */ /* 0x000fec0003800000 */
.L_x_1932:
[----:B------:R-:W2:Y:S02]  /*2cb0*/  LDG.E.U16 R2, desc[UR36][R2.64] ;  /* 0x0000002402027981 */ /* 0x000ea4000c1e1500 */
[----:B--2---:R-:W-:Y:S01]  /*2cc0*/  IMAD.U32 R4, R2, 0x10000, RZ ;  /* 0x0001000002047824 */ /* 0x004fe200078e00ff */
[----:B------:R-:W-:Y:S06]  /*2cd0*/  BRA `(.L_x_1922) ;  /* 0x0000000400887947 */ /* 0x000fec0003800000 */
.L_x_1929:
        /* <DEDUP_REMOVED lines=11> */
.L_x_1936:
[----:B------:R-:W2:Y:S01]  /*2d90*/  LDG.E.U8 R3, desc[UR36][R2.64] ;  /* 0x0000002402037981 */ /* 0x000ea2000c1e1100 */
        /* <DEDUP_REMOVED lines=19> */
.L_x_1938:
[----:B------:R-:W-:Y:S05]  /*2ed0*/  BSYNC.RECONVERGENT B0 ;  /* 0x0000000000007941 */ /* 0x000fea0003800200 */
.L_x_1937:
[----:B------:R-:W-:Y:S01]  /*2ee0*/  IMAD.SHL.U32 R0, R0, 0x100000, RZ ;  /* 0x0010000000007824 */ /* 0x000fe200078e00ff */
[----:B------:R-:W-:-:S04]  /*2ef0*/  LEA R2, R2, 0x3b800000, 0x17 ;  /* 0x3b80000002027811 */ /* 0x000fc800078eb8ff */
[----:B------:R-:W-:Y:S01]  /*2f00*/  LOP3.LUT R4, R2, R0, R7, 0xfe, !PT ;  /* 0x0000000002047212 */ /* 0x000fe200078efe07 */
[----:B------:R-:W-:Y:S06]  /*2f10*/  BRA `(.L_x_1922) ;  /* 0x0000000000f87947 */ /* 0x000fec0003800000 */
.L_x_1935:
        /* <DEDUP_REMOVED lines=20> */
.L_x_1940:
[----:B------:R-:W-:Y:S05]  /*3060*/  BSYNC.RECONVERGENT B0 ;  /* 0x0000000000007941 */ /* 0x000fea0003800200 */
.L_x_1939:
[----:B------:R-:W-:Y:S02]  /*3070*/  SHF.L.U32 R0, R0, 0x15, RZ ;  /* 0x0000001500007819 */ /* 0x000fe400000006ff */
[----:B------:R-:W-:-:S04]  /*3080*/  LEA R2, R2, 0x37800000, 0x17 ;  /* 0x3780000002027811 */ /* 0x000fc800078eb8ff */
[----:B------:R-:W-:Y:S01]  /*3090*/  LOP3.LUT R4, R2, R0, R7, 0xfe, !PT ;  /* 0x0000000002047212 */ /* 0x000fe200078efe07 */
[----:B------:R-:W-:Y:S06]  /*30a0*/  BRA `(.L_x_1922) ;  /* 0x0000000000947947 */ /* 0x000fec0003800000 */
.L_x_1934:
[----:B------:R-:W-:-:S09]  /*30b0*/  UISETP.NE.AND UP0, UPT, UR4, 0x1c, UPT ;  /* 0x0000001c0400788c */ /* 0x000fd2000bf05270 */
[----:B------:R-:W-:Y:S05]  /*30c0*/  BRA.U !UP0, `(.L_x_1941) ;  /* 0x0000000108847547 */ /* 0x000fea000b800000 */
[----:B------:R-:W-:-:S09]  /*30d0*/  UISETP.NE.AND UP0, UPT, UR4, 0x1d, UPT ;  /* 0x0000001d0400788c */ /* 0x000fd2000bf05270 */
[----:B------:R-:W-:Y:S05]  /*30e0*/  BRA.U !UP0, `(.L_x_1942) ;  /* 0x0000000108707547 */ /* 0x000fea000b800000 */
[----:B------:R-:W-:-:S09]  /*30f0*/  UISETP.NE.AND UP0, UPT, UR4, 0x2c, UPT ;  /* 0x0000002c0400788c */ /* 0x000fd2000bf05270 */
[----:B------:R-:W-:Y:S05]  /*3100*/  BRA.U !UP0, `(.L_x_1943) ;  /* 0x0000000108487547 */ /* 0x000fea000b800000 */
.L_x_1921:
[----:B------:R-:W-:Y:S01]  /*3110*/  MOV R2, 0x0 ;  /* 0x0000000000027802 */ /* 0x000fe20000000f00 */
[----:B------:R-:W0:Y:S01]  /*3120*/  LDCU.64 UR4, c[0x4][0x128] ;  /* 0x01002500ff0477ac */ /* 0x000e220008000a00 */
[----:B------:R-:W-:Y:S02]  /*3130*/  HFMA2 R13, -RZ, RZ, 0, 0 ;  /* 0x00000000ff0d7431 */ /* 0x000fe400000001ff */
[----:B------:R-:W-:Y:S01]  /*3140*/  IMAD.MOV.U32 R8, RZ, RZ, 0x4e ;  /* 0x0000004eff087424 */ /* 0x000fe200078e00ff */
[----:B------:R-:W2:Y:S01]  /*3150*/  LDCU.64 UR6, c[0x4][0x130] ;  /* 0x01002600ff0677ac */ /* 0x000ea20008000a00 */
[----:B------:R-:W3:Y:S01]  /*3160*/  LDC.64 R2, c[0x4][R2] ;  /* 0x0100000002027b82 */ /* 0x000ee20000000a00 */
[----:B------:R-:W-:Y:S01]  /*3170*/  IMAD.MOV.U32 R12, RZ, RZ, 0x1 ;  /* 0x00000001ff0c7424 */ /* 0x000fe200078e00ff */
[----:B------:R-:W4:Y:S01]  /*3180*/  LDCU.64 UR8, c[0x4][0x18] ;  /* 0x01000300ff0877ac */ /* 0x000f220008000a00 */
[----:B0-----:R-:W-:Y:S02]  /*3190*/  IMAD.U32 R4, RZ, RZ, UR4 ;  /* 0x00000004ff047e24 */ /* 0x001fe4000f8e00ff */
[----:B------:R-:W-:Y:S01]  /*31a0*/  IMAD.U32 R5, RZ, RZ, UR5 ;  /* 0x00000005ff057e24 */ /* 0x000fe2000f8e00ff */
[----:B--2---:R-:W-:Y:S01]  /*31b0*/  MOV R6, UR6 ;  /* 0x0000000600067c02 */ /* 0x004fe20008000f00 */
[----:B------:R-:W-:-:S02]  /*31c0*/  IMAD.U32 R7, RZ, RZ, UR7 ;  /* 0x00000007ff077e24 */ /* 0x000fc4000f8e00ff */
[----:B----4-:R-:W-:Y:S01]  /*31d0*/  IMAD.U32 R10, RZ, RZ, UR8 ;  /* 0x00000008ff0a7e24 */ /* 0x010fe2000f8e00ff */
[----:B------:R-:W-:-:S07]  /*31e0*/  MOV R11, UR9 ;  /* 0x00000009000b7c02 */ /* 0x000fce0008000f00 */
[----:B------:R-:W-:-:S07]  /*31f0*/  LEPC R20, `(.L_x_1944) ;  /* 0x000000001014794e */ /* 0x000fce0000000000 */
[----:B-1-3-5:R-:W-:Y:S05]  /*3200*/  CALL.ABS.NOINC R2 ;  /* 0x0000000002007343 */ /* 0x02afea0003c00000 */
.L_x_1944:
[----:B------:R-:W-:Y:S01]  /*3210*/  IMAD.MOV.U32 R4, RZ, RZ, RZ ;  /* 0x000000ffff047224 */ /* 0x000fe200078e00ff */
[----:B------:R-:W-:Y:S06]  /*3220*/  BRA `(.L_x_1922) ;  /* 0x0000000000347947 */ /* 0x000fec0003800000 */
.L_x_1943:
[----:B------:R-:W2:Y:S01]  /*3230*/  LDG.E.U8 R2, desc[UR36][R2.64] ;  /* 0x0000002402027981 */ /* 0x000ea2000c1e1100 */
[----:B------:R-:W-:Y:S01]  /*3240*/  IMAD.MOV.U32 R4, RZ, RZ, 0x400000 ;  /* 0x00400000ff047424 */ /* 0x000fe200078e00ff */
[----:B--2---:R-:W-:-:S13]  /*3250*/  ISETP.NE.AND P0, PT, R2, RZ, PT ;  /* 0x000000ff0200720c */ /* 0x004fda0003f05270 */
[----:B------:R-:W-:Y:S05]  /*3260*/  @!P0 BRA `(.L_x_1922) ;  /* 0x0000000000248947 */ /* 0x000fea0003800000 */
[----:B------:R-:W-:-:S13]  /*3270*/  ISETP.NE.AND P0, PT, R2, 0xff, PT ;  /* 0x000000ff0200780c */ /* 0x000fda0003f05270 */
[----:B------:R-:W-:Y:S01]  /*3280*/  @!P0 MOV R4, 0x7f800001 ;  /* 0x7f80000100048802 */ /* 0x000fe20000000f00 */
[----:B------:R-:W-:Y:S01]  /*3290*/  @P0 IMAD.SHL.U32 R4, R2, 0x800000, RZ ;  /* 0x0080000002040824 */ /* 0x000fe200078e00ff */
[----:B------:R-:W-:Y:S06]  /*32a0*/  BRA `(.L_x_1922) ;  /* 0x0000000000147947 */ /* 0x000fec0003800000 */
.L_x_1942:
[----:B------:R-:W2:Y:S02]  /*32b0*/  LDG.E.64 R2, desc[UR36][R2.64] ;  /* 0x0000002402027981 */ /* 0x000ea4000c1e1b00 */
[----:B--2---:R0:W2:Y:S01]  /*32c0*/  I2F.U64 R4, R2 ;  /* 0x0000000200047312 */ /* 0x0040a20000301000 */
[----:B------:R-:W-:Y:S05]  /*32d0*/  BRA `(.L_x_1922) ;  /* 0x0000000000087947 */ /* 0x000fea0003800000 */
.L_x_1941:
[----:B------:R-:W2:Y:S02]  /*32e0*/  LDG.E R2, desc[UR36][R2.64] ;  /* 0x0000002402027981 */ /* 0x000ea4000c1e1900 */
[----:B--2---:R-:W-:-:S07]  /*32f0*/  I2FP.F32.U32 R4, R2 ;  /* 0x0000000200047245 */ /* 0x004fce0000201000 */
.L_x_1922:
[----:B------:R-:W-:Y:S05]  /*3300*/  BSYNC.RECONVERGENT B6 ;  /* 0x0000000000067941 */ /* 0x000fea0003800200 */
.L_x_1916:
[C---:B-1---5:R-:W-:Y:S01]  /*3310*/  FMUL.FTZ R0, |R19|.reuse, -1.4426950216293334961 ;  /* 0xbfb8aa3b13007820 */ /* 0x062fe20000410200 */
[----:B------:R-:W0:Y:S01]  /*3320*/  LDCU.64 UR6, c[0x0][0x5e8] ;  /* 0x0000bd00ff0677ac */ /* 0x000e220008000a00 */
[C---:B------:R-:W-:Y:S02]  /*3330*/  FSETP.GEU.FTZ.AND P0, PT, R19.reuse, RZ, PT ;  /* 0x000000ff1300720b */ /* 0x040fe40003f1e000 */
[----:B------:R-:W-:Y:S01]  /*3340*/  FSET.BF.LT.FTZ.AND R19, R19, RZ, PT ;  /* 0x000000ff1313720a */ /* 0x000fe20003811000 */
[----:B------:R-:W-:Y:S01]  /*3350*/  UPRMT UR4, UR43, 0x9910, URZ ;  /* 0x000099102b047896 */ /* 0x000fe200080000ff */
[----:B------:R-:W1:Y:S03]  /*3360*/  MUFU.EX2 R0, R0 ;  /* 0x0000000000007308 */ /* 0x000e660000000800 */
[----:B------:R-:W-:Y:S01]  /*3370*/  UISETP.GT.AND UP0, UPT, UR4, 0x9, UPT ;  /* 0x000000090400788c */ /* 0x000fe2000bf04270 */
[----:B0--34-:R-:W-:Y:S01]  /*3380*/  IADD3 R2, P1, PT, R16, UR6, RZ ;  /* 0x0000000610027c10 */ /* 0x019fe2000ff3e0ff */
[----:B-1----:R-:W-:-:S04]  /*3390*/  FADD.FTZ R5, R0, 1 ;  /* 0x3f80000000057421 */ /* 0x002fc80000010000 */
[----:B------:R-:W-:Y:S02]  /*33a0*/  IMAD.X R3, RZ, RZ, UR7, P1 ;  /* 0x00000007ff037e24 */ /* 0x000fe400088e06ff */
[----:B------:R-:W0:Y:S02]  /*33b0*/  MUFU.RCP R5, R5 ;  /* 0x0000000500057308 */ /* 0x000e240000001000 */
[----:B0-----:R-:W-:-:S04]  /*33c0*/  FMUL.FTZ R6, R0, R5 ;  /* 0x0000000500067220 */ /* 0x001fc80000410000 */
[----:B------:R-:W-:-:S04]  /*33d0*/  @P0 FADD.FTZ R6, -R6, -RZ ;  /* 0x800000ff06060221 */ /* 0x000fc80000010100 */
[----:B------:R-:W-:-:S04]  /*33e0*/  FADD.FTZ R19, R19, -R6 ;  /* 0x8000000613137221 */ /* 0x000fc80000010000 */
[----:B--2---:R-:W-:Y:S01]  /*33f0*/  FMUL.FTZ R4, R19, R4 ;  /* 0x0000000413047220 */ /* 0x004fe20000410000 */
        /* <DEDUP_REMOVED lines=9> */
[----:B------:R-:W0:Y:S02]  /*3490*/  F2I.FTZ.TRUNC.NTZ R5, R4 ;  /* 0x0000000400057305 */ /* 0x000e24000021f100 */
[----:B0-----:R0:W-:Y:S01]  /*34a0*/  STG.E.U8 desc[UR36][R2.64], R5 ;  /* 0x0000000502007986 */ /* 0x0011e2000c101124 */
[----:B------:R-:W-:Y:S05]  /*34b0*/  BRA `(.L_x_1950) ;  /* 0x0000000c003c7947 */ /* 0x000fea0003800000 */
.L_x_1948:
[----:B------:R-:W0:Y:S02]  /*34c0*/  F2I.S64.TRUNC R4, R4 ;  /* 0x0000000400047311 */ /* 0x000e24000020d900 */
[----:B0-----:R-:W-:-:S05]  /*34d0*/  MOV R7, R4 ;  /* 0x0000000400077202 */ /* 0x001fca0000000f00 */
[----:B------:R0:W-:Y:S01]  /*34e0*/  STG.E.U8 desc[UR36][R2.64], R7 ;  /* 0x0000000702007986 */ /* 0x0001e2000c101124 */
[----:B------:R-:W-:Y:S05]  /*34f0*/  BRA `(.L_x_1950) ;  /* 0x0000000c002c7947 */ /* 0x000fea0003800000 */
.L_x_1947:
[----:B------:R-:W-:-:S09]  /*3500*/  UISETP.NE.AND UP0, UPT, UR4, 0x2, UPT ;  /* 0x000000020400788c */ /* 0x000fd2000bf05270 */
[----:B------:R-:W-:Y:S05]  /*3510*/  BRA.U !UP0, `(.L_x_1951) ;  /* 0x0000000108287547 */ /* 0x000fea000b800000 */
[----:B------:R-:W-:-:S09]  /*3520*/  UISETP.NE.AND UP0, UPT, UR4, 0x3, UPT ;  /* 0x000000030400788c */ /* 0x000fd2000bf05270 */
[----:B------:R-:W-:Y:S05]  /*3530*/  BRA.U !UP0, `(.L_x_1952) ;  /* 0x0000000108147547 */ /* 0x000fea000b800000 */
[----:B------:R-:W-:-:S09]  /*3540*/  UISETP.NE.AND UP0, UPT, UR4, 0x4, UPT ;  /* 0x000000040400788c */ /* 0x000fd2000bf05270 */
[----:B------:R-:W-:Y:S05]  /*3550*/  BRA.U UP0, `(.L_x_1949) ;  /* 0x0000000900807547 */ /* 0x000fea000b800000 */
[----:B------:R-:W0:Y:S02]  /*3560*/  F2I.S64.TRUNC R4, R4 ;  /* 0x0000000400047311 */ /* 0x000e24000020d900 */
[----:B0-----:R0:W-:Y:S01]  /*3570*/  STG.E.64 desc[UR36][R2.64], R4 ;  /* 0x0000000402007986 */ /* 0x0011e2000c101b24 */
[----:B------:R-:W-:Y:S05]  /*3580*/  BRA `(.L_x_1950) ;  /* 0x0000000c00087947 */ /* 0x000fea0003800000 */
.L_x_1952:
[----:B------:R-:W0:Y:S02]  /*3590*/  F2I.FTZ.TRUNC.NTZ R5, R4 ;  /* 0x0000000400057305 */ /* 0x000e24000021f100 */
[----:B0-----:R0:W-:Y:S01]  /*35a0*/  STG.E desc[UR36][R2.64], R5 ;  /* 0x0000000502007986 */ /* 0x0011e2000c101924 */
[----:B------:R-:W-:Y:S05]  /*35b0*/  BRA `(.L_x_1950) ;  /* 0x0000000800fc7947 */ /* 0x000fea0003800000 */
.L_x_1951:
[----:B------:R-:W0:Y:S02]  /*35c0*/  F2I.FTZ.TRUNC.NTZ R5, R4 ;  /* 0x0000000400057305 */ /* 0x000e24000021f100 */
[----:B0-----:R0:W-:Y:S01]  /*35d0*/  STG.E.U16 desc[UR36][R2.64], R5 ;  /* 0x0000000502007986 */ /* 0x0011e2000c101524 */
[----:B------:R-:W-:Y:S05]  /*35e0*/  BRA `(.L_x_1950) ;  /* 0x0000000800f07947 */ /* 0x000fea0003800000 */
.L_x_1946:
[----:B------:R-:W-:-:S09]  /*35f0*/  UISETP.GT.AND UP0, UPT, UR4, 0x6, UPT ;  /* 0x000000060400788c */ /* 0x000fd2000bf04270 */
[----:B------:R-:W-:Y:S05]  /*3600*/  BRA.U UP0, `(.L_x_1953) ;  /* 0x0000000100247547 */ /* 0x000fea000b800000 */
[----:B------:R-:W-:-:S09]  /*3610*/  UISETP.NE.AND UP0, UPT, UR4, 0x5, UPT ;  /* 0x000000050400788c */ /* 0x000fd2000bf05270 */
[----:B------:R-:W-:Y:S05]  /*3620*/  BRA.U !UP0, `(.L_x_1954) ;  /* 0x0000000108107547 */ /* 0x000fea000b800000 */
[----:B------:R-:W-:-:S09]  /*3630*/  UISETP.NE.AND UP0, UPT, UR4, 0x6, UPT ;  /* 0x000000060400788c */ /* 0x000fd2000bf05270 */
[----:B------:R-:W-:Y:S05]  /*3640*/  BRA.U UP0, `(.L_x_1949) ;  /* 0x0000000900447547 */ /* 0x000fea000b800000 */
[----:B------:R1:W-:Y:S01]  /*3650*/  STG.E desc[UR36][R2.64], R4 ;  /* 0x0000000402007986 */ /* 0x0003e2000c101924 */
[----:B------:R-:W-:Y:S05]  /*3660*/  BRA `(.L_x_1950) ;  /* 0x0000000800d07947 */ /* 0x000fea0003800000 */
.L_x_1954:
[----:B------:R-:W-:-:S05]  /*3670*/  F2FP.F16.F32.PACK_AB R4, RZ, R4 ;  /* 0x00000004ff04723e */ /* 0x000fca00000000ff */
[----:B------:R0:W-:Y:S01]  /*3680*/  STG.E.U16 desc[UR36][R2.64], R4 ;  /* 0x0000000402007986 */ /* 0x0001e2000c101524 */
[----:B------:R-:W-:Y:S05]  /*3690*/  BRA `(.L_x_1950) ;  /* 0x0000000800c47947 */ /* 0x000fea0003800000 */
.L_x_1953:
[----:B------:R-:W-:-:S09]  /*36a0*/  UISETP.NE.AND UP0, UPT, UR4, 0x7, UPT ;  /* 0x000000070400788c */ /* 0x000fd2000bf05270 */
[----:B------:R-:W-:Y:S05]  /*36b0*/  BRA.U !UP0, `(.L_x_1955) ;  /* 0x00000001082c7547 */ /* 0x000fea000b800000 */
[----:B------:R-:W-:-:S09]  /*36c0*/  UISETP.NE.AND UP0, UPT, UR4, 0x8, UPT ;  /* 0x000000080400788c */ /* 0x000fd2000bf05270 */
[----:B------:R-:W-:Y:S05]  /*36d0*/  BRA.U !UP0, `(.L_x_1956) ;  /* 0x0000000108147547 */ /* 0x000fea000b800000 */
[----:B------:R-:W-:-:S09]  /*36e0*/  UISETP.NE.AND UP0, UPT, UR4, 0x9, UPT ;  /* 0x000000090400788c */ /* 0x000fd2000bf05270 */
[----:B------:R-:W-:Y:S05]  /*36f0*/  BRA.U UP0, `(.L_x_1949) ;  /* 0x0000000900187547 */ /* 0x000fea000b800000 */
[----:B------:R-:W-:-:S05]  /*3700*/  IMAD.MOV.U32 R5, RZ, RZ, RZ ;  /* 0x000000ffff057224 */ /* 0x000fca00078e00ff */
[----:B------:R3:W-:Y:S01]  /*3710*/  STG.E.64 desc[UR36][R2.64], R4 ;  /* 0x0000000402007986 */ /* 0x0007e2000c101b24 */
[----:B------:R-:W-:Y:S05]  /*3720*/  BRA `(.L_x_1950) ;  /* 0x0000000800a07947 */ /* 0x000fea0003800000 */
.L_x_1956:
[----:B------:R-:W-:-:S04]  /*3730*/  F2FP.F16.F32.PACK_AB R5, RZ, R4 ;  /* 0x00000004ff05723e */ /* 0x000fc800000000ff */
[----:B------:R-:W-:-:S05]  /*3740*/  PRMT R5, R5, 0x5410, RZ ;  /* 0x0000541005057816 */ /* 0x000fca00000000ff */
[----:B------:R2:W-:Y:S01]  /*3750*/  STG.E desc[UR36][R2.64], R5 ;  /* 0x0000000502007986 */ /* 0x0005e2000c101924 */
[----:B------:R-:W-:Y:S05]  /*3760*/  BRA `(.L_x_1950) ;  /* 0x0000000800907947 */ /* 0x000fea0003800000 */
.L_x_1955:
[----:B------:R-:W-:-:S06]  /*3770*/  FMUL.FTZ R4, R4, 1 ;  /* 0x3f80000004047820 */ /* 0x000fcc0000410000 */
[----:B------:R-:W0:Y:S02]  /*3780*/  F2F.F64.F32 R4, R4 ;  /* 0x0000000400047310 */ /* 0x000e240000201800 */
[----:B0-----:R4:W-:Y:S01]  /*3790*/  STG.E.64 desc[UR36][R2.64], R4 ;  /* 0x0000000402007986 */ /* 0x0019e2000c101b24 */
[----:B------:R-:W-:Y:S05]  /*37a0*/  BRA `(.L_x_1950) ;  /* 0x0000000800807947 */ /* 0x000fea0003800000 */
.L_x_1945:
        /* <DEDUP_REMOVED lines=8> */
[----:B------:R-:W-:-:S04]  /*3830*/  FSETP.NEU.FTZ.AND P0, PT, R4, RZ, PT ;  /* 0x000000ff0400720b */ /* 0x000fc80003f1d000 */
[----:B------:R-:W-:-:S05]  /*3840*/  SEL R5, RZ, 0x1, !P0 ;  /* 0x00000001ff057807 */ /* 0x000fca0004000000 */
[----:B------:R0:W-:Y:S01]  /*3850*/  STG.E.U8 desc[UR36][R2.64], R5 ;  /* 0x0000000502007986 */ /* 0x0001e2000c101124 */
[----:B------:R-:W-:Y:S05]  /*3860*/  BRA `(.L_x_1950) ;  /* 0x0000000800507947 */ /* 0x000fea0003800000 */
.L_x_1959:
[----:B------:R-:W-:Y:S01]  /*3870*/  FMUL.FTZ R4, R4, 1 ;  /* 0x3f80000004047820 */ /* 0x000fe20000410000 */
[----:B------:R-:W-:-:S05]  /*3880*/  CS2R R6, SRZ ;  /* 0x0000000000067805 */ /* 0x000fca000001ff00 */
[----:B------:R-:W0:Y:S02]  /*3890*/  F2F.F64.F32 R4, R4 ;  /* 0x0000000400047310 */ /* 0x000e240000201800 */
[----:B0-----:R0:W-:Y:S01]  /*38a0*/  STG.E.128 desc[UR36][R2.64], R4 ;  /* 0x0000000402007986 */ /* 0x0011e2000c101d24 */
[----:B------:R-:W-:Y:S05]  /*38b0*/  BRA `(.L_x_1950) ;  /* 0x00000008003c7947 */ /* 0x000fea0003800000 */
.L_x_1958:
[----:B------:R-:W-:-:S09]  /*38c0*/  UISETP.NE.AND UP0, UPT, UR4, 0xf, UPT ;  /* 0x0000000f0400788c */ /* 0x000fd2000bf05270 */
[----:B------:R-:W-:Y:S05]  /*38d0*/  BRA.U !UP0, `(.L_x_1960) ;  /* 0x0000000108987547 */ /* 0x000fea000b800000 */
[----:B------:R-:W-:-:S09]  /*38e0*/  UISETP.NE.AND UP0, UPT, UR4, 0x17, UPT ;  /* 0x000000170400788c */ /* 0x000fd2000bf05270 */
[----:B------:R-:W-:Y:S05]  /*38f0*/  BRA.U !UP0, `(.L_x_1961) ;  /* 0x0000000108487547 */ /* 0x000fea000b800000 */
[----:B------:R-:W-:-:S09]  /*3900*/  UISETP.NE.AND UP0, UPT, UR4, 0x18, UPT ;  /* 0x000000180400788c */ /* 0x000fd2000bf05270 */
[----:B------:R-:W-:Y:S05]  /*3910*/  BRA.U UP0, `(.L_x_1949) ;  /* 0x0000000500907547 */ /* 0x000fea000b800000 */
[----:B------:R-:W-:Y:S01]  /*3920*/  LOP3.LUT R6, R4, 0x7fffffff, RZ, 0xc0, !PT ;  /* 0x7fffffff04067812 */ /* 0x000fe200078ec0ff */
[----:B------:R-:W-:Y:S01]  /*3930*/  BSSY.RECONVERGENT B0, `(.L_x_1962) ;  /* 0x000000b000007945 */ /* 0x000fe20003800200 */
[----:B------:R-:W-:Y:S01]  /*3940*/  SHF.R.U32.HI R7, RZ, 0x18, R4 ;  /* 0x00000018ff077819 */ /* 0x000fe20000011604 */
[----:B------:R-:W-:Y:S01]  /*3950*/  IMAD.MOV.U32 R0, RZ, RZ, 0x7f ;  /* 0x0000007fff007424 */ /* 0x000fe200078e00ff */
        /* <DEDUP_REMOVED lines=8> */
.L_x_1963:
[----:B------:R-:W-:Y:S05]  /*39e0*/  BSYNC.RECONVERGENT B0 ;  /* 0x0000000000007941 */ /* 0x000fea0003800200 */
.L_x_1962:
[----:B------:R-:W-:-:S05]  /*39f0*/  LOP3.LUT R7, R0, 0x80, R7, 0xf8, !PT ;  /* 0x0000008000077812 */ /* 0x000fca00078ef807 */
[----:B------:R0:W-:Y:S01]  /*3a00*/  STG.E.U8 desc[UR36][R2.64], R7 ;  /* 0x0000000702007986 */ /* 0x0001e2000c101124 */
[----:B------:R-:W-:Y:S05]  /*3a10*/  BRA `(.L_x_1950) ;  /* 0x0000000400e47947 */ /* 0x000fea0003800000 */
.L_x_1961:
[----:B------:R-:W-:Y:S01]  /*3a20*/  LOP3.LUT R6, R4, 0x7fffffff, RZ, 0xc0, !PT ;  /* 0x7fffffff04067812 */ /* 0x000fe200078ec0ff */
[----:B------:R-:W-:Y:S01]  /*3a30*/  BSSY.RECONVERGENT B0, `(.L_x_1964) ;  /* 0x000000d000007945 */ /* 0x000fe20003800200 */
[----:B------:R-:W-:Y:S02]  /*3a40*/  SHF.R.U32.HI R7, RZ, 0x18, R4 ;  /* 0x00000018ff077819 */ /* 0x000fe40000011604 */
[----:B------:R-:W-:-:S13]  /*3a50*/  ISETP.GE.U32.AND P1, PT, R6, 0x47800000, PT ;  /* 0x478000000600780c */ /* 0x000fda0003f26070 */
[----:B------:R-:W-:Y:S02]  /*3a60*/  @P1 ISETP.GT.U32.AND P0, PT, R6, 0x7f800000, PT ;  /* 0x7f8000000600180c */ /* 0x000fe40003f04070 */
[----:B------:R-:W-:-:S04]  /*3a70*/  @P1 MOV R0, 0x7f ;  /* 0x0000007f00001802 */ /* 0x000fc80000000f00 */
[----:B------:R-:W-:Y:S01]  /*3a80*/  @P1 SEL R0, R0, 0x7c, P0 ;  /* 0x0000007c00001807 */ /* 0x000fe20000000000 */
[----:B------:R-:W-:Y:S06]  /*3a90*/  @P1 BRA `(.L_x_1965) ;  /* 0x0000000000181947 */ /* 0x000fec0003800000 */
[----:B------:R-:W-:-:S13]  /*3aa0*/  ISETP.GT.U32.AND P0, PT, R6, 0x387fffff, PT ;  /* 0x387fffff0600780c */ /* 0x000fda0003f04070 */
[----:B------:R-:W-:-:S04]  /*3ab0*/  @P0 SHF.R.U32.HI R0, RZ, 0x15, R4 ;  /* 0x00000015ff000819 */ /* 0x000fc80000011604 */
[----:B------:R-:W-:Y:S01]  /*3ac0*/  @P0 LOP3.LUT R5, R0, 0x1, RZ, 0xc0, !PT ;  /* 0x0000000100050812 */ /* 0x000fe200078ec0ff */
[----:B------:R-:W-:-:S03]  /*3ad0*/  @!P0 FADD.FTZ R0, R6, 128 ;  /* 0x4300000006008421 */ /* 0x000fc60000010000 */
[----:B------:R-:W-:-:S04]  /*3ae0*/  @P0 IADD3 R5, PT, PT, R4, 0x80fffff, R5 ;  /* 0x080fffff04050810 */ /* 0x000fc80007ffe005 */
[----:B------:R-:W-:-:S07]  /*3af0*/  @P0 SHF.R.U32.HI R0, RZ, 0x15, R5 ;  /* 0x00000015ff000819 */ /* 0x000fce0000011605 */
.L_x_1965:
[----:B------:R-:W-:Y:S05]  /*3b00*/  BSYNC.RECONVERGENT B0 ;  /* 0x0000000000007941 */ /* 0x000fea0003800200 */
.L_x_1964:
[----:B------:R-:W-:-:S05]  /*3b10*/  LOP3.LUT R5, R0, 0x80, R7, 0xf8, !PT ;  /* 0x0000008000057812 */ /* 0x000fca00078ef807 */
[----:B------:R0:W-:Y:S01]  /*3b20*/  STG.E.U8 desc[UR36][R2.64], R5 ;  /* 0x0000000502007986 */ /* 0x0001e2000c101124 */
[----:B------:R-:W-:Y:S05]  /*3b30*/  BRA `(.L_x_1950) ;  /* 0x00000004009c7947 */ /* 0x000fea0003800000 */
.L_x_1960:
[----:B------:R-:W-:-:S05]  /*3b40*/  F2FP.BF16.F32.PACK_AB R4, RZ, R4 ;  /* 0x00000004ff04723e */ /* 0x000fca00000010ff */
[----:B------:R0:W-:Y:S01]  /*3b50*/  STG.E.U16 desc[UR36][R2.64], R4 ;  /* 0x0000000402007986 */ /* 0x0001e2000c101524 */
[----:B------:R-:W-:Y:S05]  /*3b60*/  BRA `(.L_x_1950) ;  /* 0x0000000400907947 */ /* 0x000fea0003800000 */
.L_x_1957:
        /* <DEDUP_REMOVED lines=8> */
[----:B------:R-:W0:Y:S02]  /*3bf0*/  F2I.FTZ.U32.TRUNC.NTZ R5, R4 ;  /* 0x0000000400057305 */ /* 0x000e24000021f000 */
[----:B0-----:R0:W-:Y:S01]  /*3c00*/  STG.E.U16 desc[UR36][R2.64], R5 ;  /* 0x0000000502007986 */ /* 0x0011e2000c101524 */
[----:B------:R-:W-:Y:S05]  /*3c10*/  BRA `(.L_x_1950) ;  /* 0x0000000400647947 */ /* 0x000fea0003800000 */
.L_x_1968:
[----:B------:R-:W-:Y:S01]  /*3c20*/  LOP3.LUT R5, R4, 0x7fffffff, RZ, 0xc0, !PT ;  /* 0x7fffffff04057812 */ /* 0x000fe200078ec0ff */
[----:B------:R-:W-:Y:S01]  /*3c30*/  BSSY.RECONVERGENT B0, `(.L_x_1969) ;  /* 0x0000013000007945 */ /* 0x000fe20003800200 */
[----:B------:R-:W-:Y:S02]  /*3c40*/  IMAD.MOV.U32 R0, RZ, RZ, 0x80 ;  /* 0x00000080ff007424 */ /* 0x000fe400078e00ff */
        /* <DEDUP_REMOVED lines=9> */
.L_x_1971:
[----:B------:R-:W-:-:S04]  /*3ce0*/  SHF.R.U32.HI R0, RZ, 0x14, R4 ;  /* 0x00000014ff007819 */ /* 0x000fc80000011604 */
[----:B------:R-:W-:-:S04]  /*3cf0*/  LOP3.LUT R5, R0, 0x1, RZ, 0xc0, !PT ;  /* 0x0000000100057812 */ /* 0x000fc800078ec0ff */
[----:B------:R-:W-:-:S04]  /*3d00*/  IADD3 R0, PT, PT, R4, 0x487ffff, R5 ;  /* 0x0487ffff04007810 */ /* 0x000fc80007ffe005 */
[----:B------:R-:W-:-:S04]  /*3d10*/  SHF.R.U32.HI R0, RZ, 0x14, R0 ;  /* 0x00000014ff007819 */ /* 0x000fc80000011600 */
[----:B------:R-:W-:-:S07]  /*3d20*/  LOP3.LUT R5, R0, 0xff, RZ, 0xc0, !PT ;  /* 0x000000ff00057812 */ /* 0x000fce00078ec0ff */
.L_x_1972:
[----:B------:R-:W-:-:S04]  /*3d30*/  SHF.R.U32.HI R4, RZ, 0x18, R4 ;  /* 0x00000018ff047819 */ /* 0x000fc80000011604 */
[----:B------:R-:W-:-:S04]  /*3d40*/  LOP3.LUT R5, R5, 0x80, R4, 0xf8, !PT ;  /* 0x0000008005057812 */ /* 0x000fc800078ef804 */
[----:B------:R-:W-:-:S07]  /*3d50*/  PRMT R0, R5, 0x7610, R0 ;  /* 0x0000761005007816 */ /* 0x000fce0000000000 */
.L_x_1970:
[----:B------:R-:W-:Y:S05]  /*3d60*/  BSYNC.RECONVERGENT B0 ;  /* 0x0000000000007941 */ /* 0x000fea0003800200 */
.L_x_1969:
[----:B------:R0:W-:Y:S01]  /*3d70*/  STG.E.U8 desc[UR36][R2.64], R0 ;  /* 0x0000000002007986 */ /* 0x0001e2000c101124 */
[----:B------:R-:W-:Y:S05]  /*3d80*/  BRA `(.L_x_1950) ;  /* 0x0000000400087947 */ /* 0x000fea0003800000 */
.L_x_1967:
        /* <DEDUP_REMOVED lines=12> */
.L_x_1975:
[----:B------:R-:W-:-:S04]  /*3e50*/  SHF.R.U32.HI R0, RZ, 0x15, R4 ;  /* 0x00000015ff007819 */ /* 0x000fc80000011604 */
[----:B------:R-:W-:-:S04]  /*3e60*/  LOP3.LUT R5, R0, 0x1, RZ, 0xc0, !PT ;  /* 0x0000000100057812 */ /* 0x000fc800078ec0ff */
[----:B------:R-:W-:-:S04]  /*3e70*/  IADD3 R0, PT, PT, R4, 0x88fffff, R5 ;  /* 0x088fffff04007810 */ /* 0x000fc80007ffe005 */
[----:B------:R-:W-:-:S04]  /*3e80*/  SHF.R.U32.HI R0, RZ, 0x15, R0 ;  /* 0x00000015ff007819 */ /* 0x000fc80000011600 */
[----:B------:R-:W-:-:S07]  /*3e90*/  LOP3.LUT R5, R0, 0xff, RZ, 0xc0, !PT ;  /* 0x000000ff00057812 */ /* 0x000fce00078ec0ff */
.L_x_1976:
[----:B------:R-:W-:-:S04]  /*3ea0*/  SHF.R.U32.HI R4, RZ, 0x18, R4 ;  /* 0x00000018ff047819 */ /* 0x000fc80000011604 */
[----:B------:R-:W-:-:S04]  /*3eb0*/  LOP3.LUT R5, R5, 0x80, R4, 0xf8, !PT ;  /* 0x0000008005057812 */ /* 0x000fc800078ef804 */
[----:B------:R-:W-:-:S07]  /*3ec0*/  PRMT R0, R5, 0x7610, R0 ;  /* 0x0000761005007816 */ /* 0x000fce0000000000 */
.L_x_1974:
[----:B------:R-:W-:Y:S05]  /*3ed0*/  BSYNC.RECONVERGENT B0 ;  /* 0x0000000000007941 */ /* 0x000fea0003800200 */
.L_x_1973:
[----:B------:R0:W-:Y:S01]  /*3ee0*/  STG.E.U8 desc[UR36][R2.64], R0 ;  /* 0x0000000002007986 */ /* 0x0001e2000c101124 */
[----:B------:R-:W-:Y:S05]  /*3ef0*/  BRA `(.L_x_1950) ;  /* 0x0000000000ac7947 */ /* 0x000fea0003800000 */
.L_x_1966:
[----:B------:R-:W-:-:S09]  /*3f00*/  UISETP.NE.AND UP0, UPT, UR4, 0x1c, UPT ;  /* 0x0000001c0400788c */ /* 0x000fd2000bf05270 */
[----:B------:R-:W-:Y:S05]  /*3f10*/  BRA.U !UP0, `(.L_x_1977) ;  /* 0x00000001089c7547 */ /* 0x000fea000b800000 */
[----:B------:R-:W-:-:S09]  /*3f20*/  UISETP.NE.AND UP0, UPT, UR4, 0x1d, UPT ;  /* 0x0000001d0400788c */ /* 0x000fd2000bf05270 */
[----:B------:R-:W-:Y:S05]  /*3f30*/  BRA.U !UP0, `(.L_x_1978) ;  /* 0x0000000108887547 */ /* 0x000fea000b800000 */
[----:B------:R-:W-:-:S09]  /*3f40*/  UISETP.NE.AND UP0, UPT, UR4, 0x2c, UPT ;  /* 0x0000002c0400788c */ /* 0x000fd2000bf05270 */
[----:B------:R-:W-:Y:S05]  /*3f50*/  BRA.U !UP0, `(.L_x_1979) ;  /* 0x0000000108447547 */ /* 0x000fea000b800000 */
.L_x_1949:
        /* <DEDUP_REMOVED lines=8> */
[----:B0-----:R-:W-:Y:S01]  /*3fe0*/  MOV R4, UR6 ;  /* 0x0000000600047c02 */ /* 0x001fe20008000f00 */
[----:B------:R-:W-:-:S02]  /*3ff0*/  IMAD.U32 R5, RZ, RZ, UR7 ;  /* 0x00000007ff057e24 */ /* 0x000fc4000f8e00ff */
[----:B---3--:R-:W-:Y:S01]  /*4000*/  IMAD.U32 R6, RZ, RZ, UR8 ;  /* 0x00000008ff067e24 */ /* 0x008fe2000f8e00ff */
[----:B------:R-:W-:Y:S01]  /*4010*/  MOV R7, UR9 ;  /* 0x0000000900077c02 */ /* 0x000fe20008000f00 */
[----:B----4-:R-:W-:Y:S02]  /*4020*/  IMAD.U32 R10, RZ, RZ, UR4 ;  /* 0x00000004ff0a7e24 */ /* 0x010fe4000f8e00ff */
[----:B-1----:R-:W-:-:S07]  /*4030*/  IMAD.U32 R11, RZ, RZ, UR5 ;  /* 0x00000005ff0b7e24 */ /* 0x002fce000f8e00ff */
[----:B------:R-:W-:-:S07]  /*4040*/  LEPC R20, `(.L_x_1980) ;  /* 0x000000001014794e */ /* 0x000fce0000000000 */
[----:B--2---:R-:W-:Y:S05]  /*4050*/  CALL.ABS.NOINC R2 ;  /* 0x0000000002007343 */ /* 0x004fea0003c00000 */
.L_x_1980:
[----:B------:R-:W-:Y:S05]  /*4060*/  BRA `(.L_x_1950) ;  /* 0x0000000000507947 */ /* 0x000fea0003800000 */
.L_x_1979:
        /* <DEDUP_REMOVED lines=15> */
.L_x_1978:
[----:B------:R-:W0:Y:S02]  /*4160*/  F2I.U64.TRUNC R4, R4 ;  /* 0x0000000400047311 */ /* 0x000e24000020d800 */
[----:B0-----:R0:W-:Y:S01]  /*4170*/  STG.E.64 desc[UR36][R2.64], R4 ;  /* 0x0000000402007986 */ /* 0x0011e2000c101b24 */
[----:B------:R-:W-:Y:S05]  /*4180*/  BRA `(.L_x_1950) ;  /* 0x0000000000087947 */ /* 0x000fea0003800000 */
.L_x_1977:
[----:B------:R-:W0:Y:S02]  /*4190*/  F2I.FTZ.U32.TRUNC.NTZ R5, R4 ;  /* 0x0000000400057305 */ /* 0x000e24000021f000 */
[----:B0-----:R0:W-:Y:S02]  /*41a0*/  STG.E desc[UR36][R2.64], R5 ;  /* 0x0000000502007986 */ /* 0x0011e4000c101924 */
.L_x_1950:
[----:B------:R-:W-:-:S07]  /*41b0*/  VIADD R17, R17, 0x80 ;  /* 0x0000008011117836 */ /* 0x000fce0000000000 */
.L_x_1885:
[----:B------:R-:W-:Y:S05]  /*41c0*/  BSYNC.RECONVERGENT B7 ;  /* 0x0000000000077941 */ /* 0x000fea0003800200 */
.L_x_1884:
[----:B------:R-:W5:Y:S01]  /*41d0*/  LDCU UR4, c[0x0][0x380] ;  /* 0x00007000ff0477ac */ /* 0x000f620008000800 */
[----:B------:R-:W-:Y:S01]  /*41e0*/  BSSY.RECONVERGENT B7, `(.L_x_1981) ;  /* 0x000040d000077945 */ /* 0x000fe20003800200 */
[----:B-----5:R-:W-:-:S13]  /*41f0*/  ISETP.GE.AND P0, PT, R17, UR4, PT ;  /* 0x0000000411007c0c */ /* 0x020fda000bf06270 */
[----:B------:R-:W-:Y:S05]  /*4200*/  @P0 BRA `(.L_x_1982) ;  /* 0x0000004000280947 */ /* 0x000fea0003800000 */
[----:B------:R-:W5:Y:S01]  /*4210*/  LDCU UR4, c[0x0][0x388] ;  /* 0x00007100ff0477ac */ /* 0x000f620008000800 */
[----:B0-----:R-:W-:Y:S02]  /*4220*/  HFMA2 R0, -RZ, RZ, 0, 0 ;  /* 0x00000000ff007431 */ /* 0x001fe400000001ff */
[----:B------:R-:W-:Y:S02]  /*4230*/  IMAD.MOV.U32 R18, RZ, RZ, RZ ;  /* 0x000000ffff127224 */ /* 0x000fe400078e00ff */
        /* <DEDUP_REMOVED lines=10> */
[----:B------:R-:W-:-:S04]  /*42e0*/  SHF.R.U32.HI R3, RZ, UR5, R2 ;  /* 0x00000005ff037c19 */ /* 0x000fc80008011602 */
[----:B------:R-:W-:-:S05]  /*42f0*/  IADD3 R18, PT, PT, -R3, RZ, RZ ;  /* 0x000000ff03127210 */ /* 0x000fca0007ffe1ff */
        /* <DEDUP_REMOVED lines=338> */
[----:B0-----:R-:W-:-:S07]  /*5820*/  IMAD R18, R5, UR4, R18 ;  /* 0x0000000405127c24 */ /* 0x001fce000f8e0212 */
.L_x_1983:
[----:B------:R-:W1:Y:S01]  /*5830*/  LDCU.64 UR6, c[0x0][0x5f0] ;  /* 0x0000be00ff0677ac */ /* 0x000e620008000a00 */
[----:B------:R-:W-:Y:S01]  /*5840*/  BSSY.RECONVERGENT B6, `(.L_x_1984) ;  /* 0x00000dd000067945 */ /* 0x000fe20003800200 */
        /* <DEDUP_REMOVED lines=14> */
[----:B--2---:R4:W0:Y:S01]  /*5930*/  I2F.S16 R19, R2 ;  /* 0x0000000200137306 */ /* 0x0048220000101400 */
[----:B------:R-:W-:Y:S05]  /*5940*/  BRA `(.L_x_1990) ;  /* 0x0000000c00307947 */ /* 0x000fea0003800000 */
.L_x_1988:
[----:B------:R-:W2:Y:S02]  /*5950*/  LDG.E.U8 R2, desc[UR36][R2.64] ;  /* 0x0000002402027981 */ /* 0x000ea4000c1e1100 */
[----:B--2---:R-:W-:Y:S01]  /*5960*/  I2FP.F32.U32 R19, R2 ;  /* 0x0000000200137245 */ /* 0x004fe20000201000 */
[----:B------:R-:W-:Y:S06]  /*5970*/  BRA `(.L_x_1990) ;  /* 0x0000000c00247947 */ /* 0x000fec0003800000 */
.L_x_1987:
[----:B------:R-:W-:-:S09]  /*5980*/  UISETP.NE.AND UP0, UPT, UR4, 0x2, UPT ;  /* 0x000000020400788c */ /* 0x000fd2000bf05270 */
[----:B------:R-:W-:Y:S05]  /*5990*/  BRA.U !UP0, `(.L_x_1991) ;  /* 0x0000000108287547 */ /* 0x000fea000b800000 */
[----:B------:R-:W-:-:S09]  /*59a0*/  UISETP.NE.AND UP0, UPT, UR4, 0x3, UPT ;  /* 0x000000030400788c */ /* 0x000fd2000bf05270 */
[----:B------:R-:W-:Y:S05]  /*59b0*/  BRA.U !UP0, `(.L_x_1992) ;  /* 0x0000000108147547 */ /* 0x000fea000b800000 */
[----:B------:R-:W-:-:S09]  /*59c0*/  UISETP.NE.AND UP0, UPT, UR4, 0x4, UPT ;  /* 0x000000040400788c */ /* 0x000fd2000bf05270 */
[----:B------:R-:W-:Y:S05]  /*59d0*/  BRA.U UP0, `(.L_x_1989) ;  /* 0x0000000900b07547 */ /* 0x000fea000b800000 */
[----:B------:R-:W2:Y:S02]  /*59e0*/  LDG.E.64 R2, desc[UR36][R2.64] ;  /* 0x0000002402027981 */ /* 0x000ea4000c1e1b00 */
[----:B--2---:R2:W3:Y:S01]  /*59f0*/  I2F.S64 R19, R2 ;  /* 0x0000000200137312 */ /* 0x0044e20000301400 */
[----:B------:R-:W-:Y:S05]  /*5a00*/  BRA `(.L_x_1990) ;  /* 0x0000000c00007947 */ /* 0x000fea0003800000 */
.L_x_1992:
[----:B------:R-:W2:Y:S02]  /*5a10*/  LDG.E R2, desc[UR36][R2.64] ;  /* 0x0000002402027981 */ /* 0x000ea4000c1e1900 */
[----:B--2---:R-:W-:Y:S01]  /*5a20*/  I2FP.F32.S32 R19, R2 ;  /* 0x0000000200137245 */ /* 0x004fe20000201400 */
[----:B------:R-:W-:Y:S06]  /*5a30*/  BRA `(.L_x_1990) ;  /* 0x0000000800f47947 */ /* 0x000fec0003800000 */
.L_x_1991:
[----:B------:R-:W2:Y:S02]  /*5a40*/  LDG.E.U16 R2, desc[UR36][R2.64] ;  /* 0x0000002402027981 */ /* 0x000ea4000c1e1500 */
[----:B--2---:R0:W1:Y:S01]  /*5a50*/  I2F.S16 R19, R2 ;  /* 0x0000000200137306 */ /* 0x0040620000101400 */
[----:B------:R-:W-:Y:S05]  /*5a60*/  BRA `(.L_x_1990) ;  /* 0x0000000800e87947 */ /* 0x000fea0003800000 */
.L_x_1986:
        /* <DEDUP_REMOVED lines=8> */
.L_x_1994:
[----:B------:R-:W2:Y:S02]  /*5af0*/  LDG.E.U16 R2, desc[UR36][R2.64] ;  /* 0x0000002402027981 */ /* 0x000ea4000c1e1500 */
[----:B--2---:R-:W-:Y:S01]  /*5b00*/  HADD2.F32 R19, -RZ, R2.H0_H0 ;  /* 0x20000002ff137230 */ /* 0x004fe20000004100 */
[----:B------:R-:W-:Y:S06]  /*5b10*/  BRA `(.L_x_1990) ;  /* 0x0000000800bc7947 */ /* 0x000fec0003800000 */
.L_x_1993:
        /* <DEDUP_REMOVED lines=8> */
.L_x_1996:
[----:B------:R-:W2:Y:S02]  /*5ba0*/  LDG.E.U16 R2, desc[UR36][R2.64] ;  /* 0x0000002402027981 */ /* 0x000ea4000c1e1500 */
[----:B--2---:R-:W-:Y:S01]  /*5bb0*/  HADD2.F32 R19, -RZ, R2.H0_H0 ;  /* 0x20000002ff137230 */ /* 0x004fe20000004100 */
[----:B------:R-:W-:Y:S06]  /*5bc0*/  BRA `(.L_x_1990) ;  /* 0x0000000800907947 */ /* 0x000fec0003800000 */
.L_x_1995:
[----:B------:R-:W2:Y:S01]  /*5bd0*/  LDG.E.64 R2, desc[UR36][R2.64] ;  /* 0x0000002402027981 */ /* 0x000ea2000c1e1b00 */
[----:B------:R-:W-:Y:S01]  /*5be0*/  UMOV UR4, 0xf0000000 ;  /* 0xf000000000047882 */ /* 0x000fe20000000000 */
[----:B------:R-:W-:Y:S01]  /*5bf0*/  UMOV UR5, 0x380fffff ;  /* 0x380fffff00057882 */ /* 0x000fe20000000000 */
[----:B--2---:R-:W0:Y:S01]  /*5c00*/  F2F.F32.F64 R19, R2 ;  /* 0x0000000200137310 */ /* 0x004e220000301000 */
[----:B------:R-:W-:-:S14]  /*5c10*/  DSETP.GEU.AND P0, PT, |R2|, UR4, PT ;  /* 0x0000000402007e2a */ /* 0x000fdc000bf0e200 */
[----:B0-----:R-:W-:Y:S01]  /*5c20*/  @!P0 FMUL R19, R19, 1.175494350822287508e-38 ;  /* 0x0080000013138820 */ /* 0x001fe20000400000 */
[----:B------:R-:W-:Y:S06]  /*5c30*/  BRA `(.L_x_1990) ;  /* 0x0000000800747947 */ /* 0x000fec0003800000 */
.L_x_1985:
        /* <DEDUP_REMOVED lines=12> */
.L_x_1999:
[----:B------:R-:W2:Y:S01]  /*5d00*/  LDG.E.64 R2, desc[UR36][R2.64] ;  /* 0x0000002402027981 */ /* 0x000ea2000c1e1b00 */
[----:B------:R-:W-:Y:S01]  /*5d10*/  UMOV UR4, 0xf0000000 ;  /* 0xf000000000047882 */ /* 0x000fe20000000000 */
[----:B------:R-:W-:Y:S01]  /*5d20*/  UMOV UR5, 0x380fffff ;  /* 0x380fffff00057882 */ /* 0x000fe20000000000 */
[----:B--2---:R-:W0:Y:S01]  /*5d30*/  F2F.F32.F64 R19, R2 ;  /* 0x0000000200137310 */ /* 0x004e220000301000 */
[----:B------:R-:W-:-:S14]  /*5d40*/  DSETP.GEU.AND P0, PT, |R2|, UR4, PT ;  /* 0x0000000402007e2a */ /* 0x000fdc000bf0e200 */
[----:B0-----:R-:W-:Y:S01]  /*5d50*/  @!P0 FMUL R19, R19, 1.175494350822287508e-38 ;  /* 0x0080000013138820 */ /* 0x001fe20000400000 */
[----:B------:R-:W-:Y:S06]  /*5d60*/  BRA `(.L_x_1990) ;  /* 0x0000000800287947 */ /* 0x000fec0003800000 */
.L_x_1998:
        /* <DEDUP_REMOVED lines=14> */
[----:B------:R-:W-:Y:S02]  /*5e50*/  VIADD R5, R4, 0xfffffffc ;  /* 0xfffffffc04057836 */ /* 0x000fe40000000000 */
[----:B------:R-:W-:-:S03]  /*5e60*/  VIADD R4, R0, 0x1000000 ;  /* 0x0100000000047836 */ /* 0x000fc60000000000 */
[----:B------:R-:W-:Y:S02]  /*5e70*/  SHF.L.U32 R6, R0, R5, RZ ;  /* 0x0000000500067219 */ /* 0x000fe400000006ff */
[----:B------:R-:W-:Y:S02]  /*5e80*/  SHF.L.U32 R5, R5, 0x17, RZ ;  /* 0x0000001705057819 */ /* 0x000fe400000006ff */
[----:B------:R-:W-:Y:S02]  /*5e90*/  SHF.R.S32.HI R4, RZ, 0x8, R4 ;  /* 0x00000008ff047819 */ /* 0x000fe40000011404 */
[----:B------:R-:W-:-:S05]  /*5ea0*/  LEA.HI R5, R6, -R5, RZ, 0x1c ;  /* 0x8000000506057211 */ /* 0x000fca00078fe0ff */
[----:B------:R-:W-:-:S05]  /*5eb0*/  VIADD R5, R5, 0x3c000000 ;  /* 0x3c00000005057836 */ /* 0x000fca0000000000 */
[----:B------:R-:W-:-:S04]  /*5ec0*/  LOP3.LUT R4, R5, 0x7f800000, R4, 0xf8, !PT ;  /* 0x7f80000005047812 */ /* 0x000fc800078ef804 */
[----:B------:R-:W-:-:S04]  /*5ed0*/  SEL R4, R4, RZ, P0 ;  /* 0x000000ff04047207 */ /* 0x000fc80000000000 */
[----:B------:R-:W-:Y:S01]  /*5ee0*/  LOP3.LUT R19, R4, 0x80000000, R19, 0xf8, !PT ;  /* 0x8000000004137812 */ /* 0x000fe200078ef813 */
[----:B------:R-:W-:Y:S06]  /*5ef0*/  BRA `(.L_x_1990) ;  /* 0x0000000400c47947 */ /* 0x000fec0003800000 */
.L_x_2001:
[----:B------:R-:W2:Y:S02]  /*5f00*/  LDG.E.U8 R2, desc[UR36][R2.64] ;  /* 0x0000002402027981 */ /* 0x000ea4000c1e1100 */
[C---:B--2---:R-:W-:Y:S01]  /*5f10*/  SHF.L.U32 R0, R2.reuse, 0x19, RZ ;  /* 0x0000001902007819 */ /* 0x044fe200000006ff */
[----:B------:R-:W-:-:S03]  /*5f20*/  IMAD.SHL.U32 R5, R2, 0x100, RZ ;  /* 0x0000010002057824 */ /* 0x000fc600078e00ff */
[----:B------:R-:W-:Y:S02]  /*5f30*/  ISETP.GE.U32.AND P0, PT, R0, 0x8000000, PT ;  /* 0x080000000000780c */ /* 0x000fe40003f06070 */
[----:B------:R-:W-:-:S11]  /*5f40*/  PRMT R19, R5, 0x9910, RZ ;  /* 0x0000991005137816 */ /* 0x000fd600000000ff */
[----:B------:R-:W-:Y:S02]  /*5f50*/  @!P0 LOP3.LUT R4, R5, 0x7f00, RZ, 0xc0, !PT ;  /* 0x00007f0005048812 */ /* 0x000fe400078ec0ff */
[----:B------:R-:W-:Y:S02]  /*5f60*/  @P0 LEA.HI R0, R0, 0x70000000, RZ, 0x1c ;  /* 0x7000000000000811 */ /* 0x000fe400078fe0ff */
[----:B------:R-:W-:-:S03]  /*5f70*/  @!P0 LOP3.LUT R4, R4, 0x3f000000, RZ, 0xfc, !PT ;  /* 0x3f00000004048812 */ /* 0x000fc600078efcff */
[----:B------:R-:W-:Y:S02]  /*5f80*/  @P0 FMUL.FTZ R0, R0, 1.9259299443872358531e-34 ;  /* 0x0780000000000820 */ /* 0x000fe40000410000 */
[----:B------:R-:W-:-:S05]  /*5f90*/  @!P0 FADD.FTZ R0, R4, -0.5 ;  /* 0xbf00000004008421 */ /* 0x000fca0000010000 */
[----:B------:R-:W-:Y:S01]  /*5fa0*/  LOP3.LUT R19, R0, 0x80000000, R19, 0xf8, !PT ;  /* 0x8000000000137812 */ /* 0x000fe200078ef813 */
[----:B------:R-:W-:Y:S06]  /*5fb0*/  BRA `(.L_x_1990) ;  /* 0x0000000400947947 */ /* 0x000fec0003800000 */
.L_x_2000:
[----:B------:R-:W2:Y:S02]  /*5fc0*/  LDG.E.U16 R2, desc[UR36][R2.64] ;  /* 0x0000002402027981 */ /* 0x000ea4000c1e1500 */
[----:B--2---:R-:W-:Y:S01]  /*5fd0*/  IMAD.U32 R19, R2, 0x10000, RZ ;  /* 0x0001000002137824 */ /* 0x004fe200078e00ff */
[----:B------:R-:W-:Y:S06]  /*5fe0*/  BRA `(.L_x_1990) ;  /* 0x0000000400887947 */ /* 0x000fec0003800000 */
.L_x_1997:
        /* <DEDUP_REMOVED lines=11> */
.L_x_2004:
        /* <DEDUP_REMOVED lines=20> */
.L_x_2006:
[----:B------:R-:W-:Y:S05]  /*61e0*/  BSYNC.RECONVERGENT B0 ;  /* 0x0000000000007941 */ /* 0x000fea0003800200 */
.L_x_2005:
[----:B------:R-:W-:Y:S01]  /*61f0*/  IMAD.SHL.U32 R0, R0, 0x100000, RZ ;  /* 0x0010000000007824 */ /* 0x000fe200078e00ff */
[----:B------:R-:W-:-:S04]  /*6200*/  LEA R2, R2, 0x3b800000, 0x17 ;  /* 0x3b80000002027811 */ /* 0x000fc800078eb8ff */
[----:B------:R-:W-:Y:S01]  /*6210*/  LOP3.LUT R19, R2, R0, R19, 0xfe, !PT ;  /* 0x0000000002137212 */ /* 0x000fe200078efe13 */
[----:B------:R-:W-:Y:S06]  /*6220*/  BRA `(.L_x_1990) ;  /* 0x0000000000f87947 */ /* 0x000fec0003800000 */
.L_x_2003:
        /* <DEDUP_REMOVED lines=20> */
.L_x_2008:
[----:B------:R-:W-:Y:S05]  /*6370*/  BSYNC.RECONVERGENT B0 ;  /* 0x0000000000007941 */ /* 0x000fea0003800200 */
.L_x_2007:
[----:B------:R-:W-:Y:S02]  /*6380*/  SHF.L.U32 R0, R0, 0x15, RZ ;  /* 0x0000001500007819 */ /* 0x000fe400000006ff */
[----:B------:R-:W-:-:S04]  /*6390*/  LEA R2, R2, 0x37800000, 0x17 ;  /* 0x3780000002027811 */ /* 0x000fc800078eb8ff */
[----:B------:R-:W-:Y:S01]  /*63a0*/  LOP3.LUT R19, R2, R0, R19, 0xfe, !PT ;  /* 0x0000000002137212 */ /* 0x000fe200078efe13 */
[----:B------:R-:W-:Y:S06]  /*63b0*/  BRA `(.L_x_1990) ;  /* 0x0000000000947947 */ /* 0x000fec0003800000 */
.L_x_2002:
        /* <DEDUP_REMOVED lines=14> */
.L_x_1989:
        /* <DEDUP_REMOVED lines=12> */
[----:B---3--:R-:W-:Y:S01]  /*6560*/  IMAD.U32 R10, RZ, RZ, UR8 ;  /* 0x00000008ff0a7e24 */ /* 0x008fe2000f8e00ff */
[----:B------:R-:W-:-:S07]  /*6570*/  MOV R11, UR9 ;  /* 0x00000009000b7c02 */ /* 0x000fce0008000f00 */
[----:B------:R-:W-:-:S07]  /*6580*/  LEPC R20, `(.L_x_2011) ;  /* 0x000000001014794e */ /* 0x000fce0000000000 */
[----:B--2---:R-:W-:Y:S05]  /*6590*/  CALL.ABS.NOINC R2 ;  /* 0x0000000002007343 */ /* 0x004fea0003c00000 */
.L_x_2011:
[----:B------:R-:W-:Y:S01]  /*65a0*/  IMAD.MOV.U32 R19, RZ, RZ, RZ ;  /* 0x000000ffff137224 */ /* 0x000fe200078e00ff */
[----:B------:R-:W-:Y:S06]  /*65b0*/  BRA `(.L_x_1990) ;  /* 0x0000000000147947 */ /* 0x000fec0003800000 */
.L_x_2010:
[----:B------:R-:W2:Y:S02]  /*65c0*/  LDG.E.64 R2, desc[UR36][R2.64] ;  /* 0x0000002402027981 */ /* 0x000ea4000c1e1b00 */
[----:B--2---:R0:W1:Y:S01]  /*65d0*/  I2F.U64 R19, R2 ;  /* 0x0000000200137312 */ /* 0x0040620000301000 */
[----:B------:R-:W-:Y:S05]  /*65e0*/  BRA `(.L_x_1990) ;  /* 0x0000000000087947 */ /* 0x000fea0003800000 */
.L_x_2009:
[----:B------:R-:W2:Y:S02]  /*65f0*/  LDG.E R2, desc[UR36][R2.64] ;  /* 0x0000002402027981 */ /* 0x000ea4000c1e1900 */
[----:B--2---:R-:W-:-:S07]  /*6600*/  I2FP.F32.U32 R19, R2 ;  /* 0x0000000200137245 */ /* 0x004fce0000201000 */
.L_x_1990:
[----:B------:R-:W-:Y:S05]  /*6610*/  BSYNC.RECONVERGENT B6 ;  /* 0x0000000000067941 */ /* 0x000fea0003800200 */
.L_x_1984:
[----:B------:R-:W0:Y:S01]  /*6620*/  LDCU.64 UR6, c[0x0][0x5f8] ;  /* 0x0000bf00ff0677ac */ /* 0x000e220008000a00 */
[----:B------:R-:W-:Y:S01]  /*6630*/  BSSY.RECONVERGENT B6, `(.L_x_2012) ;  /* 0x00000dd000067945 */ /* 0x000fe20003800200 */
[----:B------:R-:W-:-:S04]  /*6640*/  UPRMT UR4, UR42, 0x9910, URZ ;  /* 0x000099102a047896 */ /* 0x000fc800080000ff */
[----:B------:R-:W-:Y:S01]  /*6650*/  UISETP.GT.AND UP0, UPT, UR4, 0x9, UPT ;  /* 0x000000090400788c */ /* 0x000fe2000bf04270 */
[----:B0-2-4-:R-:W-:-:S05]  /*6660*/  IADD3 R2, P0, PT, R18, UR6, RZ ;  /* 0x0000000612027c10 */ /* 0x015fca000ff1e0ff */
        /* <DEDUP_REMOVED lines=13> */
.L_x_2016:
[----:B------:R-:W2:Y:S02]  /*6740*/  LDG.E.U8 R2, desc[UR36][R2.64] ;  /* 0x0000002402027981 */ /* 0x000ea4000c1e1100 */
[----:B--2---:R-:W-:Y:S01]  /*6750*/  I2FP.F32.U32 R4, R2 ;  /* 0x0000000200047245 */ /* 0x004fe20000201000 */
[----:B------:R-:W-:Y:S06]  /*6760*/  BRA `(.L_x_2018) ;  /* 0x0000000c00247947 */ /* 0x000fec0003800000 */
.L_x_2015:
        /* <DEDUP_REMOVED lines=9> */
.L_x_2020:
[----:B------:R-:W2:Y:S02]  /*6800*/  LDG.E R2, desc[UR36][R2.64] ;  /* 0x0000002402027981 */ /* 0x000ea4000c1e1900 */
[----:B--2---:R-:W-:Y:S01]  /*6810*/  I2FP.F32.S32 R4, R2 ;  /* 0x0000000200047245 */ /* 0x004fe20000201400 */
[----:B------:R-:W-:Y:S06]  /*6820*/  BRA `(.L_x_2018) ;  /* 0x0000000800f47947 */ /* 0x000fec0003800000 */
.L_x_2019:
[----:B------:R-:W2:Y:S02]  /*6830*/  LDG.E.U16 R2, desc[UR36][R2.64] ;  /* 0x0000002402027981 */ /* 0x000ea4000c1e1500 */
[----:B--2---:R0:W2:Y:S01]  /*6840*/  I2F.S16 R4, R2 ;  /* 0x0000000200047306 */ /* 0x0040a20000101400 */
[----:B------:R-:W-:Y:S05]  /*6850*/  BRA `(.L_x_2018) ;  /* 0x0000000800e87947 */ /* 0x000fea0003800000 */
.L_x_2014:
        /* <DEDUP_REMOVED lines=8> */
.L_x_2022:
[----:B------:R-:W2:Y:S02]  /*68e0*/  LDG.E.U16 R2, desc[UR36][R2.64] ;  /* 0x0000002402027981 */ /* 0x000ea4000c1e1500 */
[----:B--2---:R-:W-:Y:S01]  /*68f0*/  HADD2.F32 R4, -RZ, R2.H0_H0 ;  /* 0x20000002ff047230 */ /* 0x004fe20000004100 */
[----:B------:R-:W-:Y:S06]  /*6900*/  BRA `(.L_x_2018) ;  /* 0x0000000800bc7947 */ /* 0x000fec0003800000 */
.L_x_2021:
        /* <DEDUP_REMOVED lines=8> */
.L_x_2024:
[----:B------:R-:W2:Y:S02]  /*6990*/  LDG.E.U16 R2, desc[UR36][R2.64] ;  /* 0x0000002402027981 */ /* 0x000ea4000c1e1500 */
[----:B--2---:R-:W-:Y:S01]  /*69a0*/  HADD2.F32 R4, -RZ, R2.H0_H0 ;  /* 0x20000002ff047230 */ /* 0x004fe20000004100 */
[----:B------:R-:W-:Y:S06]  /*69b0*/  BRA `(.L_x_2018) ;  /* 0x0000000800907947 */ /* 0x000fec0003800000 */
.L_x_2023:
[----:B------:R-:W2:Y:S01]  /*69c0*/  LDG.E.64 R2, desc[UR36][R2.64] ;  /* 0x0000002402027981 */ /* 0x000ea2000c1e1b00 */
[----:B------:R-:W-:Y:S01]  /*69d0*/  UMOV UR4, 0xf0000000 ;  /* 0xf000000000047882 */ /* 0x000fe20000000000 */
[----:B------:R-:W-:Y:S01]  /*69e0*/  UMOV UR5, 0x380fffff ;  /* 0x380fffff00057882 */ /* 0x000fe20000000000 */
[----:B--2---:R-:W0:Y:S01]  /*69f0*/  F2F.F32.F64 R4, R2 ;  /* 0x0000000200047310 */ /* 0x004e220000301000 */
[----:B------:R-:W-:-:S14]  /*6a00*/  DSETP.GEU.AND P0, PT, |R2|, UR4, PT ;  /* 0x0000000402007e2a */ /* 0x000fdc000bf0e200 */
[----:B0-----:R-:W-:Y:S01]  /*6a10*/  @!P0 FMUL R4, R4, 1.175494350822287508e-38 ;  /* 0x0080000004048820 */ /* 0x001fe20000400000 */
[----:B------:R-:W-:Y:S06]  /*6a20*/  BRA `(.L_x_2018) ;  /* 0x0000000800747947 */ /* 0x000fec0003800000 */
.L_x_2013:
        /* <DEDUP_REMOVED lines=12> */
.L_x_2027:
[----:B------:R-:W2:Y:S01]  /*6af0*/  LDG.E.64 R2, desc[UR36][R2.64] ;  /* 0x0000002402027981 */ /* 0x000ea2000c1e1b00 */
[----:B------:R-:W-:Y:S01]  /*6b00*/  UMOV UR4, 0xf0000000 ;  /* 0xf000000000047882 */ /* 0x000fe20000000000 */
[----:B------:R-:W-:Y:S01]  /*6b10*/  UMOV UR5, 0x380fffff ;  /* 0x380fffff00057882 */ /* 0x000fe20000000000 */
[----:B--2---:R-:W0:Y:S01]  /*6b20*/  F2F.F32.F64 R4, R2 ;  /* 0x0000000200047310 */ /* 0x004e220000301000 */
[----:B------:R-:W-:-:S14]  /*6b30*/  DSETP.GEU.AND P0, PT, |R2|, UR4, PT ;  /* 0x0000000402007e2a */ /* 0x000fdc000bf0e200 */
[----:B0-----:R-:W-:Y:S01]  /*6b40*/  @!P0 FMUL R4, R4, 1.175494350822287508e-38 ;  /* 0x0080000004048820 */ /* 0x001fe20000400000 */
[----:B------:R-:W-:Y:S06]  /*6b50*/  BRA `(.L_x_2018) ;  /* 0x0000000800287947 */ /* 0x000fec0003800000 */
.L_x_2026:
        /* <DEDUP_REMOVED lines=19> */
[----:B------:R-:W-:Y:S02]  /*6c90*/  SHF.R.S32.HI R5, RZ, 0x8, R5 ;  /* 0x00000008ff057819 */ /* 0x000fe40000011405 */
[----:B------:R-:W-:-:S04]  /*6ca0*/  IADD3 R6, PT, PT, R6, 0x3c000000, RZ ;  /* 0x3c00000006067810 */ /* 0x000fc80007ffe0ff */
[----:B------:R-:W-:-:S04]  /*6cb0*/  LOP3.LUT R5, R6, 0x7f800000, R5, 0xf8, !PT ;  /* 0x7f80000006057812 */ /* 0x000fc800078ef805 */
[----:B------:R-:W-:-:S04]  /*6cc0*/  SEL R5, R5, RZ, P0 ;  /* 0x000000ff05057207 */ /* 0x000fc80000000000 */
[----:B------:R-:W-:Y:S01]  /*6cd0*/  LOP3.LUT R4, R5, 0x80000000, R4, 0xf8, !PT ;  /* 0x8000000005047812 */ /* 0x000fe200078ef804 */
[----:B------:R-:W-:Y:S06]  /*6ce0*/  BRA `(.L_x_2018) ;  /* 0x0000000400c47947 */ /* 0x000fec0003800000 */
.L_x_2029:
        /* <DEDUP_REMOVED lines=10> */
[----:B------:R-:W-:Y:S01]  /*6d90*/  LOP3.LUT R4, R0, 0x80000000, R5, 0xf8, !PT ;  /* 0x8000000000047812 */ /* 0x000fe200078ef805 */
[----:B------:R-:W-:Y:S06]  /*6da0*/  BRA `(.L_x_2018) ;  /* 0x0000000400947947 */ /* 0x000fec0003800000 */
.L_x_2028:
[----:B------:R-:W2:Y:S02]  /*6db0*/  LDG.E.U16 R2, desc[UR36][R2.64] ;  /* 0x0000002402027981 */ /* 0x000ea4000c1e1500 */
[----:B--2---:R-:W-:Y:S01]  /*6dc0*/  SHF.L.U32 R4, R2, 0x10, RZ ;  /* 0x0000001002047819 */ /* 0x004fe200000006ff */
[----:B------:R-:W-:Y:S06]  /*6dd0*/  BRA `(.L_x_2018) ;  /* 0x0000000400887947 */ /* 0x000fec0003800000 */
.L_x_2025:
        /* <DEDUP_REMOVED lines=11> */
.L_x_2032:
        /* <DEDUP_REMOVED lines=20> */
.L_x_2034:
[----:B------:R-:W-:Y:S05]  /*6fd0*/  BSYNC.RECONVERGENT B0 ;  /* 0x0000000000007941 */ /* 0x000fea0003800200 */
.L_x_2033:
[----:B------:R-:W-:Y:S01]  /*6fe0*/  IMAD.SHL.U32 R0, R0, 0x100000, RZ ;  /* 0x0010000000007824 */ /* 0x000fe200078e00ff */
[----:B------:R-:W-:-:S04]  /*6ff0*/  LEA R2, R2, 0x3b800000, 0x17 ;  /* 0x3b80000002027811 */ /* 0x000fc800078eb8ff */
[----:B------:R-:W-:Y:S01]  /*7000*/  LOP3.LUT R4, R2, R0, R7, 0xfe, !PT ;  /* 0x0000000002047212 */ /* 0x000fe200078efe07 */
[----:B------:R-:W-:Y:S06]  /*7010*/  BRA `(.L_x_2018) ;  /* 0x0000000000f87947 */ /* 0x000fec0003800000 */
.L_x_2031:
[----:B------:R-:W2:Y:S01]  /*7020*/  LDG.E.U8 R3, desc[UR36][R2.64] ;  /* 0x0000002402037981 */ /* 0x000ea2000c1e1100 */
        /* <DEDUP_REMOVED lines=19> */
.L_x_2036:
[----:B------:R-:W-:Y:S05]  /*7160*/  BSYNC.RECONVERGENT B0 ;  /* 0x0000000000007941 */ /* 0x000fea0003800200 */
.L_x_2035:
[----:B------:R-:W-:Y:S01]  /*7170*/  IMAD.SHL.U32 R0, R0, 0x200000, RZ ;  /* 0x0020000000007824 */ /* 0x000fe200078e00ff */
[----:B------:R-:W-:-:S04]  /*7180*/  LEA R2, R2, 0x37800000, 0x17 ;  /* 0x3780000002027811 */ /* 0x000fc800078eb8ff */
[----:B------:R-:W-:Y:S01]  /*7190*/  LOP3.LUT R4, R2, R0, R7, 0xfe, !PT ;  /* 0x0000000002047212 */ /* 0x000fe200078efe07 */
[----:B------:R-:W-:Y:S06]  /*71a0*/  BRA `(.L_x_2018) ;  /* 0x0000000000947947 */ /* 0x000fec0003800000 */
.L_x_2030:
        /* <DEDUP_REMOVED lines=14> */
.L_x_2017:
[----:B------:R-:W-:Y:S01]  /*7290*/  MOV R2, 0x0 ;  /* 0x0000000000027802 */ /* 0x000fe20000000f00 */
[----:B------:R-:W0:Y:S01]  /*72a0*/  LDCU.64 UR4, c[0x4][0x128] ;  /* 0x01002500ff0477ac */ /* 0x000e220008000a00 */
[----:B------:R-:W-:Y:S02]  /*72b0*/  HFMA2 R12, -RZ, RZ, 0, 5.9604644775390625e-08 ;  /* 0x00000001ff0c7431 */ /* 0x000fe400000001ff */
[----:B------:R-:W-:Y:S01]  /*72c0*/  IMAD.MOV.U32 R8, RZ, RZ, 0x4e ;  /* 0x0000004eff087424 */ /* 0x000fe200078e00ff */
[----:B------:R-:W2:Y:S01]  /*72d0*/  LDCU.64 UR6, c[0x4][0x130] ;  /* 0x01002600ff0677ac */ /* 0x000ea20008000a00 */
[----:B------:R-:W4:Y:S01]  /*72e0*/  LDC.64 R2, c[0x4][R2] ;  /* 0x0100000002027b82 */ /* 0x000f220000000a00 */
[----:B------:R-:W-:Y:S01]  /*72f0*/  IMAD.MOV.U32 R13, RZ, RZ, RZ ;  /* 0x000000ffff0d7224 */ /* 0x000fe200078e00ff */
[----:B------:R-:W1:Y:S01]  /*7300*/  LDCU.64 UR8, c[0x4][0x18] ;  /* 0x01000300ff0877ac */ /* 0x000e620008000a00 */
[----:B0-----:R-:W-:Y:S01]  /*7310*/  IMAD.U32 R4, RZ, RZ, UR4 ;  /* 0x00000004ff047e24 */ /* 0x001fe2000f8e00ff */
[----:B------:R-:W-:Y:S01]  /*7320*/  MOV R5, UR5 ;  /* 0x0000000500057c02 */ /* 0x000fe20008000f00 */
[----:B--2---:R-:W-:-:S02]  /*7330*/  IMAD.U32 R6, RZ, RZ, UR6 ;  /* 0x00000006ff067e24 */ /* 0x004fc4000f8e00ff */
[----:B------:R-:W-:Y:S01]  /*7340*/  IMAD.U32 R7, RZ, RZ, UR7 ;  /* 0x00000007ff077e24 */ /* 0x000fe2000f8e00ff */
[----:B-1----:R-:W-:Y:S01]  /*7350*/  MOV R10, UR8 ;  /* 0x00000008000a7c02 */ /* 0x002fe20008000f00 */
[----:B------:R-:W-:-:S07]  /*7360*/  IMAD.U32 R11, RZ, RZ, UR9 ;  /* 0x00000009ff0b7e24 */ /* 0x000fce000f8e00ff */
[----:B------:R-:W-:-:S07]  /*7370*/  LEPC R20, `(.L_x_2039) ;  /* 0x000000001014794e */ /* 0x000fce0000000000 */
[----:B---345:R-:W-:Y:S05]  /*7380*/  CALL.ABS.NOINC R2 ;  /* 0x0000000002007343 */ /* 0x038fea0003c00000 */
.L_x_2039:
[----:B------:R-:W-:Y:S01]  /*7390*/  IMAD.MOV.U32 R4, RZ, RZ, RZ ;  /* 0x000000ffff047224 */ /* 0x000fe200078e00ff */
[----:B------:R-:W-:Y:S06]  /*73a0*/  BRA `(.L_x_2018) ;  /* 0x0000000000147947 */ /* 0x000fec0003800000 */
.L_x_2038:
[----:B------:R-:W2:Y:S02]  /*73b0*/  LDG.E.64 R2, desc[UR36][R2.64] ;  /* 0x0000002402027981 */ /* 0x000ea4000c1e1b00 */
[----:B--2---:R0:W2:Y:S01]  /*73c0*/  I2F.U64 R4, R2 ;  /* 0x0000000200047312 */ /* 0x0040a20000301000 */
[----:B------:R-:W-:Y:S05]  /*73d0*/  BRA `(.L_x_2018) ;  /* 0x0000000000087947 */ /* 0x000fea0003800000 */
.L_x_2037:
[----:B------:R-:W2:Y:S02]  /*73e0*/  LDG.E R2, desc[UR36][R2.64] ;  /* 0x0000002402027981 */ /* 0x000ea4000c1e1900 */
[----:B--2---:R-:W-:-:S07]  /*73f0*/  I2FP.F32.U32 R4, R2 ;  /* 0x0000000200047245 */ /* 0x004fce0000201000 */
.L_x_2018:
[----:B------:R-:W-:Y:S05]  /*7400*/  BSYNC.RECONVERGENT B6 ;  /* 0x0000000000067941 */ /* 0x000fea0003800200 */
.L_x_2012:
[C---:B-1-3-5:R-:W-:Y:S01]  /*7410*/  FMUL.FTZ R0, |R19|.reuse, -1.4426950216293334961 ;  /* 0xbfb8aa3b13007820 */ /* 0x06afe20000410200 */
[----:B------:R-:W0:Y:S01]  /*7420*/  LDCU.64 UR6, c[0x0][0x5e8] ;  /* 0x0000bd00ff0677ac */ /* 0x000e220008000a00 */
[C---:B------:R-:W-:Y:S02]  /*7430*/  FSETP.GEU.FTZ.AND P0, PT, R19.reuse, RZ, PT ;  /* 0x000000ff1300720b */ /* 0x040fe40003f1e000 */
[----:B------:R-:W-:Y:S01]  /*7440*/  FSET.BF.LT.FTZ.AND R19, R19, RZ, PT ;  /* 0x000000ff1313720a */ /* 0x000fe20003811000 */
[----:B------:R-:W-:Y:S01]  /*7450*/  UPRMT UR4, UR43, 0x9910, URZ ;  /* 0x000099102b047896 */ /* 0x000fe200080000ff */
[----:B------:R-:W1:Y:S03]  /*7460*/  MUFU.EX2 R0, R0 ;  /* 0x0000000000007308 */ /* 0x000e660000000800 */
[----:B------:R-:W-:Y:S01]  /*7470*/  UISETP.GT.AND UP0, UPT, UR4, 0x9, UPT ;  /* 0x000000090400788c */ /* 0x000fe2000bf04270 */
[----:B0---4-:R-:W-:Y:S01]  /*7480*/  IADD3 R2, P1, PT, R16, UR6, RZ ;  /* 0x0000000610027c10 */ /* 0x011fe2000ff3e0ff */
[----:B-1----:R-:W-:-:S03]  /*7490*/  FADD.FTZ R5, R0, 1 ;  /* 0x3f80000000057421 */ /* 0x002fc60000010000 */
[----:B------:R-:W-:-:S03]  /*74a0*/  IADD3.X R3, PT, PT, RZ, UR7, RZ, P1, !PT ;  /* 0x00000007ff037c10 */ /* 0x000fc60008ffe4ff */
        /* <DEDUP_REMOVED lines=17> */
.L_x_2043:
[----:B------:R-:W0:Y:S02]  /*75c0*/  F2I.S64.TRUNC R4, R4 ;  /* 0x0000000400047311 */ /* 0x000e24000020d900 */
[----:B0-----:R-:W-:-:S05]  /*75d0*/  IMAD.MOV.U32 R7, RZ, RZ, R4 ;  /* 0x000000ffff077224 */ /* 0x001fca00078e0004 */
[----:B------:R0:W-:Y:S01]  /*75e0*/  STG.E.U8 desc[UR36][R2.64], R7 ;  /* 0x0000000702007986 */ /* 0x0001e2000c101124 */
[----:B------:R-:W-:Y:S05]  /*75f0*/  BRA `(.L_x_2045) ;  /* 0x0000000c00287947 */ /* 0x000fea0003800000 */
.L_x_2042:
        /* <DEDUP_REMOVED lines=9> */
.L_x_2047:
[----:B------:R-:W0:Y:S02]  /*7690*/  F2I.FTZ.TRUNC.NTZ R5, R4 ;  /* 0x0000000400057305 */ /* 0x000e24000021f100 */
[----:B0-----:R0:W-:Y:S01]  /*76a0*/  STG.E desc[UR36][R2.64], R5 ;  /* 0x0000000502007986 */ /* 0x0011e2000c101924 */
[----:B------:R-:W-:Y:S05]  /*76b0*/  BRA `(.L_x_2045) ;  /* 0x0000000800f87947 */ /* 0x000fea0003800000 */
.L_x_2046:
[----:B------:R-:W0:Y:S02]  /*76c0*/  F2I.FTZ.TRUNC.NTZ R5, R4 ;  /* 0x0000000400057305 */ /* 0x000e24000021f100 */
[----:B0-----:R0:W-:Y:S01]  /*76d0*/  STG.E.U16 desc[UR36][R2.64], R5 ;  /* 0x0000000502007986 */ /* 0x0011e2000c101524 */
[----:B------:R-:W-:Y:S05]  /*76e0*/  BRA `(.L_x_2045) ;  /* 0x0000000800ec7947 */ /* 0x000fea0003800000 */
.L_x_2041:
        /* <DEDUP_REMOVED lines=8> */
.L_x_2049:
[----:B------:R-:W-:-:S05]  /*7770*/  F2FP.F16.F32.PACK_AB R4, RZ, R4 ;  /* 0x00000004ff04723e */ /* 0x000fca00000000ff */
[----:B------:R0:W-:Y:S01]  /*7780*/  STG.E.U16 desc[UR36][R2.64], R4 ;  /* 0x0000000402007986 */ /* 0x0001e2000c101524 */
[----:B------:R-:W-:Y:S05]  /*7790*/  BRA `(.L_x_2045) ;  /* 0x0000000800c07947 */ /* 0x000fea0003800000 */
.L_x_2048:
        /* <DEDUP_REMOVED lines=9> */
.L_x_2051:
[----:B------:R-:W-:-:S04]  /*7830*/  F2FP.F16.F32.PACK_AB R5, RZ, R4 ;  /* 0x00000004ff05723e */ /* 0x000fc800000000ff */
[----:B------:R-:W-:-:S05]  /*7840*/  PRMT R5, R5, 0x5410, RZ ;  /* 0x0000541005057816 */ /* 0x000fca00000000ff */
[----:B------:R0:W-:Y:S01]  /*7850*/  STG.E desc[UR36][R2.64], R5 ;  /* 0x0000000502007986 */ /* 0x0001e2000c101924 */
[----:B------:R-:W-:Y:S05]  /*7860*/  BRA `(.L_x_2045) ;  /* 0x00000008008c7947 */ /* 0x000fea0003800000 */
.L_x_2050:
[----:B------:R-:W-:-:S06]  /*7870*/  FMUL.FTZ R4, R4, 1 ;  /* 0x3f80000004047820 */ /* 0x000fcc0000410000 */
[----:B------:R-:W0:Y:S02]  /*7880*/  F2F.F64.F32 R4, R4 ;  /* 0x0000000400047310 */ /* 0x000e240000201800 */
[----:B0-----:R0:W-:Y:S01]  /*7890*/  STG.E.64 desc[UR36][R2.64], R4 ;  /* 0x0000000402007986 */ /* 0x0011e2000c101b24 */
[----:B------:R-:W-:Y:S05]  /*78a0*/  BRA `(.L_x_2045) ;  /* 0x00000008007c7947 */ /* 0x000fea0003800000 */
.L_x_2040:
        /* <DEDUP_REMOVED lines=13> */
.L_x_2055:
[----:B------:R-:W-:Y:S01]  /*7980*/  LOP3.LUT R6, R4, 0x7fffffff, RZ, 0xc0, !PT ;  /* 0x7fffffff04067812 */ /* 0x000fe200078ec0ff */
[----:B------:R-:W-:Y:S01]  /*7990*/  BSSY.RECONVERGENT B0, `(.L_x_2056) ;  /* 0x0000012000007945 */ /* 0x000fe20003800200 */
[----:B------:R-:W-:Y:S02]  /*79a0*/  MOV R0, 0x80 ;  /* 0x0000008000007802 */ /* 0x000fe40000000f00 */
        /* <DEDUP_REMOVED lines=13> */
.L_x_2058:
[----:B------:R-:W-:-:S04]  /*7a80*/  SHF.R.U32.HI R4, RZ, 0x18, R4 ;  /* 0x00000018ff047819 */ /* 0x000fc80000011604 */
[----:B------:R-:W-:-:S04]  /*7a90*/  LOP3.LUT R4, R5, 0x80, R4, 0xf8, !PT ;  /* 0x0000008005047812 */ /* 0x000fc800078ef804 */
[----:B------:R-:W-:-:S07]  /*7aa0*/  PRMT R0, R4, 0x7610, R0 ;  /* 0x0000761004007816 */ /* 0x000fce0000000000 */
.L_x_2057:
[----:B------:R-:W-:Y:S05]  /*7ab0*/  BSYNC.RECONVERGENT B0 ;  /* 0x0000000000007941 */ /* 0x000fea0003800200 */
.L_x_2056:
[----:B------:R0:W-:Y:S01]  /*7ac0*/  STG.E.U8 desc[UR36][R2.64], R0 ;  /* 0x0000000002007986 */ /* 0x0001e2000c101124 */
[----:B------:R-:W-:Y:S05]  /*7ad0*/  BRA `(.L_x_2045) ;  /* 0x0000000400f07947 */ /* 0x000fea0003800000 */
.L_x_2054:
[----:B------:R-:W-:Y:S01]  /*7ae0*/  LOP3.LUT R6, R4, 0x7fffffff, RZ, 0xc0, !PT ;  /* 0x7fffffff04067812 */ /* 0x000fe200078ec0ff */
[----:B------:R-:W-:Y:S01]  /*7af0*/  BSSY.RECONVERGENT B0, `(.L_x_2059) ;  /* 0x0000012000007945 */ /* 0x000fe20003800200 */
[----:B------:R-:W-:Y:S02]  /*7b00*/  IMAD.MOV.U32 R0, RZ, RZ, 0x80 ;  /* 0x00000080ff007424 */ /* 0x000fe400078e00ff */
        /* <DEDUP_REMOVED lines=13> */
.L_x_2061:
[----:B------:R-:W-:-:S04]  /*7be0*/  SHF.R.U32.HI R4, RZ, 0x18, R4 ;  /* 0x00000018ff047819 */ /* 0x000fc80000011604 */
[----:B------:R-:W-:-:S04]  /*7bf0*/  LOP3.LUT R5, R5, 0x80, R4, 0xf8, !PT ;  /* 0x0000008005057812 */ /* 0x000fc800078ef804 */
[----:B------:R-:W-:-:S07]  /*7c00*/  PRMT R0, R5, 0x7610, R0 ;  /* 0x0000761005007816 */ /* 0x000fce0000000000 */
.L_x_2060:
[----:B------:R-:W-:Y:S05]  /*7c10*/  BSYNC.RECONVERGENT B0 ;  /* 0x0000000000007941 */ /* 0x000fea0003800200 */
.L_x_2059:
[----:B------:R0:W-:Y:S01]  /*7c20*/  STG.E.U8 desc[UR36][R2.64], R0 ;  /* 0x0000000002007986 */ /* 0x0001e2000c101124 */
[----:B------:R-:W-:Y:S05]  /*7c30*/  BRA `(.L_x_2045) ;  /* 0x0000000400987947 */ /* 0x000fea0003800000 */
.L_x_2053:
[----:B------:R-:W-:-:S09]  /*7c40*/  UISETP.NE.AND UP0, UPT, UR4, 0x1c, UPT ;  /* 0x0000001c0400788c */ /* 0x000fd2000bf05270 */
[----:B------:R-:W-:Y:S05]  /*7c50*/  BRA.U !UP0, `(.L_x_2062) ;  /* 0x0000000108587547 */ /* 0x000fea000b800000 */
[----:B------:R-:W-:-:S09]  /*7c60*/  UISETP.NE.AND UP0, UPT, UR4, 0x1d, UPT ;  /* 0x0000001d0400788c */ /* 0x000fd2000bf05270 */
[----:B------:R-:W-:Y:S05]  /*7c70*/  BRA.U !UP0, `(.L_x_2063) ;  /* 0x0000000108447547 */ /* 0x000fea000b800000 */
[----:B------:R-:W-:-:S09]  /*7c80*/  UISETP.NE.AND UP0, UPT, UR4, 0x2c, UPT ;  /* 0x0000002c0400788c */ /* 0x000fd2000bf05270 */
[----:B------:R-:W-:Y:S05]  /*7c90*/  BRA.U UP0, `(.L_x_2044) ;  /* 0x0000000100a87547 */ /* 0x000fea000b800000 */
[----:B------:R-:W-:-:S04]  /*7ca0*/  SHF.R.U32.HI R6, RZ, 0x17, R4 ;  /* 0x00000017ff067819 */ /* 0x000fc80000011604 */
[----:B------:R-:W-:-:S04]  /*7cb0*/  LOP3.LUT R5, R6, 0xff, RZ, 0xc0, !PT ;  /* 0x000000ff06057812 */ /* 0x000fc800078ec0ff */
[----:B------:R-:W-:-:S13]  /*7cc0*/  ISETP.NE.AND P1, PT, R5, 0xff, PT ;  /* 0x000000ff0500780c */ /* 0x000fda0003f25270 */
[--C-:B------:R-:W-:Y:S02]  /*7cd0*/  @P1 SHF.R.U32.HI R0, RZ, 0x16, R4.reuse ;  /* 0x00000016ff001819 */ /* 0x100fe40000011604 */
        /* <DEDUP_REMOVED lines=11> */
.L_x_2063:
[----:B------:R-:W0:Y:S02]  /*7d90*/  F2I.U64.TRUNC R4, R4 ;  /* 0x0000000400047311 */ /* 0x000e24000020d800 */
[----:B0-----:R0:W-:Y:S01]  /*7da0*/  STG.E.64 desc[UR36][R2.64], R4 ;  /* 0x0000000402007986 */ /* 0x0011e2000c101b24 */
[----:B------:R-:W-:Y:S05]  /*7db0*/  BRA `(.L_x_2045) ;  /* 0x0000000400387947 */ /* 0x000fea0003800000 */
.L_x_2062:
[----:B------:R-:W0:Y:S02]  /*7dc0*/  F2I.FTZ.U32.TRUNC.NTZ R5, R4 ;  /* 0x0000000400057305 */ /* 0x000e24000021f000 */
[----:B0-----:R0:W-:Y:S01]  /*7dd0*/  STG.E desc[UR36][R2.64], R5 ;  /* 0x0000000502007986 */ /* 0x0011e2000c101924 */
[----:B------:R-:W-:Y:S05]  /*7de0*/  BRA `(.L_x_2045) ;  /* 0x00000004002c7947 */ /* 0x000fea0003800000 */
.L_x_2052:
        /* <DEDUP_REMOVED lines=10> */
.L_x_2065:
[----:B------:R-:W-:Y:S01]  /*7e90*/  FMUL.FTZ R4, R4, 1 ;  /* 0x3f80000004047820 */ /* 0x000fe20000410000 */
[----:B------:R-:W-:-:S05]  /*7ea0*/  CS2R R6, SRZ ;  /* 0x0000000000067805 */ /* 0x000fca000001ff00 */
[----:B------:R-:W0:Y:S02]  /*7eb0*/  F2F.F64.F32 R4, R4 ;  /* 0x0000000400047310 */ /* 0x000e240000201800 */
[----:B0-----:R3:W-:Y:S01]  /*7ec0*/  STG.E.128 desc[UR36][R2.64], R4 ;  /* 0x0000000402007986 */ /* 0x0017e2000c101d24 */
[----:B------:R-:W-:Y:S05]  /*7ed0*/  BRA `(.L_x_2045) ;  /* 0x0000000000f07947 */ /* 0x000fea0003800000 */
.L_x_2064:
[----:B------:R-:W-:-:S09]  /*7ee0*/  UISETP.NE.AND UP0, UPT, UR4, 0xf, UPT ;  /* 0x0000000f0400788c */ /* 0x000fd2000bf05270 */
[----:B------:R-:W-:Y:S05]  /*7ef0*/  BRA.U !UP0, `(.L_x_2066) ;  /* 0x0000000108e07547 */ /* 0x000fea000b800000 */
[----:B------:R-:W-:-:S09]  /*7f00*/  UISETP.NE.AND UP0, UPT, UR4, 0x17, UPT ;  /* 0x000000170400788c */ /* 0x000fd2000bf05270 */
[----:B------:R-:W-:Y:S05]  /*7f10*/  BRA.U !UP0, `(.L_x_2067) ;  /* 0x00000001088c7547 */ /* 0x000fea000b800000 */
[----:B------:R-:W-:-:S09]  /*7f20*/  UISETP.NE.AND UP0, UPT, UR4, 0x18, UPT ;  /* 0x000000180400788c */ /* 0x000fd2000bf05270 */
[----:B------:R-:W-:Y:S05]  /*7f30*/  BRA.U !UP0, `(.L_x_2068) ;  /* 0x0000000108447547 */ /* 0x000fea000b800000 */
.L_x_2044:
        /* <DEDUP_REMOVED lines=16> */
.L_x_2069:
[----:B------:R-:W-:Y:S05]  /*8040*/  BRA `(.L_x_2045) ;  /* 0x0000000000947947 */ /* 0x000fea0003800000 */
.L_x_2068:
[----:B------:R-:W-:Y:S01]  /*8050*/  LOP3.LUT R6, R4, 0x7fffffff, RZ, 0xc0, !PT ;  /* 0x7fffffff04067812 */ /* 0x000fe200078ec0ff */
[----:B------:R-:W-:Y:S01]  /*8060*/  BSSY.RECONVERGENT B0, `(.L_x_2070) ;  /* 0x000000b000007945 */ /* 0x000fe20003800200 */
[----:B------:R-:W-:Y:S02]  /*8070*/  SHF.R.U32.HI R7, RZ, 0x18, R4 ;  /* 0x00000018ff077819 */ /* 0x000fe40000011604 */
[----:B------:R-:W-:Y:S02]  /*8080*/  ISETP.GT.U32.AND P0, PT, R6, 0x43efffff, PT ;  /* 0x43efffff0600780c */ /* 0x000fe40003f04070 */
[----:B------:R-:W-:-:S11]  /*8090*/  MOV R0, 0x7f ;  /* 0x0000007f00007802 */ /* 0x000fd60000000f00 */
[----:B------:R-:W-:Y:S05]  /*80a0*/  @P0 BRA `(.L_x_2071) ;  /* 0x0000000000180947 */ /* 0x000fea0003800000 */
[----:B------:R-:W-:-:S13]  /*80b0*/  ISETP.GE.U32.AND P0, PT, R6, 0x3c800000, PT ;  /* 0x3c8000000600780c */ /* 0x000fda0003f06070 */
[----:B------:R-:W-:-:S04]  /*80c0*/  @P0 SHF.R.U32.HI R0, RZ, 0x14, R4 ;  /* 0x00000014ff000819 */ /* 0x000fc80000011604 */
[----:B------:R-:W-:-:S04]  /*80d0*/  @P0 LOP3.LUT R5, R0, 0x1, RZ, 0xc0, !PT ;  /* 0x0000000100050812 */ /* 0x000fc800078ec0ff */
[----:B------:R-:W-:-:S04]  /*80e0*/  @P0 IADD3 R0, PT, PT, R4, 0x407ffff, R5 ;  /* 0x0407ffff04000810 */ /* 0x000fc80007ffe005 */
[----:B------:R-:W-:Y:S01]  /*80f0*/  @P0 SHF.R.U32.HI R0, RZ, 0x14, R0 ;  /* 0x00000014ff000819 */ /* 0x000fe20000011600 */
[----:B------:R-:W-:-:S07]  /*8100*/  @!P0 FADD.FTZ R0, R6, 16384 ;  /* 0x4680000006008421 */ /* 0x000fce0000010000 */
.L_x_2071:
[----:B------:R-:W-:Y:S05]  /*8110*/  BSYNC.RECONVERGENT B0 ;  /* 0x0000000000007941 */ /* 0x000fea0003800200 */
.L_x_2070:
[----:B------:R-:W-:-:S05]  /*8120*/  LOP3.LUT R5, R0, 0x80, R7, 0xf8, !PT ;  /* 0x0000008000057812 */ /* 0x000fca00078ef807 */
[----:B------:R1:W-:Y:S01]  /*8130*/  STG.E.U8 desc[UR36][R2.64], R5 ;  /* 0x0000000502007986 */ /* 0x0003e2000c101124 */
[----:B------:R-:W-:Y:S05]  /*8140*/  BRA `(.L_x_2045) ;  /* 0x0000000000547947 */ /* 0x000fea0003800000 */
.L_x_2067:
[----:B------:R-:W-:Y:S01]  /*8150*/  LOP3.LUT R6, R4, 0x7fffffff, RZ, 0xc0, !PT ;  /* 0x7fffffff04067812 */ /* 0x000fe200078ec0ff */
[----:B------:R-:W-:Y:S03]  /*8160*/  BSSY.RECONVERGENT B0, `(.L_x_2072) ;  /* 0x000000d000007945 */ /* 0x000fe60003800200 */
        /* <DEDUP_REMOVED lines=9> */
.L_x_2073:
[----:B------:R-:W-:Y:S01]  /*8200*/  IMAD.MOV.U32 R0, RZ, RZ, 0x7f ;  /* 0x0000007fff007424 */ /* 0x000fe200078e00ff */
[----:B------:R-:W-:-:S04]  /*8210*/  ISETP.GT.U32.AND P0, PT, R6, 0x7f800000, PT ;  /* 0x7f8000000600780c */ /* 0x000fc80003f04070 */
[----:B------:R-:W-:-:S09]  /*8220*/  SEL R0, R0, 0x7c, P0 ;  /* 0x0000007c00007807 */ /* 0x000fd20000000000 */
.L_x_2074:
[----:B------:R-:W-:Y:S05]  /*8230*/  BSYNC.RECONVERGENT B0 ;  /* 0x0000000000007941 */ /* 0x000fea0003800200 */
.L_x_2072:
[----:B------:R-:W-:-:S04]  /*8240*/  SHF.R.U32.HI R5, RZ, 0x18, R4 ;  /* 0x00000018ff057819 */ /* 0x000fc80000011604 */
[----:B------:R-:W-:-:S05]  /*8250*/  LOP3.LUT R5, R0, 0x80, R5, 0xf8, !PT ;  /* 0x0000008000057812 */ /* 0x000fca00078ef805 */
[----:B------:R2:W-:Y:S01]  /*8260*/  STG.E.U8 desc[UR36][R2.64], R5 ;  /* 0x0000000502007986 */ /* 0x0005e2000c101124 */
[----:B------:R-:W-:Y:S05]  /*8270*/  BRA `(.L_x_2045) ;  /* 0x0000000000087947 */ /* 0x000fea0003800000 */
.L_x_2066:
[----:B------:R-:W-:-:S05]  /*8280*/  F2FP.BF16.F32.PACK_AB R4, RZ, R4 ;  /* 0x00000004ff04723e */ /* 0x000fca00000010ff */
[----:B------:R0:W-:Y:S02]  /*8290*/  STG.E.U16 desc[UR36][R2.64], R4 ;  /* 0x0000000402007986 */ /* 0x0001e4000c101524 */
.L_x_2045:
[----:B------:R-:W-:-:S07]  /*82a0*/  VIADD R17, R17, 0x80 ;  /* 0x0000008011117836 */ /* 0x000fce0000000000 */
.L_x_1982:
[----:B------:R-:W-:Y:S05]  /*82b0*/  BSYNC.RECONVERGENT B7 ;  /* 0x0000000000077941 */ /* 0x000fea0003800200 */
.L_x_1981:
[----:B------:R-:W5:Y:S01]  /*82c0*/  LDCU UR4, c[0x0][0x380] ;  /* 0x00007000ff0477ac */ /* 0x000f620008000800 */
[----:B------:R-:W-:Y:S01]  /*82d0*/  BSSY.RECONVERGENT B7, `(.L_x_2075) ;  /* 0x000040d000077945 */ /* 0x000fe20003800200 */
[----:B-----5:R-:W-:-:S13]  /*82e0*/  ISETP.GE.AND P0, PT, R17, UR4, PT ;  /* 0x0000000411007c0c */ /* 0x020fda000bf06270 */
[----:B------:R-:W-:Y:S05]  /*82f0*/  @P0 BRA `(.L_x_2076) ;  /* 0x0000004000280947 */ /* 0x000fea0003800000 */
[----:B------:R-:W5:Y:S01]  /*8300*/  LDCU UR4, c[0x0][0x388] ;  /* 0x00007100ff0477ac */ /* 0x000f620008000800 */
[----:B------:R-:W-:Y:S02]  /*8310*/  HFMA2 R18, -RZ, RZ, 0, 0 ;  /* 0x00000000ff127431 */ /* 0x000fe400000001ff */
[----:B0-----:R-:W-:Y:S02]  /*8320*/  IMAD.MOV.U32 R0, RZ, RZ, RZ ;  /* 0x000000ffff007224 */ /* 0x001fe400078e00ff */
[----:B------:R-:W-:Y:S01]  /*8330*/  IMAD.MOV.U32 R16, RZ, RZ, RZ ;  /* 0x000000ffff107224 */ /* 0x000fe200078e00ff */
[----:B-----5:R-:W-:-:S09]  /*8340*/  UISETP.NE.AND UP0, UPT, UR4, URZ, UPT ;  /* 0x000000ff0400728c */ /* 0x020fd2000bf05270 */
[----:B------:R-:W-:Y:S05]  /*8350*/  BRA.U !UP0, `(.L_x_2077) ;  /* 0x0000001508707547 */ /* 0x000fea000b800000 */
[----:B------:R-:W1:Y:S01]  /*8360*/  LDCU.64 UR4, c[0x0][0x390] ;  /* 0x00007200ff0477ac */ /* 0x000e620008000a00 */
[----:B------:R-:W-:Y:S01]  /*8370*/  MOV R16, RZ ;  /* 0x000000ff00107202 */ /* 0x000fe20000000f00 */
[----:B------:R-:W0:Y:S01]  /*8380*/  LDCU UR6, c[0x0][0x38c] ;  /* 0x00007180ff0677ac */ /* 0x000e220008000800 */
[----:B------:R-:W5:Y:S01]  /*8390*/  LDCU.64 UR8, c[0x0][0x4b8] ;  /* 0x00009700ff0877ac */ /* 0x000f620008000a00 */
[----:B------:R-:W-:Y:S02]  /*83a0*/  UISETP.NE.AND UP0, UPT, UR41, URZ, UPT ;  /* 0x000000ff2900728c */ /* 0x000fe4000bf05270 */
        /* <DEDUP_REMOVED lines=343> */
.L_x_2077:
        /* <DEDUP_REMOVED lines=18> */
.L_x_2082:
[----:B------:R-:W2:Y:S02]  /*9a40*/  LDG.E.U8 R2, desc[UR36][R2.64] ;  /* 0x0000002402027981 */ /* 0x000ea4000c1e1100 */
[----:B--2---:R-:W-:Y:S01]  /*9a50*/  I2FP.F32.U32 R19, R2 ;  /* 0x0000000200137245 */ /* 0x004fe20000201000 */
[----:B------:R-:W-:Y:S06]  /*9a60*/  BRA `(.L_x_2084) ;  /* 0x0000000c00247947 */ /* 0x000fec0003800000 */
.L_x_2081:
        /* <DEDUP_REMOVED lines=9> */
.L_x_2086:
[----:B------:R-:W2:Y:S02]  /*9b00*/  LDG.E R2, desc[UR36][R2.64] ;  /* 0x0000002402027981 */ /* 0x000ea4000c1e1900 */
[----:B--2---:R-:W-:Y:S01]  /*9b10*/  I2FP.F32.S32 R19, R2 ;  /* 0x0000000200137245 */ /* 0x004fe20000201400 */
[----:B------:R-:W-:Y:S06]  /*9b20*/  BRA `(.L_x_2084) ;  /* 0x0000000800f47947 */ /* 0x000fec0003800000 */
.L_x_2085:
[----:B------:R-:W2:Y:S02]  /*9b30*/  LDG.E.U16 R2, desc[UR36][R2.64] ;  /* 0x0000002402027981 */ /* 0x000ea4000c1e1500 */
[----:B--2---:R2:W3:Y:S01]  /*9b40*/  I2F.S16 R19, R2 ;  /* 0x0000000200137306 */ /* 0x0044e20000101400 */
[----:B------:R-:W-:Y:S05]  /*9b50*/  BRA `(.L_x_2084) ;  /* 0x0000000800e87947 */ /* 0x000fea0003800000 */
.L_x_2080:
        /* <DEDUP_REMOVED lines=8> */
.L_x_2088:
[----:B------:R-:W2:Y:S02]  /*9be0*/  LDG.E.U16 R2, desc[UR36][R2.64] ;  /* 0x0000002402027981 */ /* 0x000ea4000c1e1500 */
[----:B--2---:R-:W-:Y:S01]  /*9bf0*/  HADD2.F32 R19, -RZ, R2.H0_H0 ;  /* 0x20000002ff137230 */ /* 0x004fe20000004100 */
[----:B------:R-:W-:Y:S06]  /*9c00*/  BRA `(.L_x_2084) ;  /* 0x0000000800bc7947 */ /* 0x000fec0003800000 */
.L_x_2087:
        /* <DEDUP_REMOVED lines=8> */
.L_x_2090:
[----:B------:R-:W2:Y:S02]  /*9c90*/  LDG.E.U16 R2, desc[UR36][R2.64] ;  /* 0x0000002402027981 */ /* 0x000ea4000c1e1500 */
[----:B--2---:R-:W-:Y:S01]  /*9ca0*/  HADD2.F32 R19, -RZ, R2.H0_H0 ;  /* 0x20000002ff137230 */ /* 0x004fe20000004100 */
[----:B------:R-:W-:Y:S06]  /*9cb0*/  BRA `(.L_x_2084) ;  /* 0x0000000800907947 */ /* 0x000fec0003800000 */
.L_x_2089:
[----:B------:R-:W2:Y:S01]  /*9cc0*/  LDG.E.64 R2, desc[UR36][R2.64] ;  /* 0x0000002402027981 */ /* 0x000ea2000c1e1b00 */
[----:B------:R-:W-:Y:S01]  /*9cd0*/  UMOV UR4, 0xf0000000 ;  /* 0xf000000000047882 */ /* 0x000fe20000000000 */
[----:B------:R-:W-:Y:S01]  /*9ce0*/  UMOV UR5, 0x380fffff ;  /* 0x380fffff00057882 */ /* 0x000fe20000000000 */
[----:B--2---:R-:W0:Y:S01]  /*9cf0*/  F2F.F32.F64 R19, R2 ;  /* 0x0000000200137310 */ /* 0x004e220000301000 */
[----:B------:R-:W-:-:S14]  /*9d00*/  DSETP.GEU.AND P0, PT, |R2|, UR4, PT ;  /* 0x0000000402007e2a */ /* 0x000fdc000bf0e200 */
[----:B0-----:R-:W-:Y:S01]  /*9d10*/  @!P0 FMUL R19, R19, 1.175494350822287508e-38 ;  /* 0x0080000013138820 */ /* 0x001fe20000400000 */
[----:B------:R-:W-:Y:S06]  /*9d20*/  BRA `(.L_x_2084) ;  /* 0x0000000800747947 */ /* 0x000fec0003800000 */
.L_x_2079:
        /* <DEDUP_REMOVED lines=12> */
.L_x_2093:
[----:B------:R-:W2:Y:S01]  /*9df0*/  LDG.E.64 R2, desc[UR36][R2.64] ;  /* 0x0000002402027981 */ /* 0x000ea2000c1e1b00 */
[----:B------:R-:W-:Y:S01]  /*9e00*/  UMOV UR4, 0xf0000000 ;  /* 0xf000000000047882 */ /* 0x000fe20000000000 */
[----:B------:R-:W-:Y:S01]  /*9e10*/  UMOV UR5, 0x380fffff ;  /* 0x380fffff00057882 */ /* 0x000fe20000000000 */
[----:B--2---:R-:W0:Y:S01]  /*9e20*/  F2F.F32.F64 R19, R2 ;  /* 0x0000000200137310 */ /* 0x004e220000301000 */
[----:B------:R-:W-:-:S14]  /*9e30*/  DSETP.GEU.AND P0, PT, |R2|, UR4, PT ;  /* 0x0000000402007e2a */ /* 0x000fdc000bf0e200 */
[----:B0-----:R-:W-:Y:S01]  /*9e40*/  @!P0 FMUL R19, R19, 1.175494350822287508e-38 ;  /* 0x0080000013138820 */ /* 0x001fe20000400000 */
[----:B------:R-:W-:Y:S06]  /*9e50*/  BRA `(.L_x_2084) ;  /* 0x0000000800287947 */ /* 0x000fec0003800000 */
.L_x_2092:
        /* <DEDUP_REMOVED lines=14> */
[----:B------:R-:W-:Y:S01]  /*9f40*/  IADD3 R5, PT, PT, R4, -0x4, RZ ;  /* 0xfffffffc04057810 */ /* 0x000fe20007ffe0ff */
[----:B------:R-:W-:-:S03]  /*9f50*/  VIADD R4, R0, 0x1000000 ;  /* 0x0100000000047836 */ /* 0x000fc60000000000 */
[----:B------:R-:W-:Y:S01]  /*9f60*/  SHF.L.U32 R6, R0, R5, RZ ;  /* 0x0000000500067219 */ /* 0x000fe200000006ff */
[----:B------:R-:W-:Y:S01]  /*9f70*/  IMAD.SHL.U32 R5, R5, 0x800000, RZ ;  /* 0x0080000005057824 */ /* 0x000fe200078e00ff */
[----:B------:R-:W-:-:S04]  /*9f80*/  SHF.R.S32.HI R4, RZ, 0x8, R4 ;  /* 0x00000008ff047819 */ /* 0x000fc80000011404 */
[----:B------:R-:W-:-:S04]  /*9f90*/  LEA.HI R5, R6, -R5, RZ, 0x1c ;  /* 0x8000000506057211 */ /* 0x000fc800078fe0ff */
[----:B------:R-:W-:-:S04]  /*9fa0*/  IADD3 R5, PT, PT, R5, 0x3c000000, RZ ;  /* 0x3c00000005057810 */ /* 0x000fc80007ffe0ff */
[----:B------:R-:W-:-:S04]  /*9fb0*/  LOP3.LUT R4, R5, 0x7f800000, R4, 0xf8, !PT ;  /* 0x7f80000005047812 */ /* 0x000fc800078ef804 */
[----:B------:R-:W-:-:S04]  /*9fc0*/  SEL R4, R4, RZ, P0 ;  /* 0x000000ff04047207 */ /* 0x000fc80000000000 */
[----:B------:R-:W-:Y:S01]  /*9fd0*/  LOP3.LUT R19, R4, 0x80000000, R19, 0xf8, !PT ;  /* 0x8000000004137812 */ /* 0x000fe200078ef813 */
[----:B------:R-:W-:Y:S06]  /*9fe0*/  BRA `(.L_x_2084) ;  /* 0x0000000400c47947 */ /* 0x000fec0003800000 */
.L_x_2095:
[----:B------:R-:W2:Y:S02]  /*9ff0*/  LDG.E.U8 R2, desc[UR36][R2.64] ;  /* 0x0000002402027981 */ /* 0x000ea4000c1e1100 */
[C---:B--2---:R-:W-:Y:S02]  /*a000*/  IMAD.SHL.U32 R0, R2.reuse, 0x2000000, RZ ;  /* 0x0200000002007824 */ /* 0x044fe400078e00ff */
        /* <DEDUP_REMOVED lines=10> */
.L_x_2094:
[----:B------:R-:W2:Y:S02]  /*a0b0*/  LDG.E.U16 R2, desc[UR36][R2.64] ;  /* 0x0000002402027981 */ /* 0x000ea4000c1e1500 */
[----:B--2---:R-:W-:Y:S01]  /*a0c0*/  SHF.L.U32 R19, R2, 0x10, RZ ;  /* 0x0000001002137819 */ /* 0x004fe200000006ff */
[----:B------:R-:W-:Y:S06]  /*a0d0*/  BRA `(.L_x_2084) ;  /* 0x0000000400887947 */ /* 0x000fec0003800000 */
.L_x_2091:
        /* <DEDUP_REMOVED lines=11> */
.L_x_2098:
        /* <DEDUP_REMOVED lines=20> */
.L_x_2100:
[----:B------:R-:W-:Y:S05]  /*a2d0*/  BSYNC.RECONVERGENT B0 ;  /* 0x0000000000007941 */ /* 0x000fea0003800200 */
.L_x_2099:
[----:B------:R-:W-:Y:S01]  /*a2e0*/  IMAD.SHL.U32 R0, R0, 0x100000, RZ ;  /* 0x0010000000007824 */ /* 0x000fe200078e00ff */
[----:B------:R-:W-:-:S04]  /*a2f0*/  LEA R2, R2, 0x3b800000, 0x17 ;  /* 0x3b80000002027811 */ /* 0x000fc800078eb8ff */
[----:B------:R-:W-:Y:S01]  /*a300*/  LOP3.LUT R19, R2, R0, R19, 0xfe, !PT ;  /* 0x0000000002137212 */ /* 0x000fe200078efe13 */
[----:B------:R-:W-:Y:S06]  /*a310*/  BRA `(.L_x_2084) ;  /* 0x0000000000f87947 */ /* 0x000fec0003800000 */
.L_x_2097:
        /* <DEDUP_REMOVED lines=20> */
.L_x_2102:
[----:B------:R-:W-:Y:S05]  /*a460*/  BSYNC.RECONVERGENT B0 ;  /* 0x0000000000007941 */ /* 0x000fea0003800200 */
.L_x_2101:
[----:B------:R-:W-:Y:S01]  /*a470*/  IMAD.SHL.U32 R0, R0, 0x200000, RZ ;  /* 0x0020000000007824 */ /* 0x000fe200078e00ff */
[----:B------:R-:W-:-:S04]  /*a480*/  LEA R2, R2, 0x37800000, 0x17 ;  /* 0x3780000002027811 */ /* 0x000fc800078eb8ff */
[----:B------:R-:W-:Y:S01]  /*a490*/  LOP3.LUT R19, R2, R0, R19, 0xfe, !PT ;  /* 0x0000000002137212 */ /* 0x000fe200078efe13 */
[----:B------:R-:W-:Y:S06]  /*a4a0*/  BRA `(.L_x_2084) ;  /* 0x0000000000947947 */ /* 0x000fec0003800000 */
.L_x_2096:
        /* <DEDUP_REMOVED lines=14> */
.L_x_2083:
        /* <DEDUP_REMOVED lines=8> */
[----:B0-----:R-:W-:Y:S01]  /*a610*/  IMAD.U32 R4, RZ, RZ, UR4 ;  /* 0x00000004ff047e24 */ /* 0x001fe2000f8e00ff */
[----:B------:R-:W-:Y:S01]  /*a620*/  MOV R5, UR5 ;  /* 0x0000000500057c02 */ /* 0x000fe20008000f00 */
[----:B-1----:R-:W-:-:S02]  /*a630*/  IMAD.U32 R6, RZ, RZ, UR6 ;  /* 0x00000006ff067e24 */ /* 0x002fc4000f8e00ff */
[----:B------:R-:W-:Y:S01]  /*a640*/  IMAD.U32 R7, RZ, RZ, UR7 ;  /* 0x00000007ff077e24 */ /* 0x000fe2000f8e00ff */
[----:B---3--:R-:W-:Y:S01]  /*a650*/  MOV R10, UR8 ;  /* 0x00000008000a7c02 */ /* 0x008fe20008000f00 */
[----:B------:R-:W-:-:S07]  /*a660*/  IMAD.U32 R11, RZ, RZ, UR9 ;  /* 0x00000009ff0b7e24 */ /* 0x000fce000f8e00ff */
[----:B------:R-:W-:-:S07]  /*a670*/  LEPC R20, `(.L_x_2105) ;  /* 0x000000001014794e */ /* 0x000fce0000000000 */
[----:B--2---:R-:W-:Y:S05]  /*a680*/  CALL.ABS.NOINC R2 ;  /* 0x0000000002007343 */ /* 0x004fea0003c00000 */
.L_x_2105:
[----:B------:R-:W-:Y:S01]  /*a690*/  IMAD.MOV.U32 R19, RZ, RZ, RZ ;  /* 0x000000ffff137224 */ /* 0x000fe200078e00ff */
[----:B------:R-:W-:Y:S06]  /*a6a0*/  BRA `(.L_x_2084) ;  /* 0x0000000000147947 */ /* 0x000fec0003800000 */
.L_x_2104:
[----:B------:R-:W2:Y:S02]  /*a6b0*/  LDG.E.64 R2, desc[UR36][R2.64] ;  /* 0x0000002402027981 */ /* 0x000ea4000c1e1b00 */
[----:B--2---:R0:W1:Y:S01]  /*a6c0*/  I2F.U64 R19, R2 ;  /* 0x0000000200137312 */ /* 0x0040620000301000 */
[----:B------:R-:W-:Y:S05]  /*a6d0*/  BRA `(.L_x_2084) ;  /* 0x0000000000087947 */ /* 0x000fea0003800000 */
.L_x_2103:
[----:B------:R-:W2:Y:S02]  /*a6e0*/  LDG.E R2, desc[UR36][R2.64] ;  /* 0x0000002402027981 */ /* 0x000ea4000c1e1900 */
[----:B--2---:R-:W-:-:S07]  /*a6f0*/  I2FP.F32.U32 R19, R2 ;  /* 0x0000000200137245 */ /* 0x004fce0000201000 */
.L_x_2084:
[----:B------:R-:W-:Y:S05]  /*a700*/  BSYNC.RECONVERGENT B6 ;  /* 0x0000000000067941 */ /* 0x000fea0003800200 */
.L_x_2078:
[----:B------:R-:W0:Y:S01]  /*a710*/  LDCU.64 UR6, c[0x0][0x5f8] ;  /* 0x0000bf00ff0677ac */ /* 0x000e220008000a00 */
[----:B------:R-:W-:Y:S01]  /*a720*/  BSSY.RECONVERGENT B6, `(.L_x_2106) ;  /* 0x00000dd000067945 */ /* 0x000fe20003800200 */
[----:B------:R-:W-:-:S04]  /*a730*/  UPRMT UR4, UR42, 0x9910, URZ ;  /* 0x000099102a047896 */ /* 0x000fc800080000ff */
[----:B------:R-:W-:Y:S01]  /*a740*/  UISETP.GT.AND UP0, UPT, UR4, 0x9, UPT ;  /* 0x000000090400788c */ /* 0x000fe2000bf04270 */
[----:B0-2-4-:R-:W-:-:S04]  /*a750*/  IADD3 R2, P0, PT, R18, UR6, RZ ;  /* 0x0000000612027c10 */ /* 0x015fc8000ff1e0ff */
        /* <DEDUP_REMOVED lines=13> */
.L_x_2110:
[----:B------:R-:W2:Y:S02]  /*a830*/  LDG.E.U8 R2, desc[UR36][R2.64] ;  /* 0x0000002402027981 */ /* 0x000ea4000c1e1100 */
[----:B--2---:R-:W-:Y:S01]  /*a840*/  I2FP.F32.U32 R4, R2 ;  /* 0x0000000200047245 */ /* 0x004fe20000201000 */
[----:B------:R-:W-:Y:S06]  /*a850*/  BRA `(.L_x_2112) ;  /* 0x0000000c00247947 */ /* 0x000fec0003800000 */
.L_x_2109:
        /* <DEDUP_REMOVED lines=9> */
.L_x_2114:
[----:B------:R-:W2:Y:S02]  /*a8f0*/  LDG.E R2, desc[UR36][R2.64] ;  /* 0x0000002402027981 */ /* 0x000ea4000c1e1900 */
[----:B--2---:R-:W-:Y:S01]  /*a900*/  I2FP.F32.S32 R4, R2 ;  /* 0x0000000200047245 */ /* 0x004fe20000201400 */
[----:B------:R-:W-:Y:S06]  /*a910*/  BRA `(.L_x_2112) ;  /* 0x0000000800f47947 */ /* 0x000fec0003800000 */
.L_x_2113:
[----:B------:R-:W2:Y:S02]  /*a920*/  LDG.E.U16 R2, desc[UR36][R2.64] ;  /* 0x0000002402027981 */ /* 0x000ea4000c1e1500 */
[----:B--2---:R4:W0:Y:S01]  /*a930*/  I2F.S16 R4, R2 ;  /* 0x0000000200047306 */ /* 0x0048220000101400 */
[----:B------:R-:W-:Y:S05]  /*a940*/  BRA `(.L_x_2112) ;  /* 0x0000000800e87947 */ /* 0x000fea0003800000 */
.L_x_2108:
        /* <DEDUP_REMOVED lines=8> */
.L_x_2116:
[----:B------:R-:W2:Y:S02]  /*a9d0*/  LDG.E.U16 R2, desc[UR36][R2.64] ;  /* 0x0000002402027981 */ /* 0x000ea4000c1e1500 */
[----:B--2---:R-:W-:Y:S01]  /*a9e0*/  HADD2.F32 R4, -RZ, R2.H0_H0 ;  /* 0x20000002ff047230 */ /* 0x004fe20000004100 */
[----:B------:R-:W-:Y:S06]  /*a9f0*/  BRA `(.L_x_2112) ;  /* 0x0000000800bc7947 */ /* 0x000fec0003800000 */
.L_x_2115:
        /* <DEDUP_REMOVED lines=8> */
.L_x_2118:
[----:B------:R-:W2:Y:S02]  /*aa80*/  LDG.E.U16 R2, desc[UR36][R2.64] ;  /* 0x0000002402027981 */ /* 0x000ea4000c1e1500 */
[----:B--2---:R-:W-:Y:S01]  /*aa90*/  HADD2.F32 R4, -RZ, R2.H0_H0 ;  /* 0x20000002ff047230 */ /* 0x004fe20000004100 */
[----:B------:R-:W-:Y:S06]  /*aaa0*/  BRA `(.L_x_2112) ;  /* 0x0000000800907947 */ /* 0x000fec0003800000 */
.L_x_2117:
[----:B------:R-:W2:Y:S01]  /*aab0*/  LDG.E.64 R2, desc[UR36][R2.64] ;  /* 0x0000002402027981 */ /* 0x000ea2000c1e1b00 */
[----:B------:R-:W-:Y:S01]  /*aac0*/  UMOV UR4, 0xf0000000 ;  /* 0xf000000000047882 */ /* 0x000fe20000000000 */
[----:B------:R-:W-:Y:S01]  /*aad0*/  UMOV UR5, 0x380fffff ;  /* 0x380fffff00057882 */ /* 0x000fe20000000000 */
[----:B--2---:R-:W0:Y:S01]  /*aae0*/  F2F.F32.F64 R4, R2 ;  /* 0x0000000200047310 */ /* 0x004e220000301000 */
[----:B------:R-:W-:-:S14]  /*aaf0*/  DSETP.GEU.AND P0, PT, |R2|, UR4, PT ;  /* 0x0000000402007e2a */ /* 0x000fdc000bf0e200 */
[----:B0-----:R-:W-:Y:S01]  /*ab00*/  @!P0 FMUL R4, R4, 1.175494350822287508e-38 ;  /* 0x0080000004048820 */ /* 0x001fe20000400000 */
[----:B------:R-:W-:Y:S06]  /*ab10*/  BRA `(.L_x_2112) ;  /* 0x0000000800747947 */ /* 0x000fec0003800000 */
.L_x_2107:
        /* <DEDUP_REMOVED lines=12> */
.L_x_2121:
[----:B------:R-:W2:Y:S01]  /*abe0*/  LDG.E.64 R2, desc[UR36][R2.64] ;  /* 0x0000002402027981 */ /* 0x000ea2000c1e1b00 */
[----:B------:R-:W-:Y:S01]  /*abf0*/  UMOV UR4, 0xf0000000 ;  /* 0xf000000000047882 */ /* 0x000fe20000000000 */
[----:B------:R-:W-:Y:S01]  /*ac00*/  UMOV UR5, 0x380fffff ;  /* 0x380fffff00057882 */ /* 0x000fe20000000000 */
[----:B--2---:R-:W0:Y:S01]  /*ac10*/  F2F.F32.F64 R4, R2 ;  /* 0x0000000200047310 */ /* 0x004e220000301000 */
[----:B------:R-:W-:-:S14]  /*ac20*/  DSETP.GEU.AND P0, PT, |R2|, UR4, PT ;  /* 0x0000000402007e2a */ /* 0x000fdc000bf0e200 */
[----:B0-----:R-:W-:Y:S01]  /*ac30*/  @!P0 FMUL R4, R4, 1.175494350822287508e-38 ;  /* 0x0080000004048820 */ /* 0x001fe20000400000 */
[----:B------:R-:W-:Y:S06]  /*ac40*/  BRA `(.L_x_2112) ;  /* 0x0000000800287947 */ /* 0x000fec0003800000 */
.L_x_2120:
        /* <DEDUP_REMOVED lines=23> */
[----:B------:R-:W-:Y:S01]  /*adc0*/  LOP3.LUT R4, R5, 0x80000000, R4, 0xf8, !PT ;  /* 0x8000000005047812 */ /* 0x000fe200078ef804 */
[----:B------:R-:W-:Y:S06]  /*add0*/  BRA `(.L_x_2112) ;  /* 0x0000000400c47947 */ /* 0x000fec0003800000 */
.L_x_2123:
        /* <DEDUP_REMOVED lines=12> */
.L_x_2122:
[----:B------:R-:W2:Y:S02]  /*aea0*/  LDG.E.U16 R2, desc[UR36][R2.64] ;  /* 0x0000002402027981 */ /* 0x000ea4000c1e1500 */
[----:B--2---:R-:W-:Y:S01]  /*aeb0*/  IMAD.U32 R4, R2, 0x10000, RZ ;  /* 0x0001000002047824 */ /* 0x004fe200078e00ff */
[----:B------:R-:W-:Y:S06]  /*aec0*/  BRA `(.L_x_2112) ;  /* 0x0000000400887947 */ /* 0x000fec0003800000 */
.L_x_2119:
        /* <DEDUP_REMOVED lines=11> */
.L_x_2126:
        /* <DEDUP_REMOVED lines=20> */
.L_x_2128:
[----:B------:R-:W-:Y:S05]  /*b0c0*/  BSYNC.RECONVERGENT B0 ;  /* 0x0000000000007941 */ /* 0x000fea0003800200 */
.L_x_2127:
[----:B------:R-:W-:Y:S02]  /*b0d0*/  SHF.L.U32 R0, R0, 0x14, RZ ;  /* 0x0000001400007819 */ /* 0x000fe400000006ff */
[----:B------:R-:W-:-:S04]  /*b0e0*/  LEA R2, R2, 0x3b800000, 0x17 ;  /* 0x3b80000002027811 */ /* 0x000fc800078eb8ff */
[----:B------:R-:W-:Y:S01]  /*b0f0*/  LOP3.LUT R4, R2, R0, R7, 0xfe, !PT ;  /* 0x0000000002047212 */ /* 0x000fe200078efe07 */
[----:B------:R-:W-:Y:S06]  /*b100*/  BRA `(.L_x_2112) ;  /* 0x0000000000f87947 */ /* 0x000fec0003800000 */
.L_x_2125:
        /* <DEDUP_REMOVED lines=20> */
.L_x_2130:
[----:B------:R-:W-:Y:S05]  /*b250*/  BSYNC.RECONVERGENT B0 ;  /* 0x0000000000007941 */ /* 0x000fea0003800200 */
.L_x_2129:
[----:B------:R-:W-:Y:S01]  /*b260*/  IMAD.SHL.U32 R0, R0, 0x200000, RZ ;  /* 0x0020000000007824 */ /* 0x000fe200078e00ff */
[----:B------:R-:W-:-:S04]  /*b270*/  LEA R2, R2, 0x37800000, 0x17 ;  /* 0x3780000002027811 */ /* 0x000fc800078eb8ff */
[----:B------:R-:W-:Y:S01]  /*b280*/  LOP3.LUT R4, R2, R0, R7, 0xfe, !PT ;  /* 0x0000000002047212 */ /* 0x000fe200078efe07 */
[----:B------:R-:W-:Y:S06]  /*b290*/  BRA `(.L_x_2112) ;  /* 0x0000000000947947 */ /* 0x000fec0003800000 */
.L_x_2124:
[----:B------:R-:W-:-:S09]  /*b2a0*/  UISETP.NE.AND UP0, UPT, UR4, 0x1c, UPT ;  /* 0x0000001c0400788c */ /* 0x000fd2000bf05270 */
[----:B------:R-:W-:Y:S05]  /*b2b0*/  BRA.U !UP0, `(.L_x_2131) ;  /* 0x0000000108847547 */ /* 0x000fea000b800000 */
[----:B------:R-:W-:-:S09]  /*b2c0*/  UISETP.NE.AND UP0, UPT, UR4, 0x1d, UPT ;  /* 0x0000001d0400788c */ /* 0x000fd2000bf05270 */
[----:B------:R-:W-:Y:S05]  /*b2d0*/  BRA.U !UP0, `(.L_x_2132) ;  /* 0x0000000108707547 */ /* 0x000fea000b800000 */
[----:B------:R-:W-:-:S09]  /*b2e0*/  UISETP.NE.AND UP0, UPT, UR4, 0x2c, UPT ;  /* 0x0000002c0400788c */ /* 0x000fd2000bf05270 */
[----:B------:R-:W-:Y:S05]  /*b2f0*/  BRA.U UP0, `(.L_x_2111) ;  /* 0x0000000100207547 */ /* 0x000fea000b800000 */
[----:B------:R-:W2:Y:S01]  /*b300*/  LDG.E.U8 R2, desc[UR36][R2.64] ;  /* 0x0000002402027981 */ /* 0x000ea2000c1e1100 */
[----:B------:R-:W-:Y:S01]  /*b310*/  HFMA2 R4, -RZ, RZ, 3.814697265625e-06, 0 ;  /* 0x00400000ff047431 */ /* 0x000fe200000001ff */
[----:B--2---:R-:W-:-:S13]  /*b320*/  ISETP.NE.AND P0, PT, R2, RZ, PT ;  /* 0x000000ff0200720c */ /* 0x004fda0003f05270 */
[----:B------:R-:W-:Y:S05]  /*b330*/  @!P0 BRA `(.L_x_2112) ;  /* 0x00000000006c8947 */ /* 0x000fea0003800000 */
[----:B------:R-:W-:-:S13]  /*b340*/  ISETP.NE.AND P0, PT, R2, 0xff, PT ;  /* 0x000000ff0200780c */ /* 0x000fda0003f05270 */
[----:B------:R-:W-:Y:S02]  /*b350*/  @!P0 IMAD.MOV.U32 R4, RZ, RZ, 0x7f800001 ;  /* 0x7f800001ff048424 */ /* 0x000fe400078e00ff */
[----:B------:R-:W-:Y:S01]  /*b360*/  @P0 IMAD.SHL.U32 R4, R2, 0x800000, RZ ;  /* 0x0080000002040824 */ /* 0x000fe200078e00ff */
[----:B------:R-:W-:Y:S06]  /*b370*/  BRA `(.L_x_2112) ;  /* 0x00000000005c7947 */ /* 0x000fec0003800000 */
.L_x_2111:
[----:B------:R-:W-:Y:S01]  /*b380*/  MOV R2, 0x0 ;  /* 0x0000000000027802 */ /* 0x000fe20000000f00 */
[----:B------:R-:W0:Y:S01]  /*b390*/  LDCU.64 UR4, c[0x4][0x128] ;  /* 0x01002500ff0477ac */ /* 0x000e220008000a00 */
[----:B------:R-:W-:Y:S02]  /*b3a0*/  HFMA2 R8, -RZ, RZ, 0, 4.64916229248046875e-06 ;  /* 0x0000004eff087431 */ /* 0x000fe400000001ff */
[----:B------:R-:W-:Y:S01]  /*b3b0*/  IMAD.MOV.U32 R12, RZ, RZ, 0x1 ;  /* 0x00000001ff0c7424 */ /* 0x000fe200078e00ff */
[----:B------:R-:W2:Y:S01]  /*b3c0*/  LDCU.64 UR6, c[0x4][0x130] ;  /* 0x01002600ff0677ac */ /* 0x000ea20008000a00 */
[----:B------:R-:W4:Y:S01]  /*b3d0*/  LDC.64 R2, c[0x4][R2] ;  /* 0x0100000002027b82 */ /* 0x000f220000000a00 */
[----:B------:R-:W-:Y:S01]  /*b3e0*/  IMAD.MOV.U32 R13, RZ, RZ, RZ ;  /* 0x000000ffff0d7224 */ /* 0x000fe200078e00ff */
[----:B------:R-:W1:Y:S01]  /*b3f0*/  LDCU.64 UR8, c[0x4][0x18] ;  /* 0x01000300ff0877ac */ /* 0x000e620008000a00 */
[----:B0-----:R-:W-:Y:S01]  /*b400*/  MOV R4, UR4 ;  /* 0x0000000400047c02 */ /* 0x001fe20008000f00 */
[----:B------:R-:W-:-:S02]  /*b410*/  IMAD.U32 R5, RZ, RZ, UR5 ;  /* 0x00000005ff057e24 */ /* 0x000fc4000f8e00ff */
[----:B--2---:R-:W-:Y:S01]  /*b420*/  IMAD.U32 R6, RZ, RZ, UR6 ;  /* 0x00000006ff067e24 */ /* 0x004fe2000f8e00ff */
[----:B------:R-:W-:Y:S01]  /*b430*/  MOV R7, UR7 ;  /* 0x0000000700077c02 */ /* 0x000fe20008000f00 */
[----:B-1----:R-:W-:Y:S02]  /*b440*/  IMAD.U32 R10, RZ, RZ, UR8 ;  /* 0x00000008ff0a7e24 */ /* 0x002fe4000f8e00ff */
[----:B------:R-:W-:-:S07]  /*b450*/  IMAD.U32 R11, RZ, RZ, UR9 ;  /* 0x00000009ff0b7e24 */ /* 0x000fce000f8e00ff */
[----:B------:R-:W-:-:S07]  /*b460*/  LEPC R20, `(.L_x_2133) ;  /* 0x000000001014794e */ /* 0x000fce0000000000 */
[----:B---345:R-:W-:Y:S05]  /*b470*/  CALL.ABS.NOINC R2 ;  /* 0x0000000002007343 */ /* 0x038fea0003c00000 */
.L_x_2133:
[----:B------:R-:W-:Y:S01]  /*b480*/  MOV R4, RZ ;  /* 0x000000ff00047202 */ /* 0x000fe20000000f00 */
[----:B------:R-:W-:Y:S06]  /*b490*/  BRA `(.L_x_2112) ;  /* 0x0000000000147947 */ /* 0x000fec0003800000 */
.L_x_2132:
[----:B------:R-:W2:Y:S02]  /*b4a0*/  LDG.E.64 R2, desc[UR36][R2.64] ;  /* 0x0000002402027981 */ /* 0x000ea4000c1e1b00 */
[----:B--2---:R0:W2:Y:S01]  /*b4b0*/  I2F.U64 R4, R2 ;  /* 0x0000000200047312 */ /* 0x0040a20000301000 */
[----:B------:R-:W-:Y:S05]  /*b4c0*/  BRA `(.L_x_2112) ;  /* 0x0000000000087947 */ /* 0x000fea0003800000 */
.L_x_2131:
[----:B------:R-:W2:Y:S02]  /*b4d0*/  LDG.E R2, desc[UR36][R2.64] ;  /* 0x0000002402027981 */ /* 0x000ea4000c1e1900 */
[----:B--2---:R-:W-:-:S07]  /*b4e0*/  I2FP.F32.U32 R4, R2 ;  /* 0x0000000200047245 */ /* 0x004fce0000201000 */
.L_x_2112:
[----:B------:R-:W-:Y:S05]  /*b4f0*/  BSYNC.RECONVERGENT B6 ;  /* 0x0000000000067941 */ /* 0x000fea0003800200 */
.L_x_2106:
[C---:B-1-3-5:R-:W-:Y:S01]  /*b500*/  FMUL.FTZ R0, |R19|.reuse, -1.4426950216293334961 ;  /* 0xbfb8aa3b13007820 */ /* 0x06afe20000410200 */
[----:B------:R-:W0:Y:S01]  /*b510*/  LDCU.64 UR6, c[0x0][0x5e8] ;  /* 0x0000bd00ff0677ac */ /* 0x000e220008000a00 */
[C---:B------:R-:W-:Y:S02]  /*b520*/  FSETP.GEU.FTZ.AND P0, PT, R19.reuse, RZ, PT ;  /* 0x000000ff1300720b */ /* 0x040fe40003f1e000 */
[----:B------:R-:W-:Y:S01]  /*b530*/  FSET.BF.LT.FTZ.AND R19, R19, RZ, PT ;  /* 0x000000ff1313720a */ /* 0x000fe20003811000 */
[----:B------:R-:W-:Y:S01]  /*b540*/  UPRMT UR4, UR43, 0x9910, URZ ;  /* 0x000099102b047896 */ /* 0x000fe200080000ff */
[----:B------:R-:W1:Y:S03]  /*b550*/  MUFU.EX2 R0, R0 ;  /* 0x0000000000007308 */ /* 0x000e660000000800 */
[----:B------:R-:W-:Y:S01]  /*b560*/  UISETP.GT.AND UP0, UPT, UR4, 0x9, UPT ;  /* 0x000000090400788c */ /* 0x000fe2000bf04270 */
[----:B0-2-4-:R-:W-:Y:S01]  /*b570*/  IADD3 R2, P1, PT, R16, UR6, RZ ;  /* 0x0000000610027c10 */ /* 0x015fe2000ff3e0ff */
[----:B-1----:R-:W-:-:S04]  /*b580*/  FADD.FTZ R5, R0, 1 ;  /* 0x3f80000000057421 */ /* 0x002fc80000010000 */
[----:B------:R-:W-:Y:S02]  /*b590*/  IMAD.X R3, RZ, RZ, UR7, P1 ;  /* 0x00000007ff037e24 */ /* 0x000fe400088e06ff */
[----:B------:R-:W0:Y:S02]  /*b5a0*/  MUFU.RCP R5, R5 ;  /* 0x0000000500057308 */ /* 0x000e240000001000 */
[----:B0-----:R-:W-:-:S04]  /*b5b0*/  FMUL.FTZ R6, R0, R5 ;  /* 0x0000000500067220 */ /* 0x001fc80000410000 */
[----:B------:R-:W-:-:S04]  /*b5c0*/  @P0 FADD.FTZ R6, -R6, -RZ ;  /* 0x800000ff06060221 */ /* 0x000fc80000010100 */
[----:B------:R-:W-:-:S04]  /*b5d0*/  FADD.FTZ R19, R19, -R6 ;  /* 0x8000000613137221 */ /* 0x000fc80000010000 */
[----:B------:R-:W-:Y:S01]  /*b5e0*/  FMUL.FTZ R4, R19, R4 ;  /* 0x0000000413047220 */ /* 0x000fe20000410000 */
        /* <DEDUP_REMOVED lines=12> */
.L_x_2137:
[----:B------:R-:W0:Y:S02]  /*b6b0*/  F2I.S64.TRUNC R4, R4 ;  /* 0x0000000400047311 */ /* 0x000e24000020d900 */
[----:B0-----:R-:W-:-:S05]  /*b6c0*/  IMAD.MOV.U32 R7, RZ, RZ, R4 ;  /* 0x000000ffff077224 */ /* 0x001fca00078e0004 */
[----:B------:R0:W-:Y:S01]  /*b6d0*/  STG.E.U8 desc[UR36][R2.64], R7 ;  /* 0x0000000702007986 */ /* 0x0001e2000c101124 */
[----:B------:R-:W-:Y:S05]  /*b6e0*/  BRA `(.L_x_2139) ;  /* 0x0000000c00287947 */ /* 0x000fea0003800000 */
.L_x_2136:
        /* <DEDUP_REMOVED lines=9> */
.L_x_2141:
[----:B------:R-:W0:Y:S02]  /*b780*/  F2I.FTZ.TRUNC.NTZ R5, R4 ;  /* 0x0000000400057305 */ /* 0x000e24000021f100 */
[----:B0-----:R0:W-:Y:S01]  /*b790*/  STG.E desc[UR36][R2.64], R5 ;  /* 0x0000000502007986 */ /* 0x0011e2000c101924 */
[----:B------:R-:W-:Y:S05]  /*b7a0*/  BRA `(.L_x_2139) ;  /* 0x0000000800f87947 */ /* 0x000fea0003800000 */
.L_x_2140:
[----:B------:R-:W0:Y:S02]  /*b7b0*/  F2I.FTZ.TRUNC.NTZ R5, R4 ;  /* 0x0000000400057305 */ /* 0x000e24000021f100 */
[----:B0-----:R0:W-:Y:S01]  /*b7c0*/  STG.E.U16 desc[UR36][R2.64], R5 ;  /* 0x0000000502007986 */ /* 0x0011e2000c101524 */
[----:B------:R-:W-:Y:S05]  /*b7d0*/  BRA `(.L_x_2139) ;  /* 0x0000000800ec7947 */ /* 0x000fea0003800000 */
.L_x_2135:
        /* <DEDUP_REMOVED lines=8> */
.L_x_2143:
[----:B------:R-:W-:-:S05]  /*b860*/  F2FP.F16.F32.PACK_AB R4, RZ, R4 ;  /* 0x00000004ff04723e */ /* 0x000fca00000000ff */
[----:B------:R0:W-:Y:S01]  /*b870*/  STG.E.U16 desc[UR36][R2.64], R4 ;  /* 0x0000000402007986 */ /* 0x0001e2000c101524 */
[----:B------:R-:W-:Y:S05]  /*b880*/  BRA `(.L_x_2139) ;  /* 0x0000000800c07947 */ /* 0x000fea0003800000 */
.L_x_2142:
[----:B------:R-:W-:-:S09]  /*b890*/  UISETP.NE.AND UP0, UPT, UR4, 0x7, UPT ;  /* 0x000000070400788c */ /* 0x000fd2000bf05270 */
[----:B------:R-:W-:Y:S05]  /*b8a0*/  BRA.U !UP0, `(.L_x_2144) ;  /* 0x00000001082c7547 */ /* 0x000fea000b800000 */
[----:B------:R-:W-:-:S09]  /*b8b0*/  UISETP.NE.AND UP0, UPT, UR4, 0x8, UPT ;  /* 0x000000080400788c */ /* 0x000fd2000bf05270 */
[----:B------:R-:W-:Y:S05]  /*b8c0*/  BRA.U !UP0, `(.L_x_2145) ;  /* 0x0000000108147547 */ /* 0x000fea000b800000 */
[----:B------:R-:W-:-:S09]  /*b8d0*/  UISETP.NE.AND UP0, UPT, UR4, 0x9, UPT ;  /* 0x000000090400788c */ /* 0x000fd2000bf05270 */
[----:B------:R-:W-:Y:S05]  /*b8e0*/  BRA.U UP0, `(.L_x_2138) ;  /* 0x0000000500d07547 */ /* 0x000fea000b800000 */
[----:B------:R-:W-:-:S05]  /*b8f0*/  HFMA2 R5, -RZ, RZ, 0, 0 ;  /* 0x00000000ff057431 */ /* 0x000fca00000001ff */
[----:B------:R0:W-:Y:S01]  /*b900*/  STG.E.64 desc[UR36][R2.64], R4 ;  /* 0x0000000402007986 */ /* 0x0001e2000c101b24 */
[----:B------:R-:W-:Y:S05]  /*b910*/  BRA `(.L_x_2139) ;  /* 0x00000008009c7947 */ /* 0x000fea0003800000 */
.L_x_2145:
[----:B------:R-:W-:-:S04]  /*b920*/  F2FP.F16.F32.PACK_AB R5, RZ, R4 ;  /* 0x00000004ff05723e */ /* 0x000fc800000000ff */
[----:B------:R-:W-:-:S05]  /*b930*/  PRMT R5, R5, 0x5410, RZ ;  /* 0x0000541005057816 */ /* 0x000fca00000000ff */
[----:B------:R0:W-:Y:S01]  /*b940*/  STG.E desc[UR36][R2.64], R5 ;  /* 0x0000000502007986 */ /* 0x0001e2000c101924 */
[----:B------:R-:W-:Y:S05]  /*b950*/  BRA `(.L_x_2139) ;  /* 0x00000008008c7947 */ /* 0x000fea0003800000 */
.L_x_2144:
[----:B------:R-:W-:-:S06]  /*b960*/  FMUL.FTZ R4, R4, 1 ;  /* 0x3f80000004047820 */ /* 0x000fcc0000410000 */
[----:B------:R-:W0:Y:S02]  /*b970*/  F2F.F64.F32 R4, R4 ;  /* 0x0000000400047310 */ /* 0x000e240000201800 */
[----:B0-----:R0:W-:Y:S01]  /*b980*/  STG.E.64 desc[UR36][R2.64], R4 ;  /* 0x0000000402007986 */ /* 0x0011e2000c101b24 */
[----:B------:R-:W-:Y:S05]  /*b990*/  BRA `(.L_x_2139) ;  /* 0x00000008007c7947 */ /* 0x000fea0003800000 */
.L_x_2134:
        /* <DEDUP_REMOVED lines=13> */
.L_x_2149:
        /* <DEDUP_REMOVED lines=16> */
.L_x_2152:
[----:B------:R-:W-:-:S04]  /*bb70*/  SHF.R.U32.HI R4, RZ, 0x18, R4 ;  /* 0x00000018ff047819 */ /* 0x000fc80000011604 */
[----:B------:R-:W-:-:S04]  /*bb80*/  LOP3.LUT R4, R5, 0x80, R4, 0xf8, !PT ;  /* 0x0000008005047812 */ /* 0x000fc800078ef804 */
[----:B------:R-:W-:-:S07]  /*bb90*/  PRMT R0, R4, 0x7610, R0 ;  /* 0x0000761004007816 */ /* 0x000fce0000000000 */
.L_x_2151:
[----:B------:R-:W-:Y:S05]  /*bba0*/  BSYNC.RECONVERGENT B0 ;  /* 0x0000000000007941 */ /* 0x000fea0003800200 */
.L_x_2150:
[----:B------:R0:W-:Y:S01]  /*bbb0*/  STG.E.U8 desc[UR36][R2.64], R0 ;  /* 0x0000000002007986 */ /* 0x0001e2000c101124 */
[----:B------:R-:W-:Y:S05]  /*bbc0*/  BRA `(.L_x_2139) ;  /* 0x0000000400f07947 */ /* 0x000fea0003800000 */
.L_x_2148:
        /* <DEDUP_REMOVED lines=16> */
.L_x_2155:
[----:B------:R-:W-:-:S04]  /*bcd0*/  SHF.R.U32.HI R4, RZ, 0x18, R4 ;  /* 0x00000018ff047819 */ /* 0x000fc80000011604 */
[----:B------:R-:W-:-:S04]  /*bce0*/  LOP3.LUT R5, R5, 0x80, R4, 0xf8, !PT ;  /* 0x0000008005057812 */ /* 0x000fc800078ef804 */
[----:B------:R-:W-:-:S07]  /*bcf0*/  PRMT R0, R5, 0x7610, R0 ;  /* 0x0000761005007816 */ /* 0x000fce0000000000 */
.L_x_2154:
[----:B------:R-:W-:Y:S05]  /*bd00*/  BSYNC.RECONVERGENT B0 ;  /* 0x0000000000007941 */ /* 0x000fea0003800200 */
.L_x_2153:
[----:B------:R0:W-:Y:S01]  /*bd10*/  STG.E.U8 desc[UR36][R2.64], R0 ;  /* 0x0000000002007986 */ /* 0x0001e2000c101124 */
[----:B------:R-:W-:Y:S05]  /*bd20*/  BRA `(.L_x_2139) ;  /* 0x0000000400987947 */ /* 0x000fea0003800000 */
.L_x_2147:
        /* <DEDUP_REMOVED lines=21> */
.L_x_2157:
[----:B------:R-:W0:Y:S02]  /*be80*/  F2I.U64.TRUNC R4, R4 ;  /* 0x0000000400047311 */ /* 0x000e24000020d800 */
[----:B0-----:R0:W-:Y:S01]  /*be90*/  STG.E.64 desc[UR36][R2.64], R4 ;  /* 0x0000000402007986 */ /* 0x0011e2000c101b24 */
[----:B------:R-:W-:Y:S05]  /*bea0*/  BRA `(.L_x_2139) ;  /* 0x0000000400387947 */ /* 0x000fea0003800000 */
.L_x_2156:
[----:B------:R-:W0:Y:S02]  /*beb0*/  F2I.FTZ.U32.TRUNC.NTZ R5, R4 ;  /* 0x0000000400057305 */ /* 0x000e24000021f000 */
[----:B0-----:R0:W-:Y:S01]  /*bec0*/  STG.E desc[UR36][R2.64], R5 ;  /* 0x0000000502007986 */ /* 0x0011e2000c101924 */
[----:B------:R-:W-:Y:S05]  /*bed0*/  BRA `(.L_x_2139) ;  /* 0x00000004002c7947 */ /* 0x000fea0003800000 */
.L_x_2146:
        /* <DEDUP_REMOVED lines=10> */
.L_x_2159:
[----:B------:R-:W-:Y:S01]  /*bf80*/  FMUL.FTZ R4, R4, 1 ;  /* 0x3f80000004047820 */ /* 0x000fe20000410000 */
[----:B------:R-:W-:-:S05]  /*bf90*/  CS2R R6, SRZ ;  /* 0x0000000000067805 */ /* 0x000fca000001ff00 */
[----:B------:R-:W0:Y:S02]  /*bfa0*/  F2F.F64.F32 R4, R4 ;  /* 0x0000000400047310 */ /* 0x000e240000201800 */
[----:B0-----:R4:W-:Y:S01]  /*bfb0*/  STG.E.128 desc[UR36][R2.64], R4 ;  /* 0x0000000402007986 */ /* 0x0019e2000c101d24 */
[----:B------:R-:W-:Y:S05]  /*bfc0*/  BRA `(.L_x_2139) ;  /* 0x0000000000f07947 */ /* 0x000fea0003800000 */
.L_x_2158:
[----:B------:R-:W-:-:S09]  /*bfd0*/  UISETP.NE.AND UP0, UPT, UR4, 0xf, UPT ;  /* 0x0000000f0400788c */ /* 0x000fd2000bf05270 */
[----:B------:R-:W-:Y:S05]  /*bfe0*/  BRA.U !UP0, `(.L_x_2160) ;  /* 0x0000000108e07547 */ /* 0x000fea000b800000 */
[----:B------:R-:W-:-:S09]  /*bff0*/  UISETP.NE.AND UP0, UPT, UR4, 0x17, UPT ;  /* 0x000000170400788c */ /* 0x000fd2000bf05270 */
[----:B------:R-:W-:Y:S05]  /*c000*/  BRA.U !UP0, `(.L_x_2161) ;  /* 0x00000001088c7547 */ /* 0x000fea000b800000 */
[----:B------:R-:W-:-:S09]  /*c010*/  UISETP.NE.AND UP0, UPT, UR4, 0x18, UPT ;  /* 0x000000180400788c */ /* 0x000fd2000bf05270 */
[----:B------:R-:W-:Y:S05]  /*c020*/  BRA.U !UP0, `(.L_x_2162) ;  /* 0x0000000108447547 */ /* 0x000fea000b800000 */
.L_x_2138:
        /* <DEDUP_REMOVED lines=8> */
[----:B0-----:R-:W-:Y:S02]  /*c0b0*/  IMAD.U32 R4, RZ, RZ, UR4 ;  /* 0x00000004ff047e24 */ /* 0x001fe4000f8e00ff */
[----:B------:R-:W-:Y:S01]  /*c0c0*/  IMAD.U32 R5, RZ, RZ, UR5 ;  /* 0x00000005ff057e24 */ /* 0x000fe2000f8e00ff */
[----:B---3--:R-:W-:Y:S01]  /*c0d0*/  MOV R6, UR6 ;  /* 0x0000000600067c02 */ /* 0x008fe20008000f00 */
[----:B------:R-:W-:-:S02]  /*c0e0*/  IMAD.U32 R7, RZ, RZ, UR7 ;  /* 0x00000007ff077e24 */ /* 0x000fc4000f8e00ff */
[----:B----4-:R-:W-:Y:S01]  /*c0f0*/  IMAD.U32 R10, RZ, RZ, UR8 ;  /* 0x00000008ff0a7e24 */ /* 0x010fe2000f8e00ff */
[----:B-1----:R-:W-:-:S07]  /*c100*/  MOV R11, UR9 ;  /* 0x00000009000b7c02 */ /* 0x002fce0008000f00 */
[----:B------:R-:W-:-:S07]  /*c110*/  LEPC R20, `(.L_x_2163) ;  /* 0x000000001014794e */ /* 0x000fce0000000000 */
[----:B--2---:R-:W-:Y:S05]  /*c120*/  CALL.ABS.NOINC R2 ;  /* 0x0000000002007343 */ /* 0x004fea0003c00000 */
.L_x_2163:
[----:B------:R-:W-:Y:S05]  /*c130*/  BRA `(.L_x_2139) ;  /* 0x0000000000947947 */ /* 0x000fea0003800000 */
.L_x_2162:
[----:B------:R-:W-:Y:S01]  /*c140*/  LOP3.LUT R6, R4, 0x7fffffff, RZ, 0xc0, !PT ;  /* 0x7fffffff04067812 */ /* 0x000fe200078ec0ff */
[----:B------:R-:W-:Y:S01]  /*c150*/  BSSY.RECONVERGENT B0, `(.L_x_2164) ;  /* 0x000000b000007945 */ /* 0x000fe20003800200 */
[----:B------:R-:W-:Y:S01]  /*c160*/  SHF.R.U32.HI R7, RZ, 0x18, R4 ;  /* 0x00000018ff077819 */ /* 0x000fe20000011604 */
[----:B------:R-:W-:Y:S01]  /*c170*/  IMAD.MOV.U32 R0, RZ, RZ, 0x7f ;  /* 0x0000007fff007424 */ /* 0x000fe200078e00ff */
        /* <DEDUP_REMOVED lines=8> */
.L_x_2165:
[----:B------:R-:W-:Y:S05]  /*c200*/  BSYNC.RECONVERGENT B0 ;  /* 0x0000000000007941 */ /* 0x000fea0003800200 */
.L_x_2164:
[----:B------:R-:W-:-:S05]  /*c210*/  LOP3.LUT R5, R0, 0x80, R7, 0xf8, !PT ;  /* 0x0000008000057812 */ /* 0x000fca00078ef807 */
[----:B------:R1:W-:Y:S01]  /*c220*/  STG.E.U8 desc[UR36][R2.64], R5 ;  /* 0x0000000502007986 */ /* 0x0003e2000c101124 */
[----:B------:R-:W-:Y:S05]  /*c230*/  BRA `(.L_x_2139) ;  /* 0x0000000000547947 */ /* 0x000fea0003800000 */
.L_x_2161:
        /* <DEDUP_REMOVED lines=11> */
.L_x_2167:
[----:B------:R-:W-:Y:S01]  /*c2f0*/  IMAD.MOV.U32 R0, RZ, RZ, 0x7f ;  /* 0x0000007fff007424 */ /* 0x000fe200078e00ff */
[----:B------:R-:W-:-:S04]  /*c300*/  ISETP.GT.U32.AND P0, PT, R6, 0x7f800000, PT ;  /* 0x7f8000000600780c */ /* 0x000fc80003f04070 */
[----:B------:R-:W-:-:S09]  /*c310*/  SEL R0, R0, 0x7c, P0 ;  /* 0x0000007c00007807 */ /* 0x000fd20000000000 */
.L_x_2168:
[----:B------:R-:W-:Y:S05]  /*c320*/  BSYNC.RECONVERGENT B0 ;  /* 0x0000000000007941 */ /* 0x000fea0003800200 */
.L_x_2166:
[----:B------:R-:W-:-:S04]  /*c330*/  SHF.R.U32.HI R5, RZ, 0x18, R4 ;  /* 0x00000018ff057819 */ /* 0x000fc80000011604 */
[----:B------:R-:W-:-:S05]  /*c340*/  LOP3.LUT R5, R0, 0x80, R5, 0xf8, !PT ;  /* 0x0000008000057812 */ /* 0x000fca00078ef805 */
[----:B------:R0:W-:Y:S01]  /*c350*/  STG.E.U8 desc[UR36][R2.64], R5 ;  /* 0x0000000502007986 */ /* 0x0001e2000c101124 */
[----:B------:R-:W-:Y:S05]  /*c360*/  BRA `(.L_x_2139) ;  /* 0x0000000000087947 */ /* 0x000fea0003800000 */
.L_x_2160:
[----:B------:R-:W-:-:S05]  /*c370*/  F2FP.BF16.F32.PACK_AB R4, RZ, R4 ;  /* 0x00000004ff04723e */ /* 0x000fca00000010ff */
[----:B------:R2:W-:Y:S02]  /*c380*/  STG.E.U16 desc[UR36][R2.64], R4 ;  /* 0x0000000402007986 */ /* 0x0005e4000c101524 */
.L_x_2139:
[----:B------:R-:W-:-:S07]  /*c390*/  IADD3 R17, PT, PT, R17, 0x80, RZ ;  /* 0x0000008011117810 */ /* 0x000fce0007ffe0ff */
.L_x_2076:
[----:B------:R-:W-:Y:S05]  /*c3a0*/  BSYNC.RECONVERGENT B7 ;  /* 0x0000000000077941 */ /* 0x000fea0003800200 */
.L_x_2075:
[----:B------:R-:W5:Y:S02]  /*c3b0*/  LDCU UR4, c[0x0][0x380] ;  /* 0x00007000ff0477ac */ /* 0x000f640008000800 */
[----:B-----5:R-:W-:-:S13]  /*c3c0*/  ISETP.GE.AND P0, PT, R17, UR4, PT ;  /* 0x0000000411007c0c */ /* 0x020fda000bf06270 */
[----:B------:R-:W-:Y:S05]  /*c3d0*/  @P0 EXIT ;  /* 0x000000000000094d */ /* 0x000fea0003800000 */
[----:B------:R-:W5:Y:S01]  /*c3e0*/  LDCU UR4, c[0x0][0x388] ;  /* 0x00007100ff0477ac */ /* 0x000f620008000800 */
[----:B------:R-:W-:Y:S01]  /*c3f0*/  IMAD.MOV.U32 R18, RZ, RZ, RZ ;  /* 0x000000ffff127224 */ /* 0x000fe200078e00ff */
[----:B------:R-:W-:Y:S01]  /*c400*/  MOV R16, RZ ;  /* 0x000000ff00107202 */ /* 0x000fe20000000f00 */
        /* <DEDUP_REMOVED lines=351> */
.L_x_2169:
[----:B------:R-:W1:Y:S01]  /*da00*/  LDCU.64 UR8, c[0x0][0x5f0] ;  /* 0x0000be00ff0877ac */ /* 0x000e620008000a00 */
[----:B------:R-:W-:Y:S01]  /*da10*/  BSSY.RECONVERGENT B6, `(.L_x_2170) ;  /* 0x00000e0000067945 */ /* 0x000fe20003800200 */
[----:B------:R-:W0:Y:S01]  /*da20*/  LDCU.64 UR6, c[0x0][0x5e8] ;  /* 0x0000bd00ff0677ac */ /* 0x000e220008000a00 */
[----:B------:R-:W-:-:S04]  /*da30*/  UPRMT UR4, UR39, 0x9910, URZ ;  /* 0x0000991027047896 */ /* 0x000fc800080000ff */
[----:B------:R-:W-:Y:S01]  /*da40*/  UISETP.GT.AND UP0, UPT, UR4, 0x9, UPT ;  /* 0x000000090400788c */ /* 0x000fe2000bf04270 */
[----:B-1234-:R-:W-:Y:S02]  /*da50*/  IADD3 R2, P1, PT, R0, UR8, RZ ;  /* 0x0000000800027c10 */ /* 0x01efe4000ff3e0ff */
        /* <DEDUP_REMOVED lines=15> */
.L_x_2174:
[----:B------:R-:W2:Y:S02]  /*db50*/  LDG.E.U8 R2, desc[UR36][R2.64] ;  /* 0x0000002402027981 */ /* 0x000ea4000c1e1100 */
[----:B--2---:R-:W-:Y:S01]  /*db60*/  I2FP.F32.U32 R19, R2 ;  /* 0x0000000200137245 */ /* 0x004fe20000201000 */
[----:B------:R-:W-:Y:S06]  /*db70*/  BRA `(.L_x_2176) ;  /* 0x0000000c00247947 */ /* 0x000fec0003800000 */
.L_x_2173:
[----:B------:R-:W-:-:S09]  /*db80*/  UISETP.NE.AND UP0, UPT, UR4, 0x2, UPT ;  /* 0x000000020400788c */ /* 0x000fd2000bf05270 */
[----:B------:R-:W-:Y:S05]  /*db90*/  BRA.U !UP0, `(.L_x_2177) ;  /* 0x0000000108287547 */ /* 0x000fea000b800000 */
[----:B------:R-:W-:-:S09]  /*dba0*/  UISETP.NE.AND UP0, UPT, UR4, 0x3, UPT ;  /* 0x000000030400788c */ /* 0x000fd2000bf05270 */
[----:B------:R-:W-:Y:S05]  /*dbb0*/  BRA.U !UP0, `(.L_x_2178) ;  /* 0x0000000108147547 */ /* 0x000fea000b800000 */
[----:B------:R-:W-:-:S09]  /*dbc0*/  UISETP.NE.AND UP0, UPT, UR4, 0x4, UPT ;  /* 0x000000040400788c */ /* 0x000fd2000bf05270 */
[----:B------:R-:W-:Y:S05]  /*dbd0*/  BRA.U UP0, `(.L_x_2175) ;  /* 0x0000000900b07547 */ /* 0x000fea000b800000 */
[----:B------:R-:W2:Y:S02]  /*dbe0*/  LDG.E.64 R2, desc[UR36][R2.64] ;  /* 0x0000002402027981 */ /* 0x000ea4000c1e1b00 */
[----:B--2---:R0:W1:Y:S01]  /*dbf0*/  I2F.S64 R19, R2 ;  /* 0x0000000200137312 */ /* 0x0040620000301400 */
[----:B------:R-:W-:Y:S05]  /*dc00*/  BRA `(.L_x_2176) ;  /* 0x0000000c00007947 */ /* 0x000fea0003800000 */
.L_x_2178:
[----:B------:R-:W2:Y:S02]  /*dc10*/  LDG.E R2, desc[UR36][R2.64] ;  /* 0x0000002402027981 */ /* 0x000ea4000c1e1900 */
[----:B--2---:R-:W-:Y:S01]  /*dc20*/  I2FP.F32.S32 R19, R2 ;  /* 0x0000000200137245 */ /* 0x004fe20000201400 */
[----:B------:R-:W-:Y:S06]  /*dc30*/  BRA `(.L_x_2176) ;  /* 0x0000000800f47947 */ /* 0x000fec0003800000 */
.L_x_2177:
[----:B------:R-:W2:Y:S02]  /*dc40*/  LDG.E.U16 R2, desc[UR36][R2.64] ;  /* 0x0000002402027981 */ /* 0x000ea4000c1e1500 */
[----:B--2---:R0:W1:Y:S01]  /*dc50*/  I2F.S16 R19, R2 ;  /* 0x0000000200137306 */ /* 0x0040620000101400 */
[----:B------:R-:W-:Y:S05]  /*dc60*/  BRA `(.L_x_2176) ;  /* 0x0000000800e87947 */ /* 0x000fea0003800000 */
.L_x_2172:
        /* <DEDUP_REMOVED lines=8> */
.L_x_2180:
[----:B------:R-:W2:Y:S02]  /*dcf0*/  LDG.E.U16 R2, desc[UR36][R2.64] ;  /* 0x0000002402027981 */ /* 0x000ea4000c1e1500 */
[----:B--2---:R-:W-:Y:S01]  /*dd00*/  HADD2.F32 R19, -RZ, R2.H0_H0 ;  /* 0x20000002ff137230 */ /* 0x004fe20000004100 */
[----:B------:R-:W-:Y:S06]  /*dd10*/  BRA `(.L_x_2176) ;  /* 0x0000000800bc7947 */ /* 0x000fec0003800000 */
.L_x_2179:
        /* <DEDUP_REMOVED lines=8> */
.L_x_2182:
[----:B------:R-:W2:Y:S02]  /*dda0*/  LDG.E.U16 R2, desc[UR36][R2.64] ;  /* 0x0000002402027981 */ /* 0x000ea4000c1e1500 */
[----:B--2---:R-:W-:Y:S01]  /*ddb0*/  HADD2.F32 R19, -RZ, R2.H0_H0 ;  /* 0x20000002ff137230 */ /* 0x004fe20000004100 */
[----:B------:R-:W-:Y:S06]  /*ddc0*/  BRA `(.L_x_2176) ;  /* 0x0000000800907947 */ /* 0x000fec0003800000 */
.L_x_2181:
[----:B------:R-:W2:Y:S01]  /*ddd0*/  LDG.E.64 R2, desc[UR36][R2.64] ;  /* 0x0000002402027981 */ /* 0x000ea2000c1e1b00 */
[----:B------:R-:W-:Y:S01]  /*dde0*/  UMOV UR4, 0xf0000000 ;  /* 0xf000000000047882 */ /* 0x000fe20000000000 */
[----:B------:R-:W-:Y:S01]  /*ddf0*/  UMOV UR5, 0x380fffff ;  /* 0x380fffff00057882 */ /* 0x000fe20000000000 */
[----:B--2---:R-:W0:Y:S01]  /*de00*/  F2F.F32.F64 R19, R2 ;  /* 0x0000000200137310 */ /* 0x004e220000301000 */
[----:B------:R-:W-:-:S14]  /*de10*/  DSETP.GEU.AND P0, PT, |R2|, UR4, PT ;  /* 0x0000000402007e2a */ /* 0x000fdc000bf0e200 */
[----:B0-----:R-:W-:Y:S01]  /*de20*/  @!P0 FMUL R19, R19, 1.175494350822287508e-38 ;  /* 0x0080000013138820 */ /* 0x001fe20000400000 */
[----:B------:R-:W-:Y:S06]  /*de30*/  BRA `(.L_x_2176) ;  /* 0x0000000800747947 */ /* 0x000fec0003800000 */
.L_x_2171:
        /* <DEDUP_REMOVED lines=12> */
.L_x_2185:
[----:B------:R-:W2:Y:S01]  /*df00*/  LDG.E.64 R2, desc[UR36][R2.64] ;  /* 0x0000002402027981 */ /* 0x000ea2000c1e1b00 */
[----:B------:R-:W-:Y:S01]  /*df10*/  UMOV UR4, 0xf0000000 ;  /* 0xf000000000047882 */ /* 0x000fe20000000000 */
[----:B------:R-:W-:Y:S01]  /*df20*/  UMOV UR5, 0x380fffff ;  /* 0x380fffff00057882 */ /* 0x000fe20000000000 */
[----:B--2---:R-:W0:Y:S01]  /*df30*/  F2F.F32.F64 R19, R2 ;  /* 0x0000000200137310 */ /* 0x004e220000301000 */
[----:B------:R-:W-:-:S14]  /*df40*/  DSETP.GEU.AND P0, PT, |R2|, UR4, PT ;  /* 0x0000000402007e2a */ /* 0x000fdc000bf0e200 */
[----:B0-----:R-:W-:Y:S01]  /*df50*/  @!P0 FMUL R19, R19, 1.175494350822287508e-38 ;  /* 0x0080000013138820 */ /* 0x001fe20000400000 */
[----:B------:R-:W-:Y:S06]  /*df60*/  BRA `(.L_x_2176) ;  /* 0x0000000800287947 */ /* 0x000fec0003800000 */
.L_x_2184:
        /* <DEDUP_REMOVED lines=25> */
.L_x_2187:
        /* <DEDUP_REMOVED lines=12> */
.L_x_2186:
[----:B------:R-:W2:Y:S02]  /*e1c0*/  LDG.E.U16 R2, desc[UR36][R2.64] ;  /* 0x0000002402027981 */ /* 0x000ea4000c1e1500 */
[----:B--2---:R-:W-:Y:S01]  /*e1d0*/  IMAD.U32 R19, R2, 0x10000, RZ ;  /* 0x0001000002137824 */ /* 0x004fe200078e00ff */
[----:B------:R-:W-:Y:S06]  /*e1e0*/  BRA `(.L_x_2176) ;  /* 0x0000000400887947 */ /* 0x000fec0003800000 */
.L_x_2183:
        /* <DEDUP_REMOVED lines=11> */
.L_x_2190:
        /* <DEDUP_REMOVED lines=20> */
.L_x_2192:
[----:B------:R-:W-:Y:S05]  /*e3e0*/  BSYNC.RECONVERGENT B0 ;  /* 0x0000000000007941 */ /* 0x000fea0003800200 */
.L_x_2191:
[----:B------:R-:W-:Y:S01]  /*e3f0*/  IMAD.SHL.U32 R0, R0, 0x100000, RZ ;  /* 0x0010000000007824 */ /* 0x000fe200078e00ff */
[----:B------:R-:W-:-:S04]  /*e400*/  LEA R2, R2, 0x3b800000, 0x17 ;  /* 0x3b80000002027811 */ /* 0x000fc800078eb8ff */
[----:B------:R-:W-:Y:S01]  /*e410*/  LOP3.LUT R19, R2, R0, R19, 0xfe, !PT ;  /* 0x0000000002137212 */ /* 0x000fe200078efe13 */
[----:B------:R-:W-:Y:S06]  /*e420*/  BRA `(.L_x_2176) ;  /* 0x0000000000f87947 */ /* 0x000fec0003800000 */
.L_x_2189:
        /* <DEDUP_REMOVED lines=20> */
.L_x_2194:
[----:B------:R-:W-:Y:S05]  /*e570*/  BSYNC.RECONVERGENT B0 ;  /* 0x0000000000007941 */ /* 0x000fea0003800200 */
.L_x_2193:
[----:B------:R-:W-:Y:S02]  /*e580*/  SHF.L.U32 R0, R0, 0x15, RZ ;  /* 0x0000001500007819 */ /* 0x000fe400000006ff */
[----:B------:R-:W-:-:S04]  /*e590*/  LEA R2, R2, 0x37800000, 0x17 ;  /* 0x3780000002027811 */ /* 0x000fc800078eb8ff */
[----:B------:R-:W-:Y:S01]  /*e5a0*/  LOP3.LUT R19, R2, R0, R19, 0xfe, !PT ;  /* 0x0000000002137212 */ /* 0x000fe200078efe13 */
[----:B------:R-:W-:Y:S06]  /*e5b0*/  BRA `(.L_x_2176) ;  /* 0x0000000000947947 */ /* 0x000fec0003800000 */
.L_x_2188:
        /* <DEDUP_REMOVED lines=14> */
.L_x_2175:
        /* <DEDUP_REMOVED lines=16> */
.L_x_2197:
[----:B------:R-:W-:Y:S01]  /*e7a0*/  IMAD.MOV.U32 R19, RZ, RZ, RZ ;  /* 0x000000ffff137224 */ /* 0x000fe200078e00ff */
[----:B------:R-:W-:Y:S06]  /*e7b0*/  BRA `(.L_x_2176) ;  /* 0x0000000000147947 */ /* 0x000fec0003800000 */
.L_x_2196:
[----:B------:R-:W2:Y:S02]  /*e7c0*/  LDG.E.64 R2, desc[UR36][R2.64] ;  /* 0x0000002402027981 */ /* 0x000ea4000c1e1b00 */
[----:B--2---:R0:W1:Y:S01]  /*e7d0*/  I2F.U64 R19, R2 ;  /* 0x0000000200137312 */ /* 0x0040620000301000 */
[----:B------:R-:W-:Y:S05]  /*e7e0*/  BRA `(.L_x_2176) ;  /* 0x0000000000087947 */ /* 0x000fea0003800000 */
.L_x_2195:
[----:B------:R-:W2:Y:S02]  /*e7f0*/  LDG.E R2, desc[UR36][R2.64] ;  /* 0x0000002402027981 */ /* 0x000ea4000c1e1900 */
[----:B--2---:R-:W-:-:S07]  /*e800*/  I2FP.F32.U32 R19, R2 ;  /* 0x0000000200137245 */ /* 0x004fce0000201000 */
.L_x_2176:
[----:B------:R-:W-:Y:S05]  /*e810*/  BSYNC.RECONVERGENT B6 ;  /* 0x0000000000067941 */ /* 0x000fea0003800200 */
.L_x_2170:
        /* <DEDUP_REMOVED lines=18> */
.L_x_2202:
[----:B------:R-:W2:Y:S02]  /*e940*/  LDG.E.U8 R0, desc[UR36][R2.64] ;  /* 0x0000002402007981 */ /* 0x000ea4000c1e1100 */
[----:B--2---:R-:W-:Y:S01]  /*e950*/  I2FP.F32.U32 R0, R0 ;  /* 0x0000000000007245 */ /* 0x004fe20000201000 */
[----:B------:R-:W-:Y:S06]  /*e960*/  BRA `(.L_x_2204) ;  /* 0x0000000c00247947 */ /* 0x000fec0003800000 */
.L_x_2201:
[----:B------:R-:W-:-:S09]  /*e970*/  UISETP.NE.AND UP0, UPT, UR4, 0x2, UPT ;  /* 0x000000020400788c */ /* 0x000fd2000bf05270 */
[----:B------:R-:W-:Y:S05]  /*e980*/  BRA.U !UP0, `(.L_x_2205) ;  /* 0x0000000108287547 */ /* 0x000fea000b800000 */
[----:B------:R-:W-:-:S09]  /*e990*/  UISETP.NE.AND UP0, UPT, UR4, 0x3, UPT ;  /* 0x000000030400788c */ /* 0x000fd2000bf05270 */
[----:B------:R-:W-:Y:S05]  /*e9a0*/  BRA.U !UP0, `(.L_x_2206) ;  /* 0x0000000108147547 */ /* 0x000fea000b800000 */
[----:B------:R-:W-:-:S09]  /*e9b0*/  UISETP.NE.AND UP0, UPT, UR4, 0x4, UPT ;  /* 0x000000040400788c */ /* 0x000fd2000bf05270 */
[----:B------:R-:W-:Y:S05]  /*e9c0*/  BRA.U UP0, `(.L_x_2203) ;  /* 0x0000000900b07547 */ /* 0x000fea000b800000 */
[----:B------:R-:W2:Y:S02]  /*e9d0*/  LDG.E.64 R2, desc[UR36][R2.64] ;  /* 0x0000002402027981 */ /* 0x000ea4000c1e1b00 */
[----:B--2---:R3:W4:Y:S01]  /*e9e0*/  I2F.S64 R0, R2 ;  /* 0x0000000200007312 */ /* 0x0047220000301400 */
[----:B------:R-:W-:Y:S05]  /*e9f0*/  BRA `(.L_x_2204) ;  /* 0x0000000c00007947 */ /* 0x000fea0003800000 */
.L_x_2206:
[----:B------:R-:W2:Y:S02]  /*ea00*/  LDG.E R0, desc[UR36][R2.64] ;  /* 0x0000002402007981 */ /* 0x000ea4000c1e1900 */
[----:B--2---:R-:W-:Y:S01]  /*ea10*/  I2FP.F32.S32 R0, R0 ;  /* 0x0000000000007245 */ /* 0x004fe20000201400 */
[----:B------:R-:W-:Y:S06]  /*ea20*/  BRA `(.L_x_2204) ;  /* 0x0000000800f47947 */ /* 0x000fec0003800000 */
.L_x_2205:
[----:B------:R-:W2:Y:S02]  /*ea30*/  LDG.E.U16 R0, desc[UR36][R2.64] ;  /* 0x0000002402007981 */ /* 0x000ea4000c1e1500 */
[----:B--2---:R-:W0:Y:S01]  /*ea40*/  I2F.S16 R0, R0 ;  /* 0x0000000000007306 */ /* 0x004e220000101400 */
[----:B------:R-:W-:Y:S05]  /*ea50*/  BRA `(.L_x_2204) ;  /* 0x0000000800e87947 */ /* 0x000fea0003800000 */
.L_x_2200:
        /* <DEDUP_REMOVED lines=8> */
.L_x_2208:
[----:B------:R-:W2:Y:S02]  /*eae0*/  LDG.E.U16 R0, desc[UR36][R2.64] ;  /* 0x0000002402007981 */ /* 0x000ea4000c1e1500 */
[----:B--2---:R-:W-:Y:S01]  /*eaf0*/  HADD2.F32 R0, -RZ, R0.H0_H0 ;  /* 0x20000000ff007230 */ /* 0x004fe20000004100 */
[----:B------:R-:W-:Y:S06]  /*eb00*/  BRA `(.L_x_2204) ;  /* 0x0000000800bc7947 */ /* 0x000fec0003800000 */
.L_x_2207:
        /* <DEDUP_REMOVED lines=8> */
.L_x_2210:
[----:B------:R-:W2:Y:S02]  /*eb90*/  LDG.E.U16 R0, desc[UR36][R2.64] ;  /* 0x0000002402007981 */ /* 0x000ea4000c1e1500 */
[----:B--2---:R-:W-:Y:S01]  /*eba0*/  HADD2.F32 R0, -RZ, R0.H0_H0 ;  /* 0x20000000ff007230 */ /* 0x004fe20000004100 */
[----:B------:R-:W-:Y:S06]  /*ebb0*/  BRA `(.L_x_2204) ;  /* 0x0000000800907947 */ /* 0x000fec0003800000 */
.L_x_2209:
[----:B------:R-:W2:Y:S01]  /*ebc0*/  LDG.E.64 R2, desc[UR36][R2.64] ;  /* 0x0000002402027981 */ /* 0x000ea2000c1e1b00 */
[----:B------:R-:W-:Y:S01]  /*ebd0*/  UMOV UR4, 0xf0000000 ;  /* 0xf000000000047882 */ /* 0x000fe20000000000 */
[----:B------:R-:W-:Y:S01]  /*ebe0*/  UMOV UR5, 0x380fffff ;  /* 0x380fffff00057882 */ /* 0x000fe20000000000 */
[----:B--2---:R-:W0:Y:S01]  /*ebf0*/  F2F.F32.F64 R0, R2 ;  /* 0x0000000200007310 */ /* 0x004e220000301000 */
[----:B------:R-:W-:-:S14]  /*ec00*/  DSETP.GEU.AND P0, PT, |R2|, UR4, PT ;  /* 0x0000000402007e2a */ /* 0x000fdc000bf0e200 */
[----:B0-----:R-:W-:Y:S01]  /*ec10*/  @!P0 FMUL R0, R0, 1.175494350822287508e-38 ;  /* 0x0080000000008820 */ /* 0x001fe20000400000 */
[----:B------:R-:W-:Y:S06]  /*ec20*/  BRA `(.L_x_2204) ;  /* 0x0000000800747947 */ /* 0x000fec0003800000 */
.L_x_2199:
        /* <DEDUP_REMOVED lines=12> */
.L_x_2213:
[----:B------:R-:W2:Y:S01]  /*ecf0*/  LDG.E.64 R2, desc[UR36][R2.64] ;  /* 0x0000002402027981 */ /* 0x000ea2000c1e1b00 */
[----:B------:R-:W-:Y:S01]  /*ed00*/  UMOV UR4, 0xf0000000 ;  /* 0xf000000000047882 */ /* 0x000fe20000000000 */
[----:B------:R-:W-:Y:S01]  /*ed10*/  UMOV UR5, 0x380fffff ;  /* 0x380fffff00057882 */ /* 0x000fe20000000000 */
[----:B--2---:R-:W0:Y:S01]  /*ed20*/  F2F.F32.F64 R0, R2 ;  /* 0x0000000200007310 */ /* 0x004e220000301000 */
[----:B------:R-:W-:-:S14]  /*ed30*/  DSETP.GEU.AND P0, PT, |R2|, UR4, PT ;  /* 0x0000000402007e2a */ /* 0x000fdc000bf0e200 */
[----:B0-----:R-:W-:Y:S01]  /*ed40*/  @!P0 FMUL R0, R0, 1.175494350822287508e-38 ;  /* 0x0080000000008820 */ /* 0x001fe20000400000 */
[----:B------:R-:W-:Y:S06]  /*ed50*/  BRA `(.L_x_2204) ;  /* 0x0000000800287947 */ /* 0x000fec0003800000 */
.L_x_2212:
        /* <DEDUP_REMOVED lines=25> */
.L_x_2215:
        /* <DEDUP_REMOVED lines=12> */
.L_x_2214:
[----:B------:R-:W2:Y:S02]  /*efb0*/  LDG.E.U16 R0, desc[UR36][R2.64] ;  /* 0x0000002402007981 */ /* 0x000ea4000c1e1500 */
[----:B--2---:R-:W-:Y:S01]  /*efc0*/  SHF.L.U32 R0, R0, 0x10, RZ ;  /* 0x0000001000007819 */ /* 0x004fe200000006ff */
[----:B------:R-:W-:Y:S06]  /*efd0*/  BRA `(.L_x_2204) ;  /* 0x0000000400887947 */ /* 0x000fec0003800000 */
.L_x_2211:
        /* <DEDUP_REMOVED lines=11> */
.L_x_2218:
        /* <DEDUP_REMOVED lines=20> */
.L_x_2220:
[----:B------:R-:W-:Y:S05]  /*f1d0*/  BSYNC.RECONVERGENT B0 ;  /* 0x0000000000007941 */ /* 0x000fea0003800200 */
.L_x_2219:
[----:B------:R-:W-:Y:S01]  /*f1e0*/  IMAD.SHL.U32 R0, R0, 0x100000, RZ ;  /* 0x0010000000007824 */ /* 0x000fe200078e00ff */
[----:B------:R-:W-:-:S04]  /*f1f0*/  LEA R2, R2, 0x3b800000, 0x17 ;  /* 0x3b80000002027811 */ /* 0x000fc800078eb8ff */
[----:B------:R-:W-:Y:S01]  /*f200*/  LOP3.LUT R0, R2, R0, R7, 0xfe, !PT ;  /* 0x0000000002007212 */ /* 0x000fe200078efe07 */
[----:B------:R-:W-:Y:S06]  /*f210*/  BRA `(.L_x_2204) ;  /* 0x0000000000f87947 */ /* 0x000fec0003800000 */
.L_x_2217:
        /* <DEDUP_REMOVED lines=20> */
.L_x_2222:
[----:B------:R-:W-:Y:S05]  /*f360*/  BSYNC.RECONVERGENT B0 ;  /* 0x0000000000007941 */ /* 0x000fea0003800200 */
.L_x_2221:
[----:B------:R-:W-:Y:S02]  /*f370*/  SHF.L.U32 R0, R0, 0x15, RZ ;  /* 0x0000001500007819 */ /* 0x000fe400000006ff */
[----:B------:R-:W-:-:S04]  /*f380*/  LEA R2, R2, 0x37800000, 0x17 ;  /* 0x3780000002027811 */ /* 0x000fc800078eb8ff */
[----:B------:R-:W-:Y:S01]  /*f390*/  LOP3.LUT R0, R2, R0, R7, 0xfe, !PT ;  /* 0x0000000002007212 */ /* 0x000fe200078efe07 */
[----:B------:R-:W-:Y:S06]  /*f3a0*/  BRA `(.L_x_2204) ;  /* 0x0000000000947947 */ /* 0x000fec0003800000 */
.L_x_2216:
        /* <DEDUP_REMOVED lines=14> */
.L_x_2203:
[----:B------:R-:W-:Y:S01]  /*f490*/  MOV R2, 0x0 ;  /* 0x0000000000027802 */ /* 0x000fe20000000f00 */
[----:B------:R-:W0:Y:S01]  /*f4a0*/  LDCU.64 UR4, c[0x4][0x128] ;  /* 0x01002500ff0477ac */ /* 0x000e220008000a00 */
[----:B------:R-:W-:Y:S02]  /*f4b0*/  HFMA2 R8, -RZ, RZ, 0, 4.64916229248046875e-06 ;  /* 0x0000004eff087431 */ /* 0x000fe400000001ff */
[----:B------:R-:W-:Y:S01]  /*f4c0*/  IMAD.MOV.U32 R12, RZ, RZ, 0x1 ;  /* 0x00000001ff0c7424 */ /* 0x000fe200078e00ff */
[----:B------:R-:W-:Y:S01]  /*f4d0*/  MOV R13, RZ ;  /* 0x000000ff000d7202 */ /* 0x000fe20000000f00 */
[----:B------:R-:W2:Y:S01]  /*f4e0*/  LDCU.64 UR6, c[0x4][0x130] ;  /* 0x01002600ff0677ac */ /* 0x000ea20008000a00 */
[----:B------:R-:W3:Y:S01]  /*f4f0*/  LDC.64 R2, c[0x4][R2] ;  /* 0x0100000002027b82 */ /* 0x000ee20000000a00 */
[----:B------:R-:W4:Y:S01]  /*f500*/  LDCU.64 UR8, c[0x4][0x18] ;  /* 0x01000300ff0877ac */ /* 0x000f220008000a00 */
[----:B0-----:R-:W-:Y:S01]  /*f510*/  MOV R4, UR4 ;  /* 0x0000000400047c02 */ /* 0x001fe20008000f00 */
[----:B------:R-:W-:Y:S01]  /*f520*/  IMAD.U32 R5, RZ, RZ, UR5 ;  /* 0x00000005ff057e24 */ /* 0x000fe2000f8e00ff */
[----:B--2---:R-:W-:Y:S01]  /*f530*/  MOV R6, UR6 ;  /* 0x0000000600067c02 */ /* 0x004fe20008000f00 */
[----:B------:R-:W-:Y:S01]  /*f540*/  IMAD.U32 R7, RZ, RZ, UR7 ;  /* 0x00000007ff077e24 */ /* 0x000fe2000f8e00ff */
[----:B----4-:R-:W-:Y:S01]  /*f550*/  MOV R10, UR8 ;  /* 0x00000008000a7c02 */ /* 0x010fe20008000f00 */
[----:B------:R-:W-:-:S07]  /*f560*/  IMAD.U32 R11, RZ, RZ, UR9 ;  /* 0x00000009ff0b7e24 */ /* 0x000fce000f8e00ff */
[----:B------:R-:W-:-:S07]  /*f570*/  LEPC R20, `(.L_x_2225) ;  /* 0x000000001014794e */ /* 0x000fce0000000000 */
[----:B-1-3-5:R-:W-:Y:S05]  /*f580*/  CALL.ABS.NOINC R2 ;  /* 0x0000000002007343 */ /* 0x02afea0003c00000 */
.L_x_2225:
[----:B------:R-:W-:Y:S01]  /*f590*/  IMAD.MOV.U32 R0, RZ, RZ, RZ ;  /* 0x000000ffff007224 */ /* 0x000fe200078e00ff */
[----:B------:R-:W-:Y:S06]  /*f5a0*/  BRA `(.L_x_2204) ;  /* 0x0000000000147947 */ /* 0x000fec0003800000 */
.L_x_2224:
[----:B------:R-:W2:Y:S02]  /*f5b0*/  LDG.E.64 R2, desc[UR36][R2.64] ;  /* 0x0000002402027981 */ /* 0x000ea4000c1e1b00 */
[----:B--2---:R0:W2:Y:S01]  /*f5c0*/  I2F.U64 R0, R2 ;  /* 0x0000000200007312 */ /* 0x0040a20000301000 */
[----:B------:R-:W-:Y:S05]  /*f5d0*/  BRA `(.L_x_2204) ;  /* 0x0000000000087947 */ /* 0x000fea0003800000 */
.L_x_2223:
[----:B------:R-:W2:Y:S02]  /*f5e0*/  LDG.E R0, desc[UR36][R2.64] ;  /* 0x0000002402007981 */ /* 0x000ea4000c1e1900 */
[----:B--2---:R-:W-:-:S07]  /*f5f0*/  I2FP.F32.U32 R0, R0 ;  /* 0x0000000000007245 */ /* 0x004fce0000201000 */
.L_x_2204:
[----:B------:R-:W-:Y:S05]  /*f600*/  BSYNC.RECONVERGENT B6 ;  /* 0x0000000000067941 */ /* 0x000fea0003800200 */
.L_x_2198:
[C---:B01-3-5:R-:W-:Y:S01]  /*f610*/  FMUL.FTZ R2, |R19|.reuse, -1.4426950216293334961 ;  /* 0xbfb8aa3b13027820 */ /* 0x06bfe20000410200 */
        /* <DEDUP_REMOVED lines=8> */
[----:B------:R-:W-:-:S04]  /*f6a0*/  @P0 FADD.FTZ R4, -R4, -RZ ;  /* 0x800000ff04040221 */ /* 0x000fc80000010100 */
[----:B------:R-:W-:-:S04]  /*f6b0*/  FADD.FTZ R19, R19, -R4 ;  /* 0x8000000413137221 */ /* 0x000fc80000010000 */
[----:B--2-4-:R-:W-:Y:S01]  /*f6c0*/  FMUL.FTZ R2, R19, R0 ;  /* 0x0000000013027220 */ /* 0x014fe20000410000 */
        /* <DEDUP_REMOVED lines=10> */
[----:B0-----:R-:W-:Y:S01]  /*f770*/  STG.E.U8 desc[UR36][R16.64], R3 ;  /* 0x0000000310007986 */ /* 0x001fe2000c101124 */
[----:B------:R-:W-:Y:S05]  /*f780*/  EXIT ;  /* 0x000000000000794d */ /* 0x000fea0003800000 */
.L_x_2229:
[----:B------:R-:W0:Y:S02]  /*f790*/  F2I.S64.TRUNC R2, R2 ;  /* 0x0000000200027311 */ /* 0x000e24000020d900 */
[----:B0-----:R-:W-:-:S05]  /*f7a0*/  MOV R5, R2 ;  /* 0x0000000200057202 */ /* 0x001fca0000000f00 */
[----:B------:R-:W-:Y:S01]  /*f7b0*/  STG.E.U8 desc[UR36][R16.64], R5 ;  /* 0x0000000510007986 */ /* 0x000fe2000c101124 */
[----:B------:R-:W-:Y:S05]  /*f7c0*/  EXIT ;  /* 0x000000000000794d */ /* 0x000fea0003800000 */
.L_x_2228:
[----:B------:R-:W-:-:S09]  /*f7d0*/  UISETP.NE.AND UP0, UPT, UR4, 0x2, UPT ;  /* 0x000000020400788c */ /* 0x000fd2000bf05270 */
[----:B------:R-:W-:Y:S05]  /*f7e0*/  BRA.U !UP0, `(.L_x_2231) ;  /* 0x0000000108287547 */ /* 0x000fea000b800000 */
[----:B------:R-:W-:-:S09]  /*f7f0*/  UISETP.NE.AND UP0, UPT, UR4, 0x3, UPT ;  /* 0x000000030400788c */ /* 0x000fd2000bf05270 */
[----:B------:R-:W-:Y:S05]  /*f800*/  BRA.U !UP0, `(.L_x_2232) ;  /* 0x0000000108147547 */ /* 0x000fea000b800000 */
[----:B------:R-:W-:-:S09]  /*f810*/  UISETP.NE.AND UP0, UPT, UR4, 0x4, UPT ;  /* 0x000000040400788c */ /* 0x000fd2000bf05270 */
[----:B------:R-:W-:Y:S05]  /*f820*/  BRA.U UP0, `(.L_x_2230) ;  /* 0x0000000900387547 */ /* 0x000fea000b800000 */
[----:B------:R-:W0:Y:S02]  /*f830*/  F2I.S64.TRUNC R2, R2 ;  /* 0x0000000200027311 */ /* 0x000e24000020d900 */
[----:B0-----:R-:W-:Y:S01]  /*f840*/  STG.E.64 desc[UR36][R16.64], R2 ;  /* 0x0000000210007986 */ /* 0x001fe2000c101b24 */
[----:B------:R-:W-:Y:S05]  /*f850*/  EXIT ;  /* 0x000000000000794d */ /* 0x000fea0003800000 */
.L_x_2232:
[----:B------:R-:W0:Y:S02]  /*f860*/  F2I.FTZ.TRUNC.NTZ R3, R2 ;  /* 0x0000000200037305 */ /* 0x000e24000021f100 */
[----:B0-----:R-:W-:Y:S01]  /*f870*/  STG.E desc[UR36][R16.64], R3 ;  /* 0x0000000310007986 */ /* 0x001fe2000c101924 */
[----:B------:R-:W-:Y:S05]  /*f880*/  EXIT ;  /* 0x000000000000794d */ /* 0x000fea0003800000 */
.L_x_2231:
[----:B------:R-:W0:Y:S02]  /*f890*/  F2I.FTZ.TRUNC.NTZ R3, R2 ;  /* 0x0000000200037305 */ /* 0x000e24000021f100 */
[----:B0-----:R-:W-:Y:S01]  /*f8a0*/  STG.E.U16 desc[UR36][R16.64], R3 ;  /* 0x0000000310007986 */ /* 0x001fe2000c101524 */
[----:B------:R-:W-:Y:S05]  /*f8b0*/  EXIT ;  /* 0x000000000000794d */ /* 0x000fea0003800000 */
.L_x_2227:
[----:B------:R-:W-:-:S09]  /*f8c0*/  UISETP.GT.AND UP0, UPT, UR4, 0x6, UPT ;  /* 0x000000060400788c */ /* 0x000fd2000bf04270 */
[----:B------:R-:W-:Y:S05]  /*f8d0*/  BRA.U UP0, `(.L_x_2233) ;  /* 0x0000000100247547 */ /* 0x000fea000b800000 */
[----:B------:R-:W-:-:S09]  /*f8e0*/  UISETP.NE.AND UP0, UPT, UR4, 0x5, UPT ;  /* 0x000000050400788c */ /* 0x000fd2000bf05270 */
[----:B------:R-:W-:Y:S05]  /*f8f0*/  BRA.U !UP0, `(.L_x_2234) ;  /* 0x0000000108107547 */ /* 0x000fea000b800000 */
[----:B------:R-:W-:-:S09]  /*f900*/  UISETP.NE.AND UP0, UPT, UR4, 0x6, UPT ;  /* 0x000000060400788c */ /* 0x000fd2000bf05270 */
[----:B------:R-:W-:Y:S05]  /*f910*/  BRA.U UP0, `(.L_x_2230) ;  /* 0x0000000500fc7547 */ /* 0x000fea000b800000 */
[----:B------:R-:W-:Y:S01]  /*f920*/  STG.E desc[UR36][R16.64], R2 ;  /* 0x0000000210007986 */ /* 0x000fe2000c101924 */
[----:B------:R-:W-:Y:S05]  /*f930*/  EXIT ;  /* 0x000000000000794d */ /* 0x000fea0003800000 */
.L_x_2234:
[----:B------:R-:W-:-:S05]  /*f940*/  F2FP.F16.F32.PACK_AB R2, RZ, R2 ;  /* 0x00000002ff02723e */ /* 0x000fca00000000ff */
[----:B------:R-:W-:Y:S01]  /*f950*/  STG.E.U16 desc[UR36][R16.64], R2 ;  /* 0x0000000210007986 */ /* 0x000fe2000c101524 */
[----:B------:R-:W-:Y:S05]  /*f960*/  EXIT ;  /* 0x000000000000794d */ /* 0x000fea0003800000 */
.L_x_2233:
[----:B------:R-:W-:-:S09]  /*f970*/  UISETP.NE.AND UP0, UPT, UR4, 0x7, UPT ;  /* 0x000000070400788c */ /* 0x000fd2000bf05270 */
[----:B------:R-:W-:Y:S05]  /*f980*/  BRA.U !UP0, `(.L_x_2235) ;  /* 0x00000001082c7547 */ /* 0x000fea000b800000 */
[----:B------:R-:W-:-:S09]  /*f990*/  UISETP.NE.AND UP0, UPT, UR4, 0x8, UPT ;  /* 0x000000080400788c */ /* 0x000fd2000bf05270 */
[----:B------:R-:W-:Y:S05]  /*f9a0*/  BRA.U !UP0, `(.L_x_2236) ;  /* 0x0000000108147547 */ /* 0x000fea000b800000 */
[----:B------:R-:W-:-:S09]  /*f9b0*/  UISETP.NE.AND UP0, UPT, UR4, 0x9, UPT ;  /* 0x000000090400788c */ /* 0x000fd2000bf05270 */
[----:B------:R-:W-:Y:S05]  /*f9c0*/  BRA.U UP0, `(.L_x_2230) ;  /* 0x0000000500d07547 */ /* 0x000fea000b800000 */
[----:B------:R-:W-:-:S05]  /*f9d0*/  IMAD.MOV.U32 R3, RZ, RZ, RZ ;  /* 0x000000ffff037224 */ /* 0x000fca00078e00ff */
[----:B------:R-:W-:Y:S01]  /*f9e0*/  STG.E.64 desc[UR36][R16.64], R2 ;  /* 0x0000000210007986 */ /* 0x000fe2000c101b24 */
[----:B------:R-:W-:Y:S05]  /*f9f0*/  EXIT ;  /* 0x000000000000794d */ /* 0x000fea0003800000 */
.L_x_2236:
[----:B------:R-:W-:-:S04]  /*fa00*/  F2FP.F16.F32.PACK_AB R3, RZ, R2 ;  /* 0x00000002ff03723e */ /* 0x000fc800000000ff */
[----:B------:R-:W-:-:S05]  /*fa10*/  PRMT R3, R3, 0x5410, RZ ;  /* 0x0000541003037816 */ /* 0x000fca00000000ff */
[----:B------:R-:W-:Y:S01]  /*fa20*/  STG.E desc[UR36][R16.64], R3 ;  /* 0x0000000310007986 */ /* 0x000fe2000c101924 */
[----:B------:R-:W-:Y:S05]  /*fa30*/  EXIT ;  /* 0x000000000000794d */ /* 0x000fea0003800000 */
.L_x_2235:
[----:B------:R-:W-:-:S06]  /*fa40*/  FMUL.FTZ R2, R2, 1 ;  /* 0x3f80000002027820 */ /* 0x000fcc0000410000 */
[----:B------:R-:W0:Y:S02]  /*fa50*/  F2F.F64.F32 R2, R2 ;  /* 0x0000000200027310 */ /* 0x000e240000201800 */
[----:B0-----:R-:W-:Y:S01]  /*fa60*/  STG.E.64 desc[UR36][R16.64], R2 ;  /* 0x0000000210007986 */ /* 0x001fe2000c101b24 */
[----:B------:R-:W-:Y:S05]  /*fa70*/  EXIT ;  /* 0x000000000000794d */ /* 0x000fea0003800000 */
.L_x_2226:
        /* <DEDUP_REMOVED lines=11> */
[----:B0-----:R-:W-:Y:S01]  /*fb30*/  STG.E.U16 desc[UR36][R16.64], R3 ;  /* 0x0000000310007986 */ /* 0x001fe2000c101524 */
[----:B------:R-:W-:Y:S05]  /*fb40*/  EXIT ;  /* 0x000000000000794d */ /* 0x000fea0003800000 */
.L_x_2240:
[----:B------:R-:W-:Y:S01]  /*fb50*/  LOP3.LUT R4, R2, 0x7fffffff, RZ, 0xc0, !PT ;  /* 0x7fffffff02047812 */ /* 0x000fe200078ec0ff */
[----:B------:R-:W-:Y:S01]  /*fb60*/  BSSY.RECONVERGENT B0, `(.L_x_2241) ;  /* 0x0000012000007945 */ /* 0x000fe20003800200 */
[----:B------:R-:W-:Y:S02]  /*fb70*/  HFMA2 R8, -RZ, RZ, 0, 7.62939453125e-06 ;  /* 0x00000080ff087431 */ /* 0x000fe400000001ff */
        /* <DEDUP_REMOVED lines=13> */
.L_x_2243:
[----:B------:R-:W-:-:S04]  /*fc50*/  SHF.R.U32.HI R2, RZ, 0x18, R2 ;  /* 0x00000018ff027819 */ /* 0x000fc80000011602 */
[----:B------:R-:W-:-:S04]  /*fc60*/  LOP3.LUT R2, R3, 0x80, R2, 0xf8, !PT ;  /* 0x0000008003027812 */ /* 0x000fc800078ef802 */
[----:B------:R-:W-:-:S07]  /*fc70*/  PRMT R8, R2, 0x7610, R8 ;  /* 0x0000761002087816 */ /* 0x000fce0000000008 */
.L_x_2242:
[----:B------:R-:W-:Y:S05]  /*fc80*/  BSYNC.RECONVERGENT B0 ;  /* 0x0000000000007941 */ /* 0x000fea0003800200 */
.L_x_2241:
[----:B------:R-:W-:Y:S01]  /*fc90*/  STG.E.U8 desc[UR36][R16.64], R8 ;  /* 0x0000000810007986 */ /* 0x000fe2000c101124 */
[----:B------:R-:W-:Y:S05]  /*fca0*/  EXIT ;  /* 0x000000000000794d */ /* 0x000fea0003800000 */
.L_x_2239:
        /* <DEDUP_REMOVED lines=16> */
.L_x_2246:
[----:B------:R-:W-:-:S04]  /*fdb0*/  SHF.R.U32.HI R2, RZ, 0x18, R2 ;  /* 0x00000018ff027819 */ /* 0x000fc80000011602 */
[----:B------:R-:W-:-:S04]  /*fdc0*/  LOP3.LUT R3, R3, 0x80, R2, 0xf8, !PT ;  /* 0x0000008003037812 */ /* 0x000fc800078ef802 */
[----:B------:R-:W-:-:S07]  /*fdd0*/  PRMT R8, R3, 0x7610, R8 ;  /* 0x0000761003087816 */ /* 0x000fce0000000008 */
.L_x_2245:
[----:B------:R-:W-:Y:S05]  /*fde0*/  BSYNC.RECONVERGENT B0 ;  /* 0x0000000000007941 */ /* 0x000fea0003800200 */
.L_x_2244:
[----:B------:R-:W-:Y:S01]  /*fdf0*/  STG.E.U8 desc[UR36][R16.64], R8 ;  /* 0x0000000810007986 */ /* 0x000fe2000c101124 */
[----:B------:R-:W-:Y:S05]  /*fe00*/  EXIT ;  /* 0x000000000000794d */ /* 0x000fea0003800000 */
.L_x_2238:
        /* <DEDUP_REMOVED lines=21> */
.L_x_2248:
[----:B------:R-:W0:Y:S02]  /*ff60*/  F2I.U64.TRUNC R2, R2 ;  /* 0x0000000200027311 */ /* 0x000e24000020d800 */
[----:B0-----:R-:W-:Y:S01]  /*ff70*/  STG.E.64 desc[UR36][R16.64], R2 ;  /* 0x0000000210007986 */ /* 0x001fe2000c101b24 */
[----:B------:R-:W-:Y:S05]  /*ff80*/  EXIT ;  /* 0x000000000000794d */ /* 0x000fea0003800000 */
.L_x_2247:
[----:B------:R-:W0:Y:S02]  /*ff90*/  F2I.FTZ.U32.TRUNC.NTZ R3, R2 ;  /* 0x0000000200037305 */ /* 0x000e24000021f000 */
[----:B0-----:R-:W-:Y:S01]  /*ffa0*/  STG.E desc[UR36][R16.64], R3 ;  /* 0x0000000310007986 */ /* 0x001fe2000c101924 */
[----:B------:R-:W-:Y:S05]  /*ffb0*/  EXIT ;  /* 0x000000000000794d */ /* 0x000fea0003800000 */
.L_x_2237:
        /* <DEDUP_REMOVED lines=8> */
[----:B------:R-:W-:Y:S01]  /*10040*/  STG.E.U8 desc[UR36][R16.64], R3 ;  /* 0x0000000310007986 */ /* 0x000fe2000c101124 */
[----:B------:R-:W-:Y:S05]  /*10050*/  EXIT ;  /* 0x000000000000794d */ /* 0x000fea0003800000 */
.L_x_2250:
[----:B------:R-:W-:Y:S01]  /*10060*/  FMUL.FTZ R4, R2, 1 ;  /* 0x3f80000002047820 */ /* 0x000fe20000410000 */
[----:B------:R-:W-:-:S05]  /*10070*/  CS2R R6, SRZ ;  /* 0x0000000000067805 */ /* 0x000fca000001ff00 */
[----:B------:R-:W0:Y:S02]  /*10080*/  F2F.F64.F32 R4, R4 ;  /* 0x0000000400047310 */ /* 0x000e240000201800 */
[----:B0-----:R-:W-:Y:S01]  /*10090*/  STG.E.128 desc[UR36][R16.64], R4 ;  /* 0x0000000410007986 */ /* 0x001fe2000c101d24 */
[----:B------:R-:W-:Y:S05]  /*100a0*/  EXIT ;  /* 0x000000000000794d */ /* 0x000fea0003800000 */
.L_x_2249:
[----:B------:R-:W-:-:S09]  /*100b0*/  UISETP.NE.AND UP0, UPT, UR4, 0xf, UPT ;  /* 0x0000000f0400788c */ /* 0x000fd2000bf05270 */
[----:B------:R-:W-:Y:S05]  /*100c0*/  BRA.U !UP0, `(.L_x_2251) ;  /* 0x0000000108e07547 */ /* 0x000fea000b800000 */
[----:B------:R-:W-:-:S09]  /*100d0*/  UISETP.NE.AND UP0, UPT, UR4, 0x17, UPT ;  /* 0x000000170400788c */ /* 0x000fd2000bf05270 */
[----:B------:R-:W-:Y:S05]  /*100e0*/  BRA.U !UP0, `(.L_x_2252) ;  /* 0x00000001088c7547 */ /* 0x000fea000b800000 */
[----:B------:R-:W-:-:S09]  /*100f0*/  UISETP.NE.AND UP0, UPT, UR4, 0x18, UPT ;  /* 0x000000180400788c */ /* 0x000fd2000bf05270 */
[----:B------:R-:W-:Y:S05]  /*10100*/  BRA.U !UP0, `(.L_x_2253) ;  /* 0x0000000108447547 */ /* 0x000fea000b800000 */
.L_x_2230:
[----:B------:R-:W-:Y:S01]  /*10110*/  MOV R0, 0x0 ;  /* 0x0000000000007802 */ /* 0x000fe20000000f00 */
[----:B------:R-:W0:Y:S01]  /*10120*/  LDCU.64 UR4, c[0x4][0x128] ;  /* 0x01002500ff0477ac */ /* 0x000e220008000a00 */
[----:B------:R-:W-:Y:S02]  /*10130*/  HFMA2 R8, -RZ, RZ, 0, 6.020069122314453125e-06 ;  /* 0x00000065ff087431 */ /* 0x000fe400000001ff */
[----:B------:R-:W-:Y:S01]  /*10140*/  IMAD.MOV.U32 R12, RZ, RZ, 0x1 ;  /* 0x00000001ff0c7424 */ /* 0x000fe200078e00ff */
[----:B------:R1:W2:Y:S01]  /*10150*/  LDC.64 R2, c[0x4][R0] ;  /* 0x0100000000027b82 */ /* 0x0002a20000000a00 */
[----:B------:R-:W3:Y:S01]  /*10160*/  LDCU.64 UR6, c[0x4][0x130] ;  /* 0x01002600ff0677ac */ /* 0x000ee20008000a00 */
[----:B------:R-:W-:Y:S01]  /*10170*/  MOV R13, RZ ;  /* 0x000000ff000d7202 */ /* 0x000fe20000000f00 */
[----:B------:R-:W4:Y:S01]  /*10180*/  LDCU.64 UR8, c[0x4][0x20] ;  /* 0x01000400ff0877ac */ /* 0x000f220008000a00 */
[----:B0-----:R-:W-:Y:S01]  /*10190*/  MOV R4, UR4 ;  /* 0x0000000400047c02 */ /* 0x001fe20008000f00 */
[----:B------:R-:W-:Y:S01]  /*101a0*/  IMAD.U32 R5, RZ, RZ, UR5 ;  /* 0x00000005ff057e24 */ /* 0x000fe2000f8e00ff */
[----:B---3--:R-:W-:Y:S01]  /*101b0*/  MOV R6, UR6 ;  /* 0x0000000600067c02 */ /* 0x008fe20008000f00 */
[----:B------:R-:W-:Y:S01]  /*101c0*/  IMAD.U32 R7, RZ, RZ, UR7 ;  /* 0x00000007ff077e24 */ /* 0x000fe2000f8e00ff */
[----:B----4-:R-:W-:Y:S01]  /*101d0*/  MOV R10, UR8 ;  /* 0x00000008000a7c02 */ /* 0x010fe20008000f00 */
[----:B-1----:R-:W-:-:S07]  /*101e0*/  IMAD.U32 R11, RZ, RZ, UR9 ;  /* 0x00000009ff0b7e24 */ /* 0x002fce000f8e00ff */
[----:B------:R-:W-:-:S07]  /*101f0*/  LEPC R20, `(.L_x_2254) ;  /* 0x000000001014794e */ /* 0x000fce0000000000 */
[----:B--2---:R-:W-:Y:S05]  /*10200*/  CALL.ABS.NOINC R2 ;  /* 0x0000000002007343 */ /* 0x004fea0003c00000 */
.L_x_2254:
[----:B------:R-:W-:Y:S05]  /*10210*/  EXIT ;  /* 0x000000000000794d */ /* 0x000fea0003800000 */
.L_x_2253:
        /* <DEDUP_REMOVED lines=12> */
.L_x_2256:
[----:B------:R-:W-:Y:S05]  /*102e0*/  BSYNC.RECONVERGENT B0 ;  /* 0x0000000000007941 */ /* 0x000fea0003800200 */
.L_x_2255:
[----:B------:R-:W-:-:S05]  /*102f0*/  LOP3.LUT R3, R0, 0x80, R5, 0xf8, !PT ;  /* 0x0000008000037812 */ /* 0x000fca00078ef805 */
[----:B------:R-:W-:Y:S01]  /*10300*/  STG.E.U8 desc[UR36][R16.64], R3 ;  /* 0x0000000310007986 */ /* 0x000fe2000c101124 */
[----:B------:R-:W-:Y:S05]  /*10310*/  EXIT ;  /* 0x000000000000794d */ /* 0x000fea0003800000 */
.L_x_2252:
        /* <DEDUP_REMOVED lines=11> */
.L_x_2258:
[----:B------:R-:W-:Y:S01]  /*103d0*/  HFMA2 R0, -RZ, RZ, 0, 7.569789886474609375e-06 ;  /* 0x0000007fff007431 */ /* 0x000fe200000001ff */
[----:B------:R-:W-:-:S04]  /*103e0*/  ISETP.GT.U32.AND P0, PT, R4, 0x7f800000, PT ;  /* 0x7f8000000400780c */ /* 0x000fc80003f04070 */
[----:B------:R-:W-:-:S09]  /*103f0*/  SEL R0, R0, 0x7c, P0 ;  /* 0x0000007c00007807 */ /* 0x000fd20000000000 */
.L_x_2259:
[----:B------:R-:W-:Y:S05]  /*10400*/  BSYNC.RECONVERGENT B0 ;  /* 0x0000000000007941 */ /* 0x000fea0003800200 */
.L_x_2257:
[----:B------:R-:W-:-:S04]  /*10410*/  SHF.R.U32.HI R3, RZ, 0x18, R2 ;  /* 0x00000018ff037819 */ /* 0x000fc80000011602 */
[----:B------:R-:W-:-:S05]  /*10420*/  LOP3.LUT R3, R0, 0x80, R3, 0xf8, !PT ;  /* 0x0000008000037812 */ /* 0x000fca00078ef803 */
[----:B------:R-:W-:Y:S01]  /*10430*/  STG.E.U8 desc[UR36][R16.64], R3 ;  /* 0x0000000310007986 */ /* 0x000fe2000c101124 */
[----:B------:R-:W-:Y:S05]  /*10440*/  EXIT ;  /* 0x000000000000794d */ /* 0x000fea0003800000 */
.L_x_2251:
[----:B------:R-:W-:-:S05]  /*10450*/  F2FP.BF16.F32.PACK_AB R2, RZ, R2 ;  /* 0x00000002ff02723e */ /* 0x000fca00000010ff */
[----:B------:R-:W-:Y:S01]  /*10460*/  STG.E.U16 desc[UR36][R16.64], R2 ;  /* 0x0000000210007986 */ /* 0x000fe2000c101524 */
[----:B------:R-:W-:Y:S05]  /*10470*/  EXIT ;  /* 0x000000000000794d */ /* 0x000fea0003800000 */
.L_x_2260:
        /* <DEDUP_REMOVED lines=16> */
.L_x_7017:


//--------------------- .text._ZN2at6native27unrolled_elementwise_kernelIZZZNS0_62_GLOBAL__N__e6aa1b1b_29_ActivationLogSigmoidKernel_cu_9d16a0dc27log_sigmoid_backward_kernelERNS_14TensorIteratorEENKUlvE_clEvENKUlvE0_clEvEUlffE_St5arrayIPcLm3EELi4E23TrivialOffsetCalculatorILi2EjESB_ILi1EjENS0_6memory12LoadWithCastILi2EEENSE_13StoreWithCastILi1EEEEEviT_T0_T2_T3_T4_T5_ --------------------------
	.section	.text._ZN2at6native27unrolled_elementwise_kernelIZZZNS0_62_GLOBAL__N__e6aa1b1b_29_ActivationLogSigmoidKernel_cu_9d16a0dc27log_sigmoid_backward_kernelERNS_14TensorIteratorEENKUlvE_clEvENKUlvE0_clEvEUlffE_St5arrayIPcLm3EELi4E23TrivialOffsetCalculatorILi2EjESB_ILi1EjENS0_6memory12LoadWithCastILi2EEENSE_13StoreWithCastILi1EEEEEviT_T0_T2_T3_T4_T5_,"ax",@progbits
	.align	128
        .global         _ZN2at6native27unrolled_elementwise_kernelIZZZNS0_62_GLOBAL__N__e6aa1b1b_29_ActivationLogSigmoidKernel_cu_9d16a0dc27log_sigmoid_backward_kernelERNS_14TensorIteratorEENKUlvE_clEvENKUlvE0_clEvEUlffE_St5arrayIPcLm3EELi4E23TrivialOffsetCalculatorILi2EjESB_ILi1EjENS0_6memory12LoadWithCastILi2EEENSE_13StoreWithCastILi1EEEEEviT_T0_T2_T3_T4_T5_
        .type           _ZN2at6native27unrolled_elementwise_kernelIZZZNS0_62_GLOBAL__N__e6aa1b1b_29_ActivationLogSigmoidKernel_cu_9d16a0dc27log_sigmoid_backward_kernelERNS_14TensorIteratorEENKUlvE_clEvENKUlvE0_clEvEUlffE_St5arrayIPcLm3EELi4E23TrivialOffsetCalculatorILi2EjESB_ILi1EjENS0_6memory12LoadWithCastILi2EEENSE_13StoreWithCastILi1EEEEEviT_T0_T2_T3_T4_T5_,@function
        .size           _ZN2at6native27unrolled_elementwise_kernelIZZZNS0_62_GLOBAL__N__e6aa1b1b_29_ActivationLogSigmoidKernel_cu_9d16a0dc27log_sigmoid_backward_kernelERNS_14TensorIteratorEENKUlvE_clEvENKUlvE0_clEvEUlffE_St5arrayIPcLm3EELi4E23TrivialOffsetCalculatorILi2EjESB_ILi1EjENS0_6memory12LoadWithCastILi2EEENSE_13StoreWithCastILi1EEEEEviT_T0_T2_T3_T4_T5_,(.L_x_7018 - _ZN2at6native27unrolled_elementwise_kernelIZZZNS0_62_GLOBAL__N__e6aa1b1b_29_ActivationLogSigmoidKernel_cu_9d16a0dc27log_sigmoid_backward_kernelERNS_14TensorIteratorEENKUlvE_clEvENKUlvE0_clEvEUlffE_St5arrayIPcLm3EELi4E23TrivialOffsetCalculatorILi2EjESB_ILi1EjENS0_6memory12LoadWithCastILi2EEENSE_13StoreWithCastILi1EEEEEviT_T0_T2_T3_T4_T5_)
        .other          _ZN2at6native27unrolled_elementwise_kernelIZZZNS0_62_GLOBAL__N__e6aa1b1b_29_ActivationLogSigmoidKernel_cu_9d16a0dc27log_sigmoid_backward_kernelERNS_14TensorIteratorEENKUlvE_clEvENKUlvE0_clEvEUlffE_St5arrayIPcLm3EELi4E23TrivialOffsetCalculatorILi2EjESB_ILi1EjENS0_6memory12LoadWithCastILi2EEENSE_13StoreWithCastILi1EEEEEviT_T0_T2_T3_T4_T5_,@"STO_CUDA_ENTRY STV_DEFAULT"
_ZN2at6native27unrolled_elementwise_kernelIZZZNS0_62_GLOBAL__N__e6aa1b1b_29_ActivationLogSigmoidKernel_cu_9d16a0dc27log_sigmoid_backward_kernelERNS_14TensorIteratorEENKUlvE_clEvENKUlvE0_clEvEUlffE_St5arrayIPcLm3EELi4E23TrivialOffsetCalculatorILi2EjESB_ILi1EjENS0_6memory12LoadWithCastILi2EEENSE_13StoreWithCastILi1EEEEEviT_T0_T2_T3_T4_T5_:
.text._ZN2at6native27unrolled_elementwise_kernelIZZZNS0_62_GLOBAL__N__e6aa1b1b_29_ActivationLogSigmoidKernel_cu_9d16a0dc27log_sigmoid_backward_kernelERNS_14TensorIteratorEENKUlvE_clEvENKUlvE0_clEvEUlffE_St5arrayIPcLm3EELi4E23TrivialOffsetCalculatorILi2EjESB_ILi1EjENS0_6memory12LoadWithCastILi2EEENSE_13StoreWithCastILi1EEEEEviT_T0_T2_T3_T4_T5_:
[----:B------:R-:W0:Y:S01]  /*0000*/  LDC R1, c[0x0][0x37c] ;  /* 0x0000df00ff017b82 */ /* 0x000e220000000800 */
[----:B------:R-:W1:Y:S07]  /*0010*/  S2R R2, SR_CTAID.X ;  /* 0x0000000000027919 */ /* 0x000e6e0000002500 */
[----:B------:R-:W1:Y:S01]  /*0020*/  LDC R17, c[0x0][0x380] ;  /* 0x0000e000ff117b82 */ /* 0x000e620000000800 */
[----:B------:R-:W2:Y:S01]  /*0030*/  LDCU.64 UR36, c[0x0][0x358] ;  /* 0x00006b00ff2477ac */ /* 0x000ea20008000a00 */
[----:B------:R-:W-:Y:S01]  /*0040*/  BSSY.RECONVERGENT B7, `(.L_x_2261) ;  /* 0x00001ce000077945 */ /* 0x000fe20003800200 */
[----:B------:R-:W3:Y:S01]  /*0050*/  S2R R16, SR_TID.X ;  /* 0x0000000000107919 */ /* 0x000ee20000002100 */
[----:B------:R-:W-:Y:S01]  /*0060*/  CS2R R28, SRZ ;  /* 0x00000000001c7805 */ /* 0x000fe2000001ff00 */
[----:B------:R-:W4:Y:S01]  /*0070*/  LDCU.U8 UR38, c[0x0][0x3a4] ;  /* 0x00007480ff2677ac */ /* 0x000f220008000000 */
        /* <DEDUP_REMOVED lines=8> */
[----:B------:R-:W-:Y:S01]  /*0100*/  BSSY.RECONVERGENT B6, `(.L_x_2263) ;  /* 0x00000de000067945 */ /* 0x000fe20003800200 */
        /* <DEDUP_REMOVED lines=17> */
.L_x_2267:
[----:B------:R-:W2:Y:S02]  /*0220*/  LDG.E.U8 R4, desc[UR36][R4.64] ;  /* 0x0000002404047981 */ /* 0x000ea4000c1e1100 */
[----:B--2---:R-:W-:Y:S01]  /*0230*/  I2FP.F32.U32 R29, R4 ;  /* 0x00000004001d7245 */ /* 0x004fe20000201000 */
[----:B------:R-:W-:Y:S06]  /*0240*/  BRA `(.L_x_2269) ;  /* 0x0000000c00247947 */ /* 0x000fec0003800000 */
.L_x_2266:
        /* <DEDUP_REMOVED lines=9> */
.L_x_2271:
[----:B------:R-:W2:Y:S02]  /*02e0*/  LDG.E R4, desc[UR36][R4.64] ;  /* 0x0000002404047981 */ /* 0x000ea4000c1e1900 */
[----:B--2---:R-:W-:Y:S01]  /*02f0*/  I2FP.F32.S32 R29, R4 ;  /* 0x00000004001d7245 */ /* 0x004fe20000201400 */
[----:B------:R-:W-:Y:S06]  /*0300*/  BRA `(.L_x_2269) ;  /* 0x0000000800f47947 */ /* 0x000fec0003800000 */
.L_x_2270:
[----:B------:R-:W2:Y:S02]  /*0310*/  LDG.E.U16 R4, desc[UR36][R4.64] ;  /* 0x0000002404047981 */ /* 0x000ea4000c1e1500 */
[----:B--2---:R2:W3:Y:S01]  /*0320*/  I2F.S16 R29, R4 ;  /* 0x00000004001d7306 */ /* 0x0044e20000101400 */
[----:B------:R-:W-:Y:S05]  /*0330*/  BRA `(.L_x_2269) ;  /* 0x0000000800e87947 */ /* 0x000fea0003800000 */
.L_x_2265:
        /* <DEDUP_REMOVED lines=8> */
.L_x_2273:
[----:B------:R-:W2:Y:S02]  /*03c0*/  LDG.E.U16 R4, desc[UR36][R4.64] ;  /* 0x0000002404047981 */ /* 0x000ea4000c1e1500 */
[----:B--2---:R-:W-:Y:S01]  /*03d0*/  HADD2.F32 R29, -RZ, R4.H0_H0 ;  /* 0x20000004ff1d7230 */ /* 0x004fe20000004100 */
[----:B------:R-:W-:Y:S06]  /*03e0*/  BRA `(.L_x_2269) ;  /* 0x0000000800bc7947 */ /* 0x000fec0003800000 */
.L_x_2272:
        /* <DEDUP_REMOVED lines=8> */
.L_x_2275:
[----:B------:R-:W2:Y:S02]  /*0470*/  LDG.E.U16 R4, desc[UR36][R4.64] ;  /* 0x0000002404047981 */ /* 0x000ea4000c1e1500 */
[----:B--2---:R-:W-:Y:S01]  /*0480*/  HADD2.F32 R29, -RZ, R4.H0_H0 ;  /* 0x20000004ff1d7230 */ /* 0x004fe20000004100 */
[----:B------:R-:W-:Y:S06]  /*0490*/  BRA `(.L_x_2269) ;  /* 0x0000000800907947 */ /* 0x000fec0003800000 */
.L_x_2274:
[----:B------:R-:W2:Y:S01]  /*04a0*/  LDG.E.64 R4, desc[UR36][R4.64] ;  /* 0x0000002404047981 */ /* 0x000ea2000c1e1b00 */
[----:B------:R-:W-:Y:S01]  /*04b0*/  UMOV UR4, 0xf0000000 ;  /* 0xf000000000047882 */ /* 0x000fe20000000000 */
[----:B------:R-:W-:Y:S01]  /*04c0*/  UMOV UR5, 0x380fffff ;  /* 0x380fffff00057882 */ /* 0x000fe20000000000 */
[----:B--2---:R-:W0:Y:S01]  /*04d0*/  F2F.F32.F64 R29, R4 ;  /* 0x00000004001d7310 */ /* 0x004e220000301000 */
[----:B------:R-:W-:-:S14]  /*04e0*/  DSETP.GEU.AND P0, PT, |R4|, UR4, PT ;  /* 0x0000000404007e2a */ /* 0x000fdc000bf0e200 */
[----:B0-----:R-:W-:Y:S01]  /*04f0*/  @!P0 FMUL R29, R29, 1.175494350822287508e-38 ;  /* 0x008000001d1d8820 */ /* 0x001fe20000400000 */
[----:B------:R-:W-:Y:S06]  /*0500*/  BRA `(.L_x_2269) ;  /* 0x0000000800747947 */ /* 0x000fec0003800000 */
.L_x_2264:
        /* <DEDUP_REMOVED lines=12> */
.L_x_2278:
[----:B------:R-:W2:Y:S01]  /*05d0*/  LDG.E.64 R4, desc[UR36][R4.64] ;  /* 0x0000002404047981 */ /* 0x000ea2000c1e1b00 */
[----:B------:R-:W-:Y:S01]  /*05e0*/  UMOV UR4, 0xf0000000 ;  /* 0xf000000000047882 */ /* 0x000fe20000000000 */
[----:B------:R-:W-:Y:S01]  /*05f0*/  UMOV UR5, 0x380fffff ;  /* 0x380fffff00057882 */ /* 0x000fe20000000000 */
[----:B--2---:R-:W0:Y:S01]  /*0600*/  F2F.F32.F64 R29, R4 ;  /* 0x00000004001d7310 */ /* 0x004e220000301000 */
[----:B------:R-:W-:-:S14]  /*0610*/  DSETP.GEU.AND P0, PT, |R4|, UR4, PT ;  /* 0x0000000404007e2a */ /* 0x000fdc000bf0e200 */
[----:B0-----:R-:W-:Y:S01]  /*0620*/  @!P0 FMUL R29, R29, 1.175494350822287508e-38 ;  /* 0x008000001d1d8820 */ /* 0x001fe20000400000 */
[----:B------:R-:W-:Y:S06]  /*0630*/  BRA `(.L_x_2269) ;  /* 0x0000000800287947 */ /* 0x000fec0003800000 */
.L_x_2277:
        /* <DEDUP_REMOVED lines=25> */
.L_x_2280:
[----:B------:R-:W2:Y:S02]  /*07d0*/  LDG.E.U8 R4, desc[UR36][R4.64] ;  /* 0x0000002404047981 */ /* 0x000ea4000c1e1100 */
[C---:B--2---:R-:W-:Y:S02]  /*07e0*/  IMAD.SHL.U32 R3, R4.reuse, 0x2000000, RZ ;  /* 0x0200000004037824 */ /* 0x044fe400078e00ff */
[----:B------:R-:W-:-:S03]  /*07f0*/  IMAD.SHL.U32 R6, R4, 0x100, RZ ;  /* 0x0000010004067824 */ /* 0x000fc600078e00ff */
        /* <DEDUP_REMOVED lines=9> */
.L_x_2279:
[----:B------:R-:W2:Y:S02]  /*0890*/  LDG.E.U16 R4, desc[UR36][R4.64] ;  /* 0x0000002404047981 */ /* 0x000ea4000c1e1500 */
[----:B--2---:R-:W-:Y:S01]  /*08a0*/  IMAD.U32 R29, R4, 0x10000, RZ ;  /* 0x00010000041d7824 */ /* 0x004fe200078e00ff */
[----:B------:R-:W-:Y:S06]  /*08b0*/  BRA `(.L_x_2269) ;  /* 0x0000000400887947 */ /* 0x000fec0003800000 */
.L_x_2276:
        /* <DEDUP_REMOVED lines=11> */
.L_x_2283:
        /* <DEDUP_REMOVED lines=20> */
.L_x_2285:
[----:B------:R-:W-:Y:S05]  /*0ab0*/  BSYNC.RECONVERGENT B0 ;  /* 0x0000000000007941 */ /* 0x000fea0003800200 */
.L_x_2284:
[----:B------:R-:W-:Y:S01]  /*0ac0*/  IMAD.SHL.U32 R0, R0, 0x100000, RZ ;  /* 0x0010000000007824 */ /* 0x000fe200078e00ff */
[----:B------:R-:W-:-:S04]  /*0ad0*/  LEA R3, R3, 0x3b800000, 0x17 ;  /* 0x3b80000003037811 */ /* 0x000fc800078eb8ff */
[----:B------:R-:W-:Y:S01]  /*0ae0*/  LOP3.LUT R29, R3, R0, R29, 0xfe, !PT ;  /* 0x00000000031d7212 */ /* 0x000fe200078efe1d */
[----:B------:R-:W-:Y:S06]  /*0af0*/  BRA `(.L_x_2269) ;  /* 0x0000000000f87947 */ /* 0x000fec0003800000 */
.L_x_2282:
        /* <DEDUP_REMOVED lines=20> */
.L_x_2287:
[----:B------:R-:W-:Y:S05]  /*0c40*/  BSYNC.RECONVERGENT B0 ;  /* 0x0000000000007941 */ /* 0x000fea0003800200 */
.L_x_2286:
[----:B------:R-:W-:Y:S01]  /*0c50*/  IMAD.SHL.U32 R0, R0, 0x200000, RZ ;  /* 0x0020000000007824 */ /* 0x000fe200078e00ff */
[----:B------:R-:W-:-:S04]  /*0c60*/  LEA R3, R3, 0x37800000, 0x17 ;  /* 0x3780000003037811 */ /* 0x000fc800078eb8ff */
[----:B------:R-:W-:Y:S01]  /*0c70*/  LOP3.LUT R29, R3, R0, R29, 0xfe, !PT ;  /* 0x00000000031d7212 */ /* 0x000fe200078efe1d */
[----:B------:R-:W-:Y:S06]  /*0c80*/  BRA `(.L_x_2269) ;  /* 0x0000000000947947 */ /* 0x000fec0003800000 */
.L_x_2281:
[----:B------:R-:W-:-:S09]  /*0c90*/  UISETP.NE.AND UP0, UPT, UR4, 0x1c, UPT ;  /* 0x0000001c0400788c */ /* 0x000fd2000bf05270 */
[----:B------:R-:W-:Y:S05]  /*0ca0*/  BRA.U !UP0, `(.L_x_2288) ;  /* 0x0000000108847547 */ /* 0x000fea000b800000 */
[----:B------:R-:W-:-:S09]  /*0cb0*/  UISETP.NE.AND UP0, UPT, UR4, 0x1d, UPT ;  /* 0x0000001d0400788c */ /* 0x000fd2000bf05270 */
[----:B------:R-:W-:Y:S05]  /*0cc0*/  BRA.U !UP0, `(.L_x_2289) ;  /* 0x0000000108707547 */ /* 0x000fea000b800000 */
[----:B------:R-:W-:-:S09]  /*0cd0*/  UISETP.NE.AND UP0, UPT, UR4, 0x2c, UPT ;  /* 0x0000002c0400788c */ /* 0x000fd2000bf05270 */
[----:B------:R-:W-:Y:S05]  /*0ce0*/  BRA.U !UP0, `(.L_x_2290) ;  /* 0x0000000108487547 */ /* 0x000fea000b800000 */
.L_x_2268:
        /* <DEDUP_REMOVED lines=16> */
.L_x_2291:
[----:B------:R-:W-:Y:S01]  /*0df0*/  IMAD.MOV.U32 R29, RZ, RZ, RZ ;  /* 0x000000ffff1d7224 */ /* 0x000fe200078e00ff */
[----:B------:R-:W-:Y:S06]  /*0e00*/  BRA `(.L_x_2269) ;  /* 0x0000000000347947 */ /* 0x000fec0003800000 */
.L_x_2290:
[----:B------:R-:W2:Y:S01]  /*0e10*/  LDG.E.U8 R4, desc[UR36][R4.64] ;  /* 0x0000002404047981 */ /* 0x000ea2000c1e1100 */
[----:B------:R-:W-:Y:S01]  /*0e20*/  IMAD.MOV.U32 R29, RZ, RZ, 0x400000 ;  /* 0x00400000ff1d7424 */ /* 0x000fe200078e00ff */
[----:B--2---:R-:W-:-:S13]  /*0e30*/  ISETP.NE.AND P0, PT, R4, RZ, PT ;  /* 0x000000ff0400720c */ /* 0x004fda0003f05270 */
[----:B------:R-:W-:Y:S05]  /*0e40*/  @!P0 BRA `(.L_x_2269) ;  /* 0x0000000000248947 */ /* 0x000fea0003800000 */
[----:B------:R-:W-:-:S13]  /*0e50*/  ISETP.NE.AND P0, PT, R4, 0xff, PT ;  /* 0x000000ff0400780c */ /* 0x000fda0003f05270 */
[----:B------:R-:W-:Y:S02]  /*0e60*/  @!P0 IMAD.MOV.U32 R29, RZ, RZ, 0x7f800001 ;  /* 0x7f800001ff1d8424 */ /* 0x000fe400078e00ff */
[----:B------:R-:W-:Y:S01]  /*0e70*/  @P0 IMAD.SHL.U32 R29, R4, 0x800000, RZ ;  /* 0x00800000041d0824 */ /* 0x000fe200078e00ff */
[----:B------:R-:W-:Y:S06]  /*0e80*/  BRA `(.L_x_2269) ;  /* 0x0000000000147947 */ /* 0x000fec0003800000 */
.L_x_2289:
[----:B------:R-:W2:Y:S02]  /*0e90*/  LDG.E.64 R4, desc[UR36][R4.64] ;  /* 0x0000002404047981 */ /* 0x000ea4000c1e1b00 */
[----:B--2---:R0:W1:Y:S01]  /*0ea0*/  I2F.U64 R29, R4 ;  /* 0x00000004001d7312 */ /* 0x0040620000301000 */
[----:B------:R-:W-:Y:S05]  /*0eb0*/  BRA `(.L_x_2269) ;  /* 0x0000000000087947 */ /* 0x000fea0003800000 */
.L_x_2288:
[----:B------:R-:W2:Y:S02]  /*0ec0*/  LDG.E R4, desc[UR36][R4.64] ;  /* 0x0000002404047981 */ /* 0x000ea4000c1e1900 */
[----:B--2---:R-:W-:-:S07]  /*0ed0*/  I2FP.F32.U32 R29, R4 ;  /* 0x00000004001d7245 */ /* 0x004fce0000201000 */
.L_x_2269:
[----:B------:R-:W-:Y:S05]  /*0ee0*/  BSYNC.RECONVERGENT B6 ;  /* 0x0000000000067941 */ /* 0x000fea0003800200 */
.L_x_2263:
[----:B0-2-4-:R-:W0:Y:S01]  /*0ef0*/  LDC.64 R4, c[0x0][0x398] ;  /* 0x0000e600ff047b82 */ /* 0x015e220000000a00 */
[----:B------:R-:W2:Y:S01]  /*0f00*/  LDCU UR5, c[0x0][0x3ac] ;  /* 0x00007580ff0577ac */ /* 0x000ea20008000800 */
[----:B------:R-:W-:Y:S01]  /*0f10*/  BSSY.RECONVERGENT B6, `(.L_x_2292) ;  /* 0x00000df000067945 */ /* 0x000fe20003800200 */
[----:B------:R-:W-:-:S04]  /*0f20*/  UPRMT UR4, UR39, 0x9910, URZ ;  /* 0x0000991027047896 */ /* 0x000fc800080000ff */
        /* <DEDUP_REMOVED lines=16> */
.L_x_2296:
[----:B------:R-:W2:Y:S02]  /*1030*/  LDG.E.U8 R4, desc[UR36][R4.64] ;  /* 0x0000002404047981 */ /* 0x000ea4000c1e1100 */
[----:B--2---:R-:W-:Y:S01]  /*1040*/  I2FP.F32.U32 R28, R4 ;  /* 0x00000004001c7245 */ /* 0x004fe20000201000 */
[----:B------:R-:W-:Y:S06]  /*1050*/  BRA `(.L_x_2298) ;  /* 0x0000000c00287947 */ /* 0x000fec0003800000 */
.L_x_2295:
        /* <DEDUP_REMOVED lines=9> */
.L_x_2300:
[----:B------:R-:W2:Y:S02]  /*10f0*/  LDG.E R4, desc[UR36][R4.64] ;  /* 0x0000002404047981 */ /* 0x000ea4000c1e1900 */
[----:B--2---:R-:W-:Y:S01]  /*1100*/  I2FP.F32.S32 R28, R4 ;  /* 0x00000004001c7245 */ /* 0x004fe20000201400 */
[----:B------:R-:W-:Y:S06]  /*1110*/  BRA `(.L_x_2298) ;  /* 0x0000000800f87947 */ /* 0x000fec0003800000 */
.L_x_2299:
[----:B------:R-:W2:Y:S02]  /*1120*/  LDG.E.U16 R4, desc[UR36][R4.64] ;  /* 0x0000002404047981 */ /* 0x000ea4000c1e1500 */
[----:B--2---:R0:W2:Y:S01]  /*1130*/  I2F.S16 R28, R4 ;  /* 0x00000004001c7306 */ /* 0x0040a20000101400 */
[----:B------:R-:W-:Y:S05]  /*1140*/  BRA `(.L_x_2298) ;  /* 0x0000000800ec7947 */ /* 0x000fea0003800000 */
.L_x_2294:
        /* <DEDUP_REMOVED lines=8> */
.L_x_2302:
[----:B------:R-:W2:Y:S02]  /*11d0*/  LDG.E.U16 R4, desc[UR36][R4.64] ;  /* 0x0000002404047981 */ /* 0x000ea4000c1e1500 */
[----:B--2---:R-:W-:Y:S01]  /*11e0*/  HADD2.F32 R28, -RZ, R4.H0_H0 ;  /* 0x20000004ff1c7230 */ /* 0x004fe20000004100 */
[----:B------:R-:W-:Y:S06]  /*11f0*/  BRA `(.L_x_2298) ;  /* 0x0000000800c07947 */ /* 0x000fec0003800000 */
.L_x_2301:
        /* <DEDUP_REMOVED lines=8> */
.L_x_2304:
[----:B------:R-:W2:Y:S02]  /*1280*/  LDG.E.U16 R4, desc[UR36][R4.64] ;  /* 0x0000002404047981 */ /* 0x000ea4000c1e1500 */
[----:B--2---:R-:W-:Y:S01]  /*1290*/  HADD2.F32 R28, -RZ, R4.H0_H0 ;  /* 0x20000004ff1c7230 */ /* 0x004fe20000004100 */
[----:B------:R-:W-:Y:S06]  /*12a0*/  BRA `(.L_x_2298) ;  /* 0x0000000800947947 */ /* 0x000fec0003800000 */
.L_x_2303:
[----:B------:R-:W2:Y:S01]  /*12b0*/  LDG.E.64 R4, desc[UR36][R4.64] ;  /* 0x0000002404047981 */ /* 0x000ea2000c1e1b00 */
[----:B------:R-:W-:Y:S01]  /*12c0*/  UMOV UR4, 0xf0000000 ;  /* 0xf000000000047882 */ /* 0x000fe20000000000 */
[----:B------:R-:W-:Y:S01]  /*12d0*/  UMOV UR5, 0x380fffff ;  /* 0x380fffff00057882 */ /* 0x000fe20000000000 */
[----:B--2---:R-:W0:Y:S01]  /*12e0*/  F2F.F32.F64 R28, R4 ;  /* 0x00000004001c7310 */ /* 0x004e220000301000 */
[----:B------:R-:W-:-:S14]  /*12f0*/  DSETP.GEU.AND P0, PT, |R4|, UR4, PT ;  /* 0x0000000404007e2a */ /* 0x000fdc000bf0e200 */
[----:B0-----:R-:W-:Y:S01]  /*1300*/  @!P0 FMUL R28, R28, 1.175494350822287508e-38 ;  /* 0x008000001c1c8820 */ /* 0x001fe20000400000 */
[----:B------:R-:W-:Y:S06]  /*1310*/  BRA `(.L_x_2298) ;  /* 0x0000000800787947 */ /* 0x000fec0003800000 */
.L_x_2293:
        /* <DEDUP_REMOVED lines=12> */
.L_x_2307:
[----:B------:R-:W2:Y:S01]  /*13e0*/  LDG.E.64 R4, desc[UR36][R4.64] ;  /* 0x0000002404047981 */ /* 0x000ea2000c1e1b00 */
[----:B------:R-:W-:Y:S01]  /*13f0*/  UMOV UR4, 0xf0000000 ;  /* 0xf000000000047882 */ /* 0x000fe20000000000 */
[----:B------:R-:W-:Y:S01]  /*1400*/  UMOV UR5, 0x380fffff ;  /* 0x380fffff00057882 */ /* 0x000fe20000000000 */
[----:B--2---:R-:W0:Y:S01]  /*1410*/  F2F.F32.F64 R28, R4 ;  /* 0x00000004001c7310 */ /* 0x004e220000301000 */
[----:B------:R-:W-:-:S14]  /*1420*/  DSETP.GEU.AND P0, PT, |R4|, UR4, PT ;  /* 0x0000000404007e2a */ /* 0x000fdc000bf0e200 */
[----:B0-----:R-:W-:Y:S01]  /*1430*/  @!P0 FMUL R28, R28, 1.175494350822287508e-38 ;  /* 0x008000001c1c8820 */ /* 0x001fe20000400000 */
[----:B------:R-:W-:Y:S06]  /*1440*/  BRA `(.L_x_2298) ;  /* 0x00000008002c7947 */ /* 0x000fec0003800000 */
.L_x_2306:
        /* <DEDUP_REMOVED lines=25> */
.L_x_2309:
        /* <DEDUP_REMOVED lines=11> */
[----:B------:R-:W-:Y:S01]  /*1690*/  LOP3.LUT R28, R0, 0x80000000, R3, 0xf8, !PT ;  /* 0x80000000001c7812 */ /* 0x000fe200078ef803 */
[----:B------:R-:W-:Y:S06]  /*16a0*/  BRA `(.L_x_2298) ;  /* 0x0000000400947947 */ /* 0x000fec0003800000 */
.L_x_2308:
[----:B------:R-:W2:Y:S02]  /*16b0*/  LDG.E.U16 R4, desc[UR36][R4.64] ;  /* 0x0000002404047981 */ /* 0x000ea4000c1e1500 */
[----:B--2---:R-:W-:Y:S01]  /*16c0*/  IMAD.U32 R28, R4, 0x10000, RZ ;  /* 0x00010000041c7824 */ /* 0x004fe200078e00ff */
[----:B------:R-:W-:Y:S06]  /*16d0*/  BRA `(.L_x_2298) ;  /* 0x0000000400887947 */ /* 0x000fec0003800000 */
.L_x_2305:
        /* <DEDUP_REMOVED lines=11> */
.L_x_2312:
        /* <DEDUP_REMOVED lines=20> */
.L_x_2314:
[----:B------:R-:W-:Y:S05]  /*18d0*/  BSYNC.RECONVERGENT B0 ;  /* 0x0000000000007941 */ /* 0x000fea0003800200 */
.L_x_2313:
[----:B------:R-:W-:Y:S01]  /*18e0*/  IMAD.SHL.U32 R0, R0, 0x100000, RZ ;  /* 0x0010000000007824 */ /* 0x000fe200078e00ff */
[----:B------:R-:W-:-:S04]  /*18f0*/  LEA R3, R3, 0x3b800000, 0x17 ;  /* 0x3b80000003037811 */ /* 0x000fc800078eb8ff */
[----:B------:R-:W-:Y:S01]  /*1900*/  LOP3.LUT R28, R3, R0, R7, 0xfe, !PT ;  /* 0x00000000031c7212 */ /* 0x000fe200078efe07 */
[----:B------:R-:W-:Y:S06]  /*1910*/  BRA `(.L_x_2298) ;  /* 0x0000000000f87947 */ /* 0x000fec0003800000 */
.L_x_2311:
        /* <DEDUP_REMOVED lines=20> */
.L_x_2316:
[----:B------:R-:W-:Y:S05]  /*1a60*/  BSYNC.RECONVERGENT B0 ;  /* 0x0000000000007941 */ /* 0x000fea0003800200 */
.L_x_2315:
[----:B------:R-:W-:Y:S01]  /*1a70*/  IMAD.SHL.U32 R0, R0, 0x200000, RZ ;  /* 0x0020000000007824 */ /* 0x000fe200078e00ff */
[----:B------:R-:W-:-:S04]  /*1a80*/  LEA R3, R3, 0x37800000, 0x17 ;  /* 0x3780000003037811 */ /* 0x000fc800078eb8ff */
[----:B------:R-:W-:Y:S01]  /*1a90*/  LOP3.LUT R28, R3, R0, R7, 0xfe, !PT ;  /* 0x00000000031c7212 */ /* 0x000fe200078efe07 */
[----:B------:R-:W-:Y:S06]  /*1aa0*/  BRA `(.L_x_2298) ;  /* 0x0000000000947947 */ /* 0x000fec0003800000 */
.L_x_2310:
[----:B------:R-:W-:-:S09]  /*1ab0*/  UISETP.NE.AND UP0, UPT, UR4, 0x1c, UPT ;  /* 0x0000001c0400788c */ /* 0x000fd2000bf05270 */
[----:B------:R-:W-:Y:S05]  /*1ac0*/  BRA.U !UP0, `(.L_x_2317) ;  /* 0x0000000108847547 */ /* 0x000fea000b800000 */
[----:B------:R-:W-:-:S09]  /*1ad0*/  UISETP.NE.AND UP0, UPT, UR4, 0x1d, UPT ;  /* 0x0000001d0400788c */ /* 0x000fd2000bf05270 */
[----:B------:R-:W-:Y:S05]  /*1ae0*/  BRA.U !UP0, `(.L_x_2318) ;  /* 0x0000000108707547 */ /* 0x000fea000b800000 */
[----:B------:R-:W-:-:S09]  /*1af0*/  UISETP.NE.AND UP0, UPT, UR4, 0x2c, UPT ;  /* 0x0000002c0400788c */ /* 0x000fd2000bf05270 */
[----:B------:R-:W-:Y:S05]  /*1b00*/  BRA.U !UP0, `(.L_x_2319) ;  /* 0x0000000108487547 */ /* 0x000fea000b800000 */
.L_x_2297:
[----:B------:R-:W-:Y:S01]  /*1b10*/  MOV R14, 0x0 ;  /* 0x00000000000e7802 */ /* 0x000fe20000000f00 */
[----:B------:R-:W0:Y:S01]  /*1b20*/  LDCU.64 UR4, c[0x4][0x128] ;  /* 0x01002500ff0477ac */ /* 0x000e220008000a00 */
[----:B------:R-:W-:Y:S02]  /*1b30*/  IMAD.MOV.U32 R8, RZ, RZ, 0x4e ;  /* 0x0000004eff087424 */ /* 0x000fe400078e00ff */
[----:B------:R-:W-:Y:S01]  /*1b40*/  IMAD.MOV.U32 R12, RZ, RZ, 0x1 ;  /* 0x00000001ff0c7424 */ /* 0x000fe200078e00ff */
[----:B------:R-:W2:Y:S01]  /*1b50*/  LDCU.64 UR6, c[0x4][0x130] ;  /* 0x01002600ff0677ac */ /* 0x000ea20008000a00 */
[----:B------:R-:W4:Y:S01]  /*1b60*/  LDC.64 R14, c[0x4][R14] ;  /* 0x010000000e0e7b82 */ /* 0x000f220000000a00 */
[----:B------:R-:W-:Y:S01]  /*1b70*/  IMAD.MOV.U32 R13, RZ, RZ, RZ ;  /* 0x000000ffff0d7224 */ /* 0x000fe200078e00ff */
[----:B------:R-:W1:Y:S01]  /*1b80*/  LDCU.64 UR8, c[0x4][0x18] ;  /* 0x01000300ff0877ac */ /* 0x000e620008000a00 */
[----:B0-----:R-:W-:Y:S02]  /*1b90*/  IMAD.U32 R4, RZ, RZ, UR4 ;  /* 0x00000004ff047e24 */ /* 0x001fe4000f8e00ff */
[----:B------:R-:W-:-:S02]  /*1ba0*/  IMAD.U32 R5, RZ, RZ, UR5 ;  /* 0x00000005ff057e24 */ /* 0x000fc4000f8e00ff */
[----:B--2---:R-:W-:Y:S02]  /*1bb0*/  IMAD.U32 R6, RZ, RZ, UR6 ;  /* 0x00000006ff067e24 */ /* 0x004fe4000f8e00ff */
[----:B------:R-:W-:Y:S02]  /*1bc0*/  IMAD.U32 R7, RZ, RZ, UR7 ;  /* 0x00000007ff077e24 */ /* 0x000fe4000f8e00ff */
[----:B-1----:R-:W-:Y:S02]  /*1bd0*/  IMAD.U32 R10, RZ, RZ, UR8 ;  /* 0x00000008ff0a7e24 */ /* 0x002fe4000f8e00ff */
[----:B------:R-:W-:-:S07]  /*1be0*/  IMAD.U32 R11, RZ, RZ, UR9 ;  /* 0x00000009ff0b7e24 */ /* 0x000fce000f8e00ff */
[----:B------:R-:W-:-:S07]  /*1bf0*/  LEPC R20, `(.L_x_2320) ;  /* 0x000000001014794e */ /* 0x000fce0000000000 */
[----:B---345:R-:W-:Y:S05]  /*1c00*/  CALL.ABS.NOINC R14 ;  /* 0x000000000e007343 */ /* 0x038fea0003c00000 */
.L_x_2320:
[----:B------:R-:W-:Y:S01]  /*1c10*/  IMAD.MOV.U32 R28, RZ, RZ, RZ ;  /* 0x000000ffff1c7224 */ /* 0x000fe200078e00ff */
[----:B------:R-:W-:Y:S06]  /*1c20*/  BRA `(.L_x_2298) ;  /* 0x0000000000347947 */ /* 0x000fec0003800000 */
.L_x_2319:
        /* <DEDUP_REMOVED lines=8> */
.L_x_2318:
[----:B------:R-:W2:Y:S02]  /*1cb0*/  LDG.E.64 R4, desc[UR36][R4.64] ;  /* 0x0000002404047981 */ /* 0x000ea4000c1e1b00 */
[----:B--2---:R0:W2:Y:S01]  /*1cc0*/  I2F.U64 R28, R4 ;  /* 0x00000004001c7312 */ /* 0x0040a20000301000 */
[----:B------:R-:W-:Y:S05]  /*1cd0*/  BRA `(.L_x_2298) ;  /* 0x0000000000087947 */ /* 0x000fea0003800000 */
.L_x_2317:
[----:B------:R-:W2:Y:S02]  /*1ce0*/  LDG.E R4, desc[UR36][R4.64] ;  /* 0x0000002404047981 */ /* 0x000ea4000c1e1900 */
[----:B--2---:R-:W-:-:S07]  /*1cf0*/  I2FP.F32.U32 R28, R4 ;  /* 0x00000004001c7245 */ /* 0x004fce0000201000 */
.L_x_2298:
[----:B------:R-:W-:Y:S05]  /*1d00*/  BSYNC.RECONVERGENT B6 ;  /* 0x0000000000067941 */ /* 0x000fea0003800200 */
.L_x_2292:
[----:B------:R-:W-:-:S07]  /*1d10*/  VIADD R16, R19, 0x80 ;  /* 0x0000008013107836 */ /* 0x000fce0000000000 */
.L_x_2262:
[----:B------:R-:W-:Y:S05]  /*1d20*/  BSYNC.RECONVERGENT B7 ;  /* 0x0000000000077941 */ /* 0x000fea0003800200 */
.L_x_2261:
[----:B------:R-:W-:Y:S01]  /*1d30*/  ISETP.GE.AND P0, PT, R16, R17, PT ;  /* 0x000000111000720c */ /* 0x000fe20003f06270 */
[----:B------:R-:W-:Y:S01]  /*1d40*/  BSSY.RECONVERGENT B7, `(.L_x_2321) ;  /* 0x00001c9000077945 */ /* 0x000fe20003800200 */
[----:B------:R-:W-:Y:S02]  /*1d50*/  IMAD.MOV.U32 R27, RZ, RZ, RZ ;  /* 0x000000ffff1b7224 */ /* 0x000fe400078e00ff */
[----:B------:R-:W-:-:S09]  /*1d60*/  IMAD.MOV.U32 R22, RZ, RZ, RZ ;  /* 0x000000ffff167224 */ /* 0x000fd200078e00ff */
[----:B------:R-:W-:Y:S05]  /*1d70*/  @P0 BRA `(.L_x_2322) ;  /* 0x0000001c00140947 */ /* 0x000fea0003800000 */
[----:B0---4-:R-:W0:Y:S01]  /*1d80*/  LDC.64 R4, c[0x0][0x390] ;  /* 0x0000e400ff047b82 */ /* 0x011e220000000a00 */
[----:B------:R-:W4:Y:S01]  /*1d90*/  LDCU UR5, c[0x0][0x3a8] ;  /* 0x00007500ff0577ac */ /* 0x000f220008000800 */
[----:B------:R-:W-:Y:S01]  /*1da0*/  IMAD R18, R2, 0x200, R16 ;  /* 0x0000020002127824 */ /* 0x000fe200078e0210 */
[----:B------:R-:W-:Y:S01]  /*1db0*/  BSSY.RECONVERGENT B6, `(.L_x_2323) ;  /* 0x00000de000067945 */ /* 0x000fe20003800200 */
[----:B------:R-:W-:-:S04]  /*1dc0*/  UPRMT UR4, UR38, 0x9910, URZ ;  /* 0x0000991026047896 */ /* 0x000fc800080000ff */
[----:B------:R-:W-:Y:S01]  /*1dd0*/  UISETP.GT.AND UP0, UPT, UR4, 0x9, UPT ;  /* 0x000000090400788c */ /* 0x000fe2000bf04270 */
[----:B----4-:R-:W-:-:S05]  /*1de0*/  IMAD R3, R18, UR5, RZ ;  /* 0x0000000512037c24 */ /* 0x010fca000f8e02ff */
        /* <DEDUP_REMOVED lines=11> */
[----:B------:R-:W4:Y:S02]  /*1ea0*/  LDG.E.S8 R4, desc[UR36][R4.64] ;  /* 0x0000002404047981 */ /* 0x000f24000c1e1300 */
[----:B----4-:R0:W4:Y:S01]  /*1eb0*/  I2F.S16 R27, R4 ;  /* 0x00000004001b7306 */ /* 0x0101220000101400 */
[----:B------:R-:W-:Y:S05]  /*1ec0*/  BRA `(.L_x_2329) ;  /* 0x0000000c00307947 */ /* 0x000fea0003800000 */
.L_x_2327:
[----:B------:R-:W4:Y:S02]  /*1ed0*/  LDG.E.U8 R4, desc[UR36][R4.64] ;  /* 0x0000002404047981 */ /* 0x000f24000c1e1100 */
[----:B----4-:R-:W-:Y:S01]  /*1ee0*/  I2FP.F32.U32 R27, R4 ;  /* 0x00000004001b7245 */ /* 0x010fe20000201000 */
[----:B------:R-:W-:Y:S06]  /*1ef0*/  BRA `(.L_x_2329) ;  /* 0x0000000c00247947 */ /* 0x000fec0003800000 */
.L_x_2326:
[----:B------:R-:W-:-:S09]  /*1f00*/  UISETP.NE.AND UP0, UPT, UR4, 0x2, UPT ;  /* 0x000000020400788c */ /* 0x000fd2000bf05270 */
[----:B------:R-:W-:Y:S05]  /*1f10*/  BRA.U !UP0, `(.L_x_2330) ;  /* 0x0000000108287547 */ /* 0x000fea000b800000 */
[----:B------:R-:W-:-:S09]  /*1f20*/  UISETP.NE.AND UP0, UPT, UR4, 0x3, UPT ;  /* 0x000000030400788c */ /* 0x000fd2000bf05270 */
[----:B------:R-:W-:Y:S05]  /*1f30*/  BRA.U !UP0, `(.L_x_2331) ;  /* 0x0000000108147547 */ /* 0x000fea000b800000 */
[----:B------:R-:W-:-:S09]  /*1f40*/  UISETP.NE.AND UP0, UPT, UR4, 0x4, UPT ;  /* 0x000000040400788c */ /* 0x000fd2000bf05270 */
[----:B------:R-:W-:Y:S05]  /*1f50*/  BRA.U UP0, `(.L_x_2328) ;  /* 0x0000000900b07547 */ /* 0x000fea000b800000 */
[----:B------:R-:W4:Y:S02]  /*1f60*/  LDG.E.64 R4, desc[UR36][R4.64] ;  /* 0x0000002404047981 */ /* 0x000f24000c1e1b00 */
[----:B----4-:R0:W4:Y:S01]  /*1f70*/  I2F.S64 R27, R4 ;  /* 0x00000004001b7312 */ /* 0x0101220000301400 */
[----:B------:R-:W-:Y:S05]  /*1f80*/  BRA `(.L_x_2329) ;  /* 0x0000000c00007947 */ /* 0x000fea0003800000 */
.L_x_2331:
[----:B------:R-:W4:Y:S02]  /*1f90*/  LDG.E R4, desc[UR36][R4.64] ;  /* 0x0000002404047981 */ /* 0x000f24000c1e1900 */
[----:B----4-:R-:W-:Y:S01]  /*1fa0*/  I2FP.F32.S32 R27, R4 ;  /* 0x00000004001b7245 */ /* 0x010fe20000201400 */
[----:B------:R-:W-:Y:S06]  /*1fb0*/  BRA `(.L_x_2329) ;  /* 0x0000000800f47947 */ /* 0x000fec0003800000 */
.L_x_2330:
[----:B------:R-:W4:Y:S02]  /*1fc0*/  LDG.E.U16 R4, desc[UR36][R4.64] ;  /* 0x0000002404047981 */ /* 0x000f24000c1e1500 */
[----:B----4-:R0:W4:Y:S01]  /*1fd0*/  I2F.S16 R27, R4 ;  /* 0x00000004001b7306 */ /* 0x0101220000101400 */
[----:B------:R-:W-:Y:S05]  /*1fe0*/  BRA `(.L_x_2329) ;  /* 0x0000000800e87947 */ /* 0x000fea0003800000 */
.L_x_2325:
        /* <DEDUP_REMOVED lines=8> */
.L_x_2333:
[----:B------:R-:W4:Y:S02]  /*2070*/  LDG.E.U16 R4, desc[UR36][R4.64] ;  /* 0x0000002404047981 */ /* 0x000f24000c1e1500 */
[----:B----4-:R-:W-:Y:S01]  /*2080*/  HADD2.F32 R27, -RZ, R4.H0_H0 ;  /* 0x20000004ff1b7230 */ /* 0x010fe20000004100 */
[----:B------:R-:W-:Y:S06]  /*2090*/  BRA `(.L_x_2329) ;  /* 0x0000000800bc7947 */ /* 0x000fec0003800000 */
.L_x_2332:
        /* <DEDUP_REMOVED lines=8> */
.L_x_2335:
[----:B------:R-:W4:Y:S02]  /*2120*/  LDG.E.U16 R4, desc[UR36][R4.64] ;  /* 0x0000002404047981 */ /* 0x000f24000c1e1500 */
[----:B----4-:R-:W-:Y:S01]  /*2130*/  HADD2.F32 R27, -RZ, R4.H0_H0 ;  /* 0x20000004ff1b7230 */ /* 0x010fe20000004100 */
[----:B------:R-:W-:Y:S06]  /*2140*/  BRA `(.L_x_2329) ;  /* 0x0000000800907947 */ /* 0x000fec0003800000 */
.L_x_2334:
[----:B------:R-:W4:Y:S01]  /*2150*/  LDG.E.64 R4, desc[UR36][R4.64] ;  /* 0x0000002404047981 */ /* 0x000f22000c1e1b00 */
[----:B------:R-:W-:Y:S01]  /*2160*/  UMOV UR4, 0xf0000000 ;  /* 0xf000000000047882 */ /* 0x000fe20000000000 */
[----:B------:R-:W-:Y:S01]  /*2170*/  UMOV UR5, 0x380fffff ;  /* 0x380fffff00057882 */ /* 0x000fe20000000000 */
[----:B----4-:R-:W0:Y:S01]  /*2180*/  F2F.F32.F64 R27, R4 ;  /* 0x00000004001b7310 */ /* 0x010e220000301000 */
[----:B------:R-:W-:-:S14]  /*2190*/  DSETP.GEU.AND P0, PT, |R4|, UR4, PT ;  /* 0x0000000404007e2a */ /* 0x000fdc000bf0e200 */
[----:B0-----:R-:W-:Y:S01]  /*21a0*/  @!P0 FMUL R27, R27, 1.175494350822287508e-38 ;  /* 0x008000001b1b8820 */ /* 0x001fe20000400000 */
[----:B------:R-:W-:Y:S06]  /*21b0*/  BRA `(.L_x_2329) ;  /* 0x0000000800747947 */ /* 0x000fec0003800000 */
.L_x_2324:
        /* <DEDUP_REMOVED lines=8> */
[----:B------:R-:W4:Y:S02]  /*2240*/  LDG.E.U8 R4, desc[UR36][R4.64] ;  /* 0x0000002404047981 */ /* 0x000f24000c1e1100 */
[----:B----4-:R-:W-:-:S04]  /*2250*/  ISETP.NE.AND P0, PT, R4, RZ, PT ;  /* 0x000000ff0400720c */ /* 0x010fc80003f05270 */
[----:B------:R-:W-:Y:S01]  /*2260*/  FSEL R27, RZ, 1, !P0 ;  /* 0x3f800000ff1b7808 */ /* 0x000fe20004000000 */
[----:B------:R-:W-:Y:S08]  /*2270*/  BRA `(.L_x_2329) ;  /* 0x0000000800447947 */ /* 0x000ff00003800000 */
.L_x_2338:
[----:B------:R-:W4:Y:S01]  /*2280*/  LDG.E.64 R4, desc[UR36][R4.64] ;  /* 0x0000002404047981 */ /* 0x000f22000c1e1b00 */
[----:B------:R-:W-:Y:S01]  /*2290*/  UMOV UR4, 0xf0000000 ;  /* 0xf000000000047882 */ /* 0x000fe20000000000 */
[----:B------:R-:W-:Y:S01]  /*22a0*/  UMOV UR5, 0x380fffff ;  /* 0x380fffff00057882 */ /* 0x000fe20000000000 */
[----:B----4-:R-:W0:Y:S01]  /*22b0*/  F2F.F32.F64 R27, R4 ;  /* 0x00000004001b7310 */ /* 0x010e220000301000 */
[----:B------:R-:W-:-:S14]  /*22c0*/  DSETP.GEU.AND P0, PT, |R4|, UR4, PT ;  /* 0x0000000404007e2a */ /* 0x000fdc000bf0e200 */
[----:B0-----:R-:W-:Y:S01]  /*22d0*/  @!P0 FMUL R27, R27, 1.175494350822287508e-38 ;  /* 0x008000001b1b8820 */ /* 0x001fe20000400000 */
[----:B------:R-:W-:Y:S06]  /*22e0*/  BRA `(.L_x_2329) ;  /* 0x0000000800287947 */ /* 0x000fec0003800000 */
.L_x_2337:
[----:B------:R-:W-:-:S09]  /*22f0*/  UISETP.NE.AND UP0, UPT, UR4, 0xf, UPT ;  /* 0x0000000f0400788c */ /* 0x000fd2000bf05270 */
[----:B------:R-:W-:Y:S05]  /*2300*/  BRA.U !UP0, `(.L_x_2339) ;  /* 0x00000001088c7547 */ /* 0x000fea000b800000 */
[----:B------:R-:W-:-:S09]  /*2310*/  UISETP.NE.AND UP0, UPT, UR4, 0x17, UPT ;  /* 0x000000170400788c */ /* 0x000fd2000bf05270 */
[----:B------:R-:W-:Y:S05]  /*2320*/  BRA.U !UP0, `(.L_x_2340) ;  /* 0x0000000108547547 */ /* 0x000fea000b800000 */
[----:B------:R-:W-:-:S09]  /*2330*/  UISETP.NE.AND UP0, UPT, UR4, 0x18, UPT ;  /* 0x000000180400788c */ /* 0x000fd2000bf05270 */
[----:B------:R-:W-:Y:S05]  /*2340*/  BRA.U UP0, `(.L_x_2328) ;  /* 0x0000000500b47547 */ /* 0x000fea000b800000 */
[----:B------:R-:W4:Y:S01]  /*2350*/  LDG.E.U8 R27, desc[UR36][R4.64] ;  /* 0x00000024041b7981 */ /* 0x000f22000c1e1100 */
[----:B------:R-:W-:Y:S02]  /*2360*/  IMAD.MOV.U32 R6, RZ, RZ, 0x1f ;  /* 0x0000001fff067424 */ /* 0x000fe400078e00ff */
[----:B----4-:R-:W-:-:S05]  /*2370*/  IMAD.SHL.U32 R27, R27, 0x1000000, RZ ;  /* 0x010000001b1b7824 */ /* 0x010fca00078e00ff */
        /* <DEDUP_REMOVED lines=16> */
.L_x_2340:
[----:B------:R-:W4:Y:S02]  /*2480*/  LDG.E.U8 R4, desc[UR36][R4.64] ;  /* 0x0000002404047981 */ /* 0x000f24000c1e1100 */
[C---:B----4-:R-:W-:Y:S02]  /*2490*/  IMAD.SHL.U32 R0, R4.reuse, 0x2000000, RZ ;  /* 0x0200000004007824 */ /* 0x050fe400078e00ff */
        /* <DEDUP_REMOVED lines=10> */
.L_x_2339:
[----:B------:R-:W4:Y:S02]  /*2540*/  LDG.E.U16 R4, desc[UR36][R4.64] ;  /* 0x0000002404047981 */ /* 0x000f24000c1e1500 */
[----:B----4-:R-:W-:Y:S01]  /*2550*/  IMAD.U32 R27, R4, 0x10000, RZ ;  /* 0x00010000041b7824 */ /* 0x010fe200078e00ff */
[----:B------:R-:W-:Y:S06]  /*2560*/  BRA `(.L_x_2329) ;  /* 0x0000000400887947 */ /* 0x000fec0003800000 */
.L_x_2336:
        /* <DEDUP_REMOVED lines=8> */
[----:B------:R-:W4:Y:S02]  /*25f0*/  LDG.E.U16 R4, desc[UR36][R4.64] ;  /* 0x0000002404047981 */ /* 0x000f24000c1e1500 */
[----:B----4-:R-:W-:Y:S01]  /*2600*/  I2FP.F32.U32 R27, R4 ;  /* 0x00000004001b7245 */ /* 0x010fe20000201000 */
[----:B------:R-:W-:Y:S06]  /*2610*/  BRA `(.L_x_2329) ;  /* 0x00000004005c7947 */ /* 0x000fec0003800000 */
.L_x_2343:
[----:B------:R-:W4:Y:S01]  /*2620*/  LDG.E.U8 R4, desc[UR36][R4.64] ;  /* 0x0000002404047981 */ /* 0x000f22000c1e1100 */
[----:B------:R-:W-:Y:S01]  /*2630*/  IMAD.MOV.U32 R27, RZ, RZ, RZ ;  /* 0x000000ffff1b7224 */ /* 0x000fe200078e00ff */
[----:B----4-:R-:W-:-:S13]  /*2640*/  ISETP.NE.AND P0, PT, R4, RZ, PT ;  /* 0x000000ff0400720c */ /* 0x010fda0003f05270 */
        /* <DEDUP_REMOVED lines=17> */
.L_x_2345:
[----:B------:R-:W-:Y:S05]  /*2760*/  BSYNC.RECONVERGENT B0 ;  /* 0x0000000000007941 */ /* 0x000fea0003800200 */
.L_x_2344:
[----:B------:R-:W-:Y:S01]  /*2770*/  IMAD.SHL.U32 R0, R0, 0x100000, RZ ;  /* 0x0010000000007824 */ /* 0x000fe200078e00ff */
[----:B------:R-:W-:-:S04]  /*2780*/  LEA R3, R3, 0x3b800000, 0x17 ;  /* 0x3b80000003037811 */ /* 0x000fc800078eb8ff */
[----:B------:R-:W-:Y:S01]  /*2790*/  LOP3.LUT R27, R3, R0, R27, 0xfe, !PT ;  /* 0x00000000031b7212 */ /* 0x000fe200078efe1b */
[----:B------:R-:W-:Y:S06]  /*27a0*/  BRA `(.L_x_2329) ;  /* 0x0000000000f87947 */ /* 0x000fec0003800000 */
.L_x_2342:
        /* <DEDUP_REMOVED lines=20> */
.L_x_2347:
[----:B------:R-:W-:Y:S05]  /*28f0*/  BSYNC.RECONVERGENT B0 ;  /* 0x0000000000007941 */ /* 0x000fea0003800200 */
.L_x_2346:
[----:B------:R-:W-:Y:S01]  /*2900*/  IMAD.SHL.U32 R0, R0, 0x200000, RZ ;  /* 0x0020000000007824 */ /* 0x000fe200078e00ff */
[----:B------:R-:W-:-:S04]  /*2910*/  LEA R3, R3, 0x37800000, 0x17 ;  /* 0x3780000003037811 */ /* 0x000fc800078eb8ff */
[----:B------:R-:W-:Y:S01]  /*2920*/  LOP3.LUT R27, R3, R0, R27, 0xfe, !PT ;  /* 0x00000000031b7212 */ /* 0x000fe200078efe1b */
[----:B------:R-:W-:Y:S06]  /*2930*/  BRA `(.L_x_2329) ;  /* 0x0000000000947947 */ /* 0x000fec0003800000 */
.L_x_2341:
[----:B------:R-:W-:-:S09]  /*2940*/  UISETP.NE.AND UP0, UPT, UR4, 0x1c, UPT ;  /* 0x0000001c0400788c */ /* 0x000fd2000bf05270 */
[----:B------:R-:W-:Y:S05]  /*2950*/  BRA.U !UP0, `(.L_x_2348) ;  /* 0x0000000108847547 */ /* 0x000fea000b800000 */
[----:B------:R-:W-:-:S09]  /*2960*/  UISETP.NE.AND UP0, UPT, UR4, 0x1d, UPT ;  /* 0x0000001d0400788c */ /* 0x000fd2000bf05270 */
[----:B------:R-:W-:Y:S05]  /*2970*/  BRA.U !UP0, `(.L_x_2349) ;  /* 0x0000000108707547 */ /* 0x000fea000b800000 */
[----:B------:R-:W-:-:S09]  /*2980*/  UISETP.NE.AND UP0, UPT, UR4, 0x2c, UPT ;  /* 0x0000002c0400788c */ /* 0x000fd2000bf05270 */
[----:B------:R-:W-:Y:S05]  /*2990*/  BRA.U UP0, `(.L_x_2328) ;  /* 0x0000000100207547 */ /* 0x000fea000b800000 */
[----:B------:R-:W4:Y:S01]  /*29a0*/  LDG.E.U8 R4, desc[UR36][R4.64] ;  /* 0x0000002404047981 */ /* 0x000f22000c1e1100 */
[----:B------:R-:W-:Y:S01]  /*29b0*/  IMAD.MOV.U32 R27, RZ, RZ, 0x400000 ;  /* 0x00400000ff1b7424 */ /* 0x000fe200078e00ff */
[----:B----4-:R-:W-:-:S13]  /*29c0*/  ISETP.NE.AND P0, PT, R4, RZ, PT ;  /* 0x000000ff0400720c */ /* 0x010fda0003f05270 */
[----:B------:R-:W-:Y:S05]  /*29d0*/  @!P0 BRA `(.L_x_2329) ;  /* 0x00000000006c8947 */ /* 0x000fea0003800000 */
[----:B------:R-:W-:-:S13]  /*29e0*/  ISETP.NE.AND P0, PT, R4, 0xff, PT ;  /* 0x000000ff0400780c */ /* 0x000fda0003f05270 */
[----:B------:R-:W-:Y:S02]  /*29f0*/  @!P0 IMAD.MOV.U32 R27, RZ, RZ, 0x7f800001 ;  /* 0x7f800001ff1b8424 */ /* 0x000fe400078e00ff */
[----:B------:R-:W-:Y:S01]  /*2a00*/  @P0 IMAD.SHL.U32 R27, R4, 0x800000, RZ ;  /* 0x00800000041b0824 */ /* 0x000fe200078e00ff */
[----:B------:R-:W-:Y:S06]  /*2a10*/  BRA `(.L_x_2329) ;  /* 0x00000000005c7947 */ /* 0x000fec0003800000 */
.L_x_2328:
[----:B------:R-:W-:Y:S01]  /*2a20*/  MOV R14, 0x0 ;  /* 0x00000000000e7802 */ /* 0x000fe20000000f00 */
[----:B------:R-:W0:Y:S01]  /*2a30*/  LDCU.64 UR4, c[0x4][0x128] ;  /* 0x01002500ff0477ac */ /* 0x000e220008000a00 */
[----:B------:R-:W-:Y:S02]  /*2a40*/  IMAD.MOV.U32 R8, RZ, RZ, 0x4e ;  /* 0x0000004eff087424 */ /* 0x000fe400078e00ff */
[----:B------:R-:W-:Y:S01]  /*2a50*/  IMAD.MOV.U32 R12, RZ, RZ, 0x1 ;  /* 0x00000001ff0c7424 */ /* 0x000fe200078e00ff */
[----:B------:R-:W4:Y:S01]  /*2a60*/  LDCU.64 UR6, c[0x4][0x130] ;  /* 0x01002600ff0677ac */ /* 0x000f220008000a00 */
[----:B------:R-:W1:Y:S01]  /*2a70*/  LDC.64 R14, c[0x4][R14] ;  /* 0x010000000e0e7b82 */ /* 0x000e620000000a00 */
[----:B------:R-:W-:Y:S01]  /*2a80*/  IMAD.MOV.U32 R13, RZ, RZ, RZ ;  /* 0x000000ffff0d7224 */ /* 0x000fe200078e00ff */
[----:B------:R-:W2:Y:S01]  /*2a90*/  LDCU.64 UR8, c[0x4][0x18] ;  /* 0x01000300ff0877ac */ /* 0x000ea20008000a00 */
[----:B0-----:R-:W-:Y:S02]  /*2aa0*/  IMAD.U32 R4, RZ, RZ, UR4 ;  /* 0x00000004ff047e24 */ /* 0x001fe4000f8e00ff */
[----:B------:R-:W-:-:S02]  /*2ab0*/  IMAD.U32 R5, RZ, RZ, UR5 ;  /* 0x00000005ff057e24 */ /* 0x000fc4000f8e00ff */
[----:B----4-:R-:W-:Y:S02]  /*2ac0*/  IMAD.U32 R6, RZ, RZ, UR6 ;  /* 0x00000006ff067e24 */ /* 0x010fe4000f8e00ff */
[----:B------:R-:W-:Y:S02]  /*2ad0*/  IMAD.U32 R7, RZ, RZ, UR7 ;  /* 0x00000007ff077e24 */ /* 0x000fe4000f8e00ff */
[----:B--2---:R-:W-:Y:S02]  /*2ae0*/  IMAD.U32 R10, RZ, RZ, UR8 ;  /* 0x00000008ff0a7e24 */ /* 0x004fe4000f8e00ff */
[----:B------:R-:W-:-:S07]  /*2af0*/  IMAD.U32 R11, RZ, RZ, UR9 ;  /* 0x00000009ff0b7e24 */ /* 0x000fce000f8e00ff */
[----:B------:R-:W-:-:S07]  /*2b00*/  LEPC R20, `(.L_x_2350) ;  /* 0x000000001014794e */ /* 0x000fce0000000000 */
[----:B-1-3-5:R-:W-:Y:S05]  /*2b10*/  CALL.ABS.NOINC R14 ;  /* 0x000000000e007343 */ /* 0x02afea0003c00000 */
.L_x_2350:
[----:B------:R-:W-:Y:S01]  /*2b20*/  IMAD.MOV.U32 R27, RZ, RZ, RZ ;  /* 0x000000ffff1b7224 */ /* 0x000fe200078e00ff */
[----:B------:R-:W-:Y:S06]  /*2b30*/  BRA `(.L_x_2329) ;  /* 0x0000000000147947 */ /* 0x000fec0003800000 */
.L_x_2349:
[----:B------:R-:W4:Y:S02]  /*2b40*/  LDG.E.64 R4, desc[UR36][R4.64] ;  /* 0x0000002404047981 */ /* 0x000f24000c1e1b00 */
[----:B----4-:R0:W4:Y:S01]  /*2b50*/  I2F.U64 R27, R4 ;  /* 0x00000004001b7312 */ /* 0x0101220000301000 */
[----:B------:R-:W-:Y:S05]  /*2b60*/  BRA `(.L_x_2329) ;  /* 0x0000000000087947 */ /* 0x000fea0003800000 */
.L_x_2348:
[----:B------:R-:W4:Y:S02]  /*2b70*/  LDG.E R4, desc[UR36][R4.64] ;  /* 0x0000002404047981 */ /* 0x000f24000c1e1900 */
[----:B----4-:R-:W-:-:S07]  /*2b80*/  I2FP.F32.U32 R27, R4 ;  /* 0x00000004001b7245 */ /* 0x010fce0000201000 */
.L_x_2329:
[----:B------:R-:W-:Y:S05]  /*2b90*/  BSYNC.RECONVERGENT B6 ;  /* 0x0000000000067941 */ /* 0x000fea0003800200 */
.L_x_2323:
[----:B0-----:R-:W0:Y:S01]  /*2ba0*/  LDC.64 R4, c[0x0][0x398] ;  /* 0x0000e600ff047b82 */ /* 0x001e220000000a00 */
[----:B------:R-:W1:Y:S01]  /*2bb0*/  LDCU UR5, c[0x0][0x3ac] ;  /* 0x00007580ff0577ac */ /* 0x000e620008000800 */
        /* <DEDUP_REMOVED lines=18> */
.L_x_2355:
[----:B------:R-:W2:Y:S02]  /*2ce0*/  LDG.E.U8 R4, desc[UR36][R4.64] ;  /* 0x0000002404047981 */ /* 0x000ea4000c1e1100 */
[----:B--2---:R-:W-:Y:S01]  /*2cf0*/  I2FP.F32.U32 R22, R4 ;  /* 0x0000000400167245 */ /* 0x004fe20000201000 */
[----:B------:R-:W-:Y:S06]  /*2d00*/  BRA `(.L_x_2357) ;  /* 0x0000000c00287947 */ /* 0x000fec0003800000 */
.L_x_2354:
        /* <DEDUP_REMOVED lines=9> */
.L_x_2359:
[----:B------:R-:W2:Y:S02]  /*2da0*/  LDG.E R4, desc[UR36][R4.64] ;  /* 0x0000002404047981 */ /* 0x000ea4000c1e1900 */
[----:B--2---:R-:W-:Y:S01]  /*2db0*/  I2FP.F32.S32 R22, R4 ;  /* 0x0000000400167245 */ /* 0x004fe20000201400 */
[----:B------:R-:W-:Y:S06]  /*2dc0*/  BRA `(.L_x_2357) ;  /* 0x0000000800f87947 */ /* 0x000fec0003800000 */
.L_x_2358:
[----:B------:R-:W2:Y:S02]  /*2dd0*/  LDG.E.U16 R4, desc[UR36][R4.64] ;  /* 0x0000002404047981 */ /* 0x000ea4000c1e1500 */
[----:B--2---:R2:W0:Y:S01]  /*2de0*/  I2F.S16 R22, R4 ;  /* 0x0000000400167306 */ /* 0x0044220000101400 */
[----:B------:R-:W-:Y:S05]  /*2df0*/  BRA `(.L_x_2357) ;  /* 0x0000000800ec7947 */ /* 0x000fea0003800000 */
.L_x_2353:
        /* <DEDUP_REMOVED lines=8> */
.L_x_2361:
[----:B------:R-:W2:Y:S02]  /*2e80*/  LDG.E.U16 R4, desc[UR36][R4.64] ;  /* 0x0000002404047981 */ /* 0x000ea4000c1e1500 */
[----:B--2---:R-:W-:Y:S01]  /*2e90*/  HADD2.F32 R22, -RZ, R4.H0_H0 ;  /* 0x20000004ff167230 */ /* 0x004fe20000004100 */
[----:B------:R-:W-:Y:S06]  /*2ea0*/  BRA `(.L_x_2357) ;  /* 0x0000000800c07947 */ /* 0x000fec0003800000 */
.L_x_2360:
        /* <DEDUP_REMOVED lines=8> */
.L_x_2363:
[----:B------:R-:W2:Y:S02]  /*2f30*/  LDG.E.U16 R4, desc[UR36][R4.64] ;  /* 0x0000002404047981 */ /* 0x000ea4000c1e1500 */
[----:B--2---:R-:W-:Y:S01]  /*2f40*/  HADD2.F32 R22, -RZ, R4.H0_H0 ;  /* 0x20000004ff167230 */ /* 0x004fe20000004100 */
[----:B------:R-:W-:Y:S06]  /*2f50*/  BRA `(.L_x_2357) ;  /* 0x0000000800947947 */ /* 0x000fec0003800000 */
.L_x_2362:
[----:B------:R-:W2:Y:S01]  /*2f60*/  LDG.E.64 R4, desc[UR36][R4.64] ;  /* 0x0000002404047981 */ /* 0x000ea2000c1e1b00 */
[----:B------:R-:W-:Y:S01]  /*2f70*/  UMOV UR4, 0xf0000000 ;  /* 0xf000000000047882 */ /* 0x000fe20000000000 */
[----:B------:R-:W-:Y:S01]  /*2f80*/  UMOV UR5, 0x380fffff ;  /* 0x380fffff00057882 */ /* 0x000fe20000000000 */
[----:B--2---:R-:W0:Y:S01]  /*2f90*/  F2F.F32.F64 R22, R4 ;  /* 0x0000000400167310 */ /* 0x004e220000301000 */
[----:B------:R-:W-:-:S14]  /*2fa0*/  DSETP.GEU.AND P0, PT, |R4|, UR4, PT ;  /* 0x0000000404007e2a */ /* 0x000fdc000bf0e200 */
[----:B0-----:R-:W-:Y:S01]  /*2fb0*/  @!P0 FMUL R22, R22, 1.175494350822287508e-38 ;  /* 0x0080000016168820 */ /* 0x001fe20000400000 */
[----:B------:R-:W-:Y:S06]  /*2fc0*/  BRA `(.L_x_2357) ;  /* 0x0000000800787947 */ /* 0x000fec0003800000 */
.L_x_2352:
        /* <DEDUP_REMOVED lines=12> */
.L_x_2366:
[----:B------:R-:W2:Y:S01]  /*3090*/  LDG.E.64 R4, desc[UR36][R4.64] ;  /* 0x0000002404047981 */ /* 0x000ea2000c1e1b00 */
[----:B------:R-:W-:Y:S01]  /*30a0*/  UMOV UR4, 0xf0000000 ;  /* 0xf000000000047882 */ /* 0x000fe20000000000 */
[----:B------:R-:W-:Y:S01]  /*30b0*/  UMOV UR5, 0x380fffff ;  /* 0x380fffff00057882 */ /* 0x000fe20000000000 */
[----:B--2---:R-:W0:Y:S01]  /*30c0*/  F2F.F32.F64 R22, R4 ;  /* 0x0000000400167310 */ /* 0x004e220000301000 */
[----:B------:R-:W-:-:S14]  /*30d0*/  DSETP.GEU.AND P0, PT, |R4|, UR4, PT ;  /* 0x0000000404007e2a */ /* 0x000fdc000bf0e200 */
[----:B0-----:R-:W-:Y:S01]  /*30e0*/  @!P0 FMUL R22, R22, 1.175494350822287508e-38 ;  /* 0x0080000016168820 */ /* 0x001fe20000400000 */
[----:B------:R-:W-:Y:S06]  /*30f0*/  BRA `(.L_x_2357) ;  /* 0x00000008002c7947 */ /* 0x000fec0003800000 */
.L_x_2365:
        /* <DEDUP_REMOVED lines=25> */
.L_x_2368:
        /* <DEDUP_REMOVED lines=11> */
[----:B------:R-:W-:Y:S01]  /*3340*/  LOP3.LUT R22, R0, 0x80000000, R3, 0xf8, !PT ;  /* 0x8000000000167812 */ /* 0x000fe200078ef803 */
[----:B------:R-:W-:Y:S06]  /*3350*/  BRA `(.L_x_2357) ;  /* 0x0000000400947947 */ /* 0x000fec0003800000 */
.L_x_2367:
[----:B------:R-:W2:Y:S02]  /*3360*/  LDG.E.U16 R4, desc[UR36][R4.64] ;  /* 0x0000002404047981 */ /* 0x000ea4000c1e1500 */
[----:B--2---:R-:W-:Y:S01]  /*3370*/  IMAD.U32 R22, R4, 0x10000, RZ ;  /* 0x0001000004167824 */ /* 0x004fe200078e00ff */
[----:B------:R-:W-:Y:S06]  /*3380*/  BRA `(.L_x_2357) ;  /* 0x0000000400887947 */ /* 0x000fec0003800000 */
.L_x_2364:
        /* <DEDUP_REMOVED lines=11> */
.L_x_2371:
        /* <DEDUP_REMOVED lines=20> */
.L_x_2373:
[----:B------:R-:W-:Y:S05]  /*3580*/  BSYNC.RECONVERGENT B0 ;  /* 0x0000000000007941 */ /* 0x000fea0003800200 */
.L_x_2372:
[----:B------:R-:W-:Y:S01]  /*3590*/  IMAD.SHL.U32 R0, R0, 0x100000, RZ ;  /* 0x0010000000007824 */ /* 0x000fe200078e00ff */
[----:B------:R-:W-:-:S04]  /*35a0*/  LEA R3, R3, 0x3b800000, 0x17 ;  /* 0x3b80000003037811 */ /* 0x000fc800078eb8ff */
[----:B------:R-:W-:Y:S01]  /*35b0*/  LOP3.LUT R22, R3, R0, R7, 0xfe, !PT ;  /* 0x0000000003167212 */ /* 0x000fe200078efe07 */
[----:B------:R-:W-:Y:S06]  /*35c0*/  BRA `(.L_x_2357) ;  /* 0x0000000000f87947 */ /* 0x000fec0003800000 */
.L_x_2370:
        /* <DEDUP_REMOVED lines=20> */
.L_x_2375:
[----:B------:R-:W-:Y:S05]  /*3710*/  BSYNC.RECONVERGENT B0 ;  /* 0x0000000000007941 */ /* 0x000fea0003800200 */
.L_x_2374:
[----:B------:R-:W-:Y:S01]  /*3720*/  IMAD.SHL.U32 R0, R0, 0x200000, RZ ;  /* 0x0020000000007824 */ /* 0x000fe200078e00ff */
[----:B------:R-:W-:-:S04]  /*3730*/  LEA R3, R3, 0x37800000, 0x17 ;  /* 0x3780000003037811 */ /* 0x000fc800078eb8ff */
[----:B------:R-:W-:Y:S01]  /*3740*/  LOP3.LUT R22, R3, R0, R7, 0xfe, !PT ;  /* 0x0000000003167212 */ /* 0x000fe200078efe07 */
[----:B------:R-:W-:Y:S06]  /*3750*/  BRA `(.L_x_2357) ;  /* 0x0000000000947947 */ /* 0x000fec0003800000 */
.L_x_2369:
        /* <DEDUP_REMOVED lines=14> */
.L_x_2356:
        /* <DEDUP_REMOVED lines=15> */
[----:B--2-45:R-:W-:Y:S05]  /*3930*/  CALL.ABS.NOINC R14 ;  /* 0x000000000e007343 */ /* 0x034fea0003c00000 */
.L_x_2378:
[----:B------:R-:W-:Y:S01]  /*3940*/  IMAD.MOV.U32 R22, RZ, RZ, RZ ;  /* 0x000000ffff167224 */ /* 0x000fe200078e00ff */
[----:B------:R-:W-:Y:S06]  /*3950*/  BRA `(.L_x_2357) ;  /* 0x0000000000147947 */ /* 0x000fec0003800000 */
.L_x_2377:
[----:B------:R-:W2:Y:S02]  /*3960*/  LDG.E.64 R22, desc[UR36][R4.64] ;  /* 0x0000002404167981 */ /* 0x000ea4000c1e1b00 */
[----:B--2---:R0:W1:Y:S01]  /*3970*/  I2F.U64 R22, R22 ;  /* 0x0000001600167312 */ /* 0x0040620000301000 */
[----:B------:R-:W-:Y:S05]  /*3980*/  BRA `(.L_x_2357) ;  /* 0x0000000000087947 */ /* 0x000fea0003800000 */
.L_x_2376:
[----:B------:R-:W2:Y:S02]  /*3990*/  LDG.E R4, desc[UR36][R4.64] ;  /* 0x0000002404047981 */ /* 0x000ea4000c1e1900 */
[----:B--2---:R-:W-:-:S07]  /*39a0*/  I2FP.F32.U32 R22, R4 ;  /* 0x0000000400167245 */ /* 0x004fce0000201000 */
.L_x_2357:
[----:B------:R-:W-:Y:S05]  /*39b0*/  BSYNC.RECONVERGENT B6 ;  /* 0x0000000000067941 */ /* 0x000fea0003800200 */
.L_x_2351:
[----:B------:R-:W-:-:S07]  /*39c0*/  VIADD R16, R16, 0x80 ;  /* 0x0000008010107836 */ /* 0x000fce0000000000 */
.L_x_2322:
[----:B------:R-:W-:Y:S05]  /*39d0*/  BSYNC.RECONVERGENT B7 ;  /* 0x0000000000077941 */ /* 0x000fea0003800200 */
.L_x_2321:
[----:B------:R-:W-:Y:S01]  /*39e0*/  ISETP.GE.AND P0, PT, R16, R17, PT ;  /* 0x000000111000720c */ /* 0x000fe20003f06270 */
[----:B------:R-:W-:Y:S01]  /*39f0*/  BSSY.RECONVERGENT B7, `(.L_x_2379) ;  /* 0x00001c8000077945 */ /* 0x000fe20003800200 */
[----:B------:R-:W-:-:S11]  /*3a00*/  CS2R R24, SRZ ;  /* 0x0000000000187805 */ /* 0x000fd6000001ff00 */
[----:B------:R-:W-:Y:S05]  /*3a10*/  @P0 BRA `(.L_x_2380) ;  /* 0x0000001c00140947 */ /* 0x000fea0003800000 */
[----:B0-2-4-:R-:W0:Y:S01]  /*3a20*/  LDC.64 R4, c[0x0][0x390] ;  /* 0x0000e400ff047b82 */ /* 0x015e220000000a00 */
[----:B------:R-:W2:Y:S01]  /*3a30*/  LDCU UR5, c[0x0][0x3a8] ;  /* 0x00007500ff0577ac */ /* 0x000ea20008000800 */
[----:B------:R-:W-:Y:S01]  /*3a40*/  IMAD R18, R2, 0x200, R16 ;  /* 0x0000020002127824 */ /* 0x000fe200078e0210 */
        /* <DEDUP_REMOVED lines=18> */
.L_x_2385:
[----:B------:R-:W2:Y:S02]  /*3b70*/  LDG.E.U8 R4, desc[UR36][R4.64] ;  /* 0x0000002404047981 */ /* 0x000ea4000c1e1100 */
[----:B--2---:R-:W-:Y:S01]  /*3b80*/  I2FP.F32.U32 R25, R4 ;  /* 0x0000000400197245 */ /* 0x004fe20000201000 */
[----:B------:R-:W-:Y:S06]  /*3b90*/  BRA `(.L_x_2387) ;  /* 0x0000000c00247947 */ /* 0x000fec0003800000 */
.L_x_2384:
        /* <DEDUP_REMOVED lines=9> */
.L_x_2389:
[----:B------:R-:W2:Y:S02]  /*3c30*/  LDG.E R4, desc[UR36][R4.64] ;  /* 0x0000002404047981 */ /* 0x000ea4000c1e1900 */
[----:B--2---:R-:W-:Y:S01]  /*3c40*/  I2FP.F32.S32 R25, R4 ;  /* 0x0000000400197245 */ /* 0x004fe20000201400 */
[----:B------:R-:W-:Y:S06]  /*3c50*/  BRA `(.L_x_2387) ;  /* 0x0000000800f47947 */ /* 0x000fec0003800000 */
.L_x_2388:
[----:B------:R-:W2:Y:S02]  /*3c60*/  LDG.E.U16 R4, desc[UR36][R4.64] ;  /* 0x0000002404047981 */ /* 0x000ea4000c1e1500 */
[----:B--2---:R0:W2:Y:S01]  /*3c70*/  I2F.S16 R25, R4 ;  /* 0x0000000400197306 */ /* 0x0040a20000101400 */
[----:B------:R-:W-:Y:S05]  /*3c80*/  BRA `(.L_x_2387) ;  /* 0x0000000800e87947 */ /* 0x000fea0003800000 */
.L_x_2383:
        /* <DEDUP_REMOVED lines=8> */
.L_x_2391:
[----:B------:R-:W2:Y:S02]  /*3d10*/  LDG.E.U16 R4, desc[UR36][R4.64] ;  /* 0x0000002404047981 */ /* 0x000ea4000c1e1500 */
[----:B--2---:R-:W-:Y:S01]  /*3d20*/  HADD2.F32 R25, -RZ, R4.H0_H0 ;  /* 0x20000004ff197230 */ /* 0x004fe20000004100 */
[----:B------:R-:W-:Y:S06]  /*3d30*/  BRA `(.L_x_2387) ;  /* 0x0000000800bc7947 */ /* 0x000fec0003800000 */
.L_x_2390:
        /* <DEDUP_REMOVED lines=8> */
.L_x_2393:
[----:B------:R-:W2:Y:S02]  /*3dc0*/  LDG.E.U16 R4, desc[UR36][R4.64] ;  /* 0x0000002404047981 */ /* 0x000ea4000c1e1500 */
[----:B--2---:R-:W-:Y:S01]  /*3dd0*/  HADD2.F32 R25, -RZ, R4.H0_H0 ;  /* 0x20000004ff197230 */ /* 0x004fe20000004100 */
[----:B------:R-:W-:Y:S06]  /*3de0*/  BRA `(.L_x_2387) ;  /* 0x0000000800907947 */ /* 0x000fec0003800000 */
.L_x_2392:
[----:B------:R-:W2:Y:S01]  /*3df0*/  LDG.E.64 R4, desc[UR36][R4.64] ;  /* 0x0000002404047981 */ /* 0x000ea2000c1e1b00 */
[----:B------:R-:W-:Y:S01]  /*3e00*/  UMOV UR4, 0xf0000000 ;  /* 0xf000000000047882 */ /* 0x000fe20000000000 */
[----:B------:R-:W-:Y:S01]  /*3e10*/  UMOV UR5, 0x380fffff ;  /* 0x380fffff00057882 */ /* 0x000fe20000000000 */
[----:B--2---:R-:W0:Y:S01]  /*3e20*/  F2F.F32.F64 R25, R4 ;  /* 0x0000000400197310 */ /* 0x004e220000301000 */
[----:B------:R-:W-:-:S14]  /*3e30*/  DSETP.GEU.AND P0, PT, |R4|, UR4, PT ;  /* 0x0000000404007e2a */ /* 0x000fdc000bf0e200 */
[----:B0-----:R-:W-:Y:S01]  /*3e40*/  @!P0 FMUL R25, R25, 1.175494350822287508e-38 ;  /* 0x0080000019198820 */ /* 0x001fe20000400000 */
[----:B------:R-:W-:Y:S06]  /*3e50*/  BRA `(.L_x_2387) ;  /* 0x0000000800747947 */ /* 0x000fec0003800000 */
.L_x_2382:
        /* <DEDUP_REMOVED lines=12> */
.L_x_2396:
[----:B------:R-:W2:Y:S01]  /*3f20*/  LDG.E.64 R4, desc[UR36][R4.64] ;  /* 0x0000002404047981 */ /* 0x000ea2000c1e1b00 */
[----:B------:R-:W-:Y:S01]  /*3f30*/  UMOV UR4, 0xf0000000 ;  /* 0xf000000000047882 */ /* 0x000fe20000000000 */
[----:B------:R-:W-:Y:S01]  /*3f40*/  UMOV UR5, 0x380fffff ;  /* 0x380fffff00057882 */ /* 0x000fe20000000000 */
[----:B--2---:R-:W0:Y:S01]  /*3f50*/  F2F.F32.F64 R25, R4 ;  /* 0x0000000400197310 */ /* 0x004e220000301000 */
[----:B------:R-:W-:-:S14]  /*3f60*/  DSETP.GEU.AND P0, PT, |R4|, UR4, PT ;  /* 0x0000000404007e2a */ /* 0x000fdc000bf0e200 */
[----:B0-----:R-:W-:Y:S01]  /*3f70*/  @!P0 FMUL R25, R25, 1.175494350822287508e-38 ;  /* 0x0080000019198820 */ /* 0x001fe20000400000 */
[----:B------:R-:W-:Y:S06]  /*3f80*/  BRA `(.L_x_2387) ;  /* 0x0000000800287947 */ /* 0x000fec0003800000 */
.L_x_2395:
        /* <DEDUP_REMOVED lines=25> */
.L_x_2398:
        /* <DEDUP_REMOVED lines=12> */
.L_x_2397:
[----:B------:R-:W2:Y:S02]  /*41e0*/  LDG.E.U16 R4, desc[UR36][R4.64] ;  /* 0x0000002404047981 */ /* 0x000ea4000c1e1500 */
[----:B--2---:R-:W-:Y:S01]  /*41f0*/  IMAD.U32 R25, R4, 0x10000, RZ ;  /* 0x0001000004197824 */ /* 0x004fe200078e00ff */
[----:B------:R-:W-:Y:S06]  /*4200*/  BRA `(.L_x_2387) ;  /* 0x0000000400887947 */ /* 0x000fec0003800000 */
.L_x_2394:
        /* <DEDUP_REMOVED lines=11> */
.L_x_2401:
        /* <DEDUP_REMOVED lines=20> */
.L_x_2403:
[----:B------:R-:W-:Y:S05]  /*4400*/  BSYNC.RECONVERGENT B0 ;  /* 0x0000000000007941 */ /* 0x000fea0003800200 */
.L_x_2402:
[----:B------:R-:W-:Y:S01]  /*4410*/  IMAD.SHL.U32 R0, R0, 0x100000, RZ ;  /* 0x0010000000007824 */ /* 0x000fe200078e00ff */
[----:B------:R-:W-:-:S04]  /*4420*/  LEA R3, R3, 0x3b800000, 0x17 ;  /* 0x3b80000003037811 */ /* 0x000fc800078eb8ff */
[----:B------:R-:W-:Y:S01]  /*4430*/  LOP3.LUT R25, R3, R0, R25, 0xfe, !PT ;  /* 0x0000000003197212 */ /* 0x000fe200078efe19 */
[----:B------:R-:W-:Y:S06]  /*4440*/  BRA `(.L_x_2387) ;  /* 0x0000000000f87947 */ /* 0x000fec0003800000 */
.L_x_2400:
        /* <DEDUP_REMOVED lines=20> */
.L_x_2405:
[----:B------:R-:W-:Y:S05]  /*4590*/  BSYNC.RECONVERGENT B0 ;  /* 0x0000000000007941 */ /* 0x000fea0003800200 */
.L_x_2404:
[----:B------:R-:W-:Y:S01]  /*45a0*/  IMAD.SHL.U32 R0, R0, 0x200000, RZ ;  /* 0x0020000000007824 */ /* 0x000fe200078e00ff */
[----:B------:R-:W-:-:S04]  /*45b0*/  LEA R3, R3, 0x37800000, 0x17 ;  /* 0x3780000003037811 */ /* 0x000fc800078eb8ff */
[----:B------:R-:W-:Y:S01]  /*45c0*/  LOP3.LUT R25, R3, R0, R25, 0xfe, !PT ;  /* 0x0000000003197212 */ /* 0x000fe200078efe19 */
[----:B------:R-:W-:Y:S06]  /*45d0*/  BRA `(.L_x_2387) ;  /* 0x0000000000947947 */ /* 0x000fec0003800000 */
.L_x_2399:
        /* <DEDUP_REMOVED lines=14> */
.L_x_2386:
        /* <DEDUP_REMOVED lines=16> */
.L_x_2408:
[----:B------:R-:W-:Y:S01]  /*47c0*/  IMAD.MOV.U32 R25, RZ, RZ, RZ ;  /* 0x000000ffff197224 */ /* 0x000fe200078e00ff */
[----:B------:R-:W-:Y:S06]  /*47d0*/  BRA `(.L_x_2387) ;  /* 0x0000000000147947 */ /* 0x000fec0003800000 */
.L_x_2407:
[----:B------:R-:W2:Y:S02]  /*47e0*/  LDG.E.64 R4, desc[UR36][R4.64] ;  /* 0x0000002404047981 */ /* 0x000ea4000c1e1b00 */
[----:B--2---:R0:W2:Y:S01]  /*47f0*/  I2F.U64 R25, R4 ;  /* 0x0000000400197312 */ /* 0x0040a20000301000 */
[----:B------:R-:W-:Y:S05]  /*4800*/  BRA `(.L_x_2387) ;  /* 0x0000000000087947 */ /* 0x000fea0003800000 */
.L_x_2406:
[----:B------:R-:W2:Y:S02]  /*4810*/  LDG.E R4, desc[UR36][R4.64] ;  /* 0x0000002404047981 */ /* 0x000ea4000c1e1900 */
[----:B--2---:R-:W-:-:S07]  /*4820*/  I2FP.F32.U32 R25, R4 ;  /* 0x0000000400197245 */ /* 0x004fce0000201000 */
.L_x_2387:
[----:B------:R-:W-:Y:S05]  /*4830*/  BSYNC.RECONVERGENT B6 ;  /* 0x0000000000067941 */ /* 0x000fea0003800200 */
.L_x_2381:
[----:B0---4-:R-:W0:Y:S01]  /*4840*/  LDC.64 R4, c[0x0][0x398] ;  /* 0x0000e600ff047b82 */ /* 0x011e220000000a00 */
[----:B------:R-:W4:Y:S01]  /*4850*/  LDCU UR5, c[0x0][0x3ac] ;  /* 0x00007580ff0577ac */ /* 0x000f220008000800 */
        /* <DEDUP_REMOVED lines=18> */
.L_x_2413:
[----:B------:R-:W4:Y:S02]  /*4980*/  LDG.E.U8 R4, desc[UR36][R4.64] ;  /* 0x0000002404047981 */ /* 0x000f24000c1e1100 */
[----:B----4-:R-:W-:Y:S01]  /*4990*/  I2FP.F32.U32 R24, R4 ;  /* 0x0000000400187245 */ /* 0x010fe20000201000 */
[----:B------:R-:W-:Y:S06]  /*49a0*/  BRA `(.L_x_2415) ;  /* 0x0000000c00287947 */ /* 0x000fec0003800000 */
.L_x_2412:
        /* <DEDUP_REMOVED lines=9> */
.L_x_2417:
[----:B------:R-:W4:Y:S02]  /*4a40*/  LDG.E R4, desc[UR36][R4.64] ;  /* 0x0000002404047981 */ /* 0x000f24000c1e1900 */
[----:B----4-:R-:W-:Y:S01]  /*4a50*/  I2FP.F32.S32 R24, R4 ;  /* 0x0000000400187245 */ /* 0x010fe20000201400 */
[----:B------:R-:W-:Y:S06]  /*4a60*/  BRA `(.L_x_2415) ;  /* 0x0000000800f87947 */ /* 0x000fec0003800000 */
.L_x_2416:
[----:B------:R-:W4:Y:S02]  /*4a70*/  LDG.E.U16 R4, desc[UR36][R4.64] ;  /* 0x0000002404047981 */ /* 0x000f24000c1e1500 */
[----:B----4-:R0:W4:Y:S01]  /*4a80*/  I2F.S16 R24, R4 ;  /* 0x0000000400187306 */ /* 0x0101220000101400 */
[----:B------:R-:W-:Y:S05]  /*4a90*/  BRA `(.L_x_2415) ;  /* 0x0000000800ec7947 */ /* 0x000fea0003800000 */
.L_x_2411:
        /* <DEDUP_REMOVED lines=8> */
.L_x_2419:
[----:B------:R-:W4:Y:S02]  /*4b20*/  LDG.E.U16 R4, desc[UR36][R4.64] ;  /* 0x0000002404047981 */ /* 0x000f24000c1e1500 */
[----:B----4-:R-:W-:Y:S01]  /*4b30*/  HADD2.F32 R24, -RZ, R4.H0_H0 ;  /* 0x20000004ff187230 */ /* 0x010fe20000004100 */
[----:B------:R-:W-:Y:S06]  /*4b40*/  BRA `(.L_x_2415) ;  /* 0x0000000800c07947 */ /* 0x000fec0003800000 */
.L_x_2418:
        /* <DEDUP_REMOVED lines=8> */
.L_x_2421:
[----:B------:R-:W4:Y:S02]  /*4bd0*/  LDG.E.U16 R4, desc[UR36][R4.64] ;  /* 0x0000002404047981 */ /* 0x000f24000c1e1500 */
[----:B----4-:R-:W-:Y:S01]  /*4be0*/  HADD2.F32 R24, -RZ, R4.H0_H0 ;  /* 0x20000004ff187230 */ /* 0x010fe20000004100 */
[----:B------:R-:W-:Y:S06]  /*4bf0*/  BRA `(.L_x_2415) ;  /* 0x0000000800947947 */ /* 0x000fec0003800000 */
.L_x_2420:
[----:B------:R-:W4:Y:S01]  /*4c00*/  LDG.E.64 R4, desc[UR36][R4.64] ;  /* 0x0000002404047981 */ /* 0x000f22000c1e1b00 */
[----:B------:R-:W-:Y:S01]  /*4c10*/  UMOV UR4, 0xf0000000 ;  /* 0xf000000000047882 */ /* 0x000fe20000000000 */
[----:B------:R-:W-:Y:S01]  /*4c20*/  UMOV UR5, 0x380fffff ;  /* 0x380fffff00057882 */ /* 0x000fe20000000000 */
[----:B----4-:R-:W0:Y:S01]  /*4c30*/  F2F.F32.F64 R24, R4 ;  /* 0x0000000400187310 */ /* 0x010e220000301000 */
[----:B------:R-:W-:-:S14]  /*4c40*/  DSETP.GEU.AND P0, PT, |R4|, UR4, PT ;  /* 0x0000000404007e2a */ /* 0x000fdc000bf0e200 */
[----:B0-----:R-:W-:Y:S01]  /*4c50*/  @!P0 FMUL R24, R24, 1.175494350822287508e-38 ;  /* 0x0080000018188820 */ /* 0x001fe20000400000 */
[----:B------:R-:W-:Y:S06]  /*4c60*/  BRA `(.L_x_2415) ;  /* 0x0000000800787947 */ /* 0x000fec0003800000 */
.L_x_2410:
        /* <DEDUP_REMOVED lines=12> */
.L_x_2424:
[----:B------:R-:W4:Y:S01]  /*4d30*/  LDG.E.64 R4, desc[UR36][R4.64] ;  /* 0x0000002404047981 */ /* 0x000f22000c1e1b00 */
[----:B------:R-:W-:Y:S01]  /*4d40*/  UMOV UR4, 0xf0000000 ;  /* 0xf000000000047882 */ /* 0x000fe20000000000 */
[----:B------:R-:W-:Y:S01]  /*4d50*/  UMOV UR5, 0x380fffff ;  /* 0x380fffff00057882 */ /* 0x000fe20000000000 */
[----:B----4-:R-:W0:Y:S01]  /*4d60*/  F2F.F32.F64 R24, R4 ;  /* 0x0000000400187310 */ /* 0x010e220000301000 */
[----:B------:R-:W-:-:S14]  /*4d70*/  DSETP.GEU.AND P0, PT, |R4|, UR4, PT ;  /* 0x0000000404007e2a */ /* 0x000fdc000bf0e200 */
[----:B0-----:R-:W-:Y:S01]  /*4d80*/  @!P0 FMUL R24, R24, 1.175494350822287508e-38 ;  /* 0x0080000018188820 */ /* 0x001fe20000400000 */
[----:B------:R-:W-:Y:S06]  /*4d90*/  BRA `(.L_x_2415) ;  /* 0x00000008002c7947 */ /* 0x000fec0003800000 */
.L_x_2423:
        /* <DEDUP_REMOVED lines=25> */
.L_x_2426:
[----:B------:R-:W4:Y:S02]  /*4f30*/  LDG.E.U8 R4, desc[UR36][R4.64] ;  /* 0x0000002404047981 */ /* 0x000f24000c1e1100 */
[C---:B----4-:R-:W-:Y:S02]  /*4f40*/  IMAD.SHL.U32 R0, R4.reuse, 0x2000000, RZ ;  /* 0x0200000004007824 */ /* 0x050fe400078e00ff */
        /* <DEDUP_REMOVED lines=11> */
.L_x_2425:
[----:B------:R-:W4:Y:S02]  /*5000*/  LDG.E.U16 R4, desc[UR36][R4.64] ;  /* 0x0000002404047981 */ /* 0x000f24000c1e1500 */
[----:B----4-:R-:W-:Y:S01]  /*5010*/  IMAD.U32 R24, R4, 0x10000, RZ ;  /* 0x0001000004187824 */ /* 0x010fe200078e00ff */
[----:B------:R-:W-:Y:S06]  /*5020*/  BRA `(.L_x_2415) ;  /* 0x0000000400887947 */ /* 0x000fec0003800000 */
.L_x_2422:
        /* <DEDUP_REMOVED lines=11> */
.L_x_2429:
        /* <DEDUP_REMOVED lines=20> */
.L_x_2431:
[----:B------:R-:W-:Y:S05]  /*5220*/  BSYNC.RECONVERGENT B0 ;  /* 0x0000000000007941 */ /* 0x000fea0003800200 */
.L_x_2430:
[----:B------:R-:W-:Y:S01]  /*5230*/  IMAD.SHL.U32 R0, R0, 0x100000, RZ ;  /* 0x0010000000007824 */ /* 0x000fe200078e00ff */
[----:B------:R-:W-:-:S04]  /*5240*/  LEA R3, R3, 0x3b800000, 0x17 ;  /* 0x3b80000003037811 */ /* 0x000fc800078eb8ff */
[----:B------:R-:W-:Y:S01]  /*5250*/  LOP3.LUT R24, R3, R0, R7, 0xfe, !PT ;  /* 0x0000000003187212 */ /* 0x000fe200078efe07 */
[----:B------:R-:W-:Y:S06]  /*5260*/  BRA `(.L_x_2415) ;  /* 0x0000000000f87947 */ /* 0x000fec0003800000 */
.L_x_2428:
        /* <DEDUP_REMOVED lines=20> */
.L_x_2433:
[----:B------:R-:W-:Y:S05]  /*53b0*/  BSYNC.RECONVERGENT B0 ;  /* 0x0000000000007941 */ /* 0x000fea0003800200 */
.L_x_2432:
[----:B------:R-:W-:Y:S01]  /*53c0*/  IMAD.SHL.U32 R0, R0, 0x200000, RZ ;  /* 0x0020000000007824 */ /* 0x000fe200078e00ff */
[----:B------:R-:W-:-:S04]  /*53d0*/  LEA R3, R3, 0x37800000, 0x17 ;  /* 0x3780000003037811 */ /* 0x000fc800078eb8ff */
[----:B------:R-:W-:Y:S01]  /*53e0*/  LOP3.LUT R24, R3, R0, R7, 0xfe, !PT ;  /* 0x0000000003187212 */ /* 0x000fe200078efe07 */
[----:B------:R-:W-:Y:S06]  /*53f0*/  BRA `(.L_x_2415) ;  /* 0x0000000000947947 */ /* 0x000fec0003800000 */
.L_x_2427:
        /* <DEDUP_REMOVED lines=14> */
.L_x_2414:
        /* <DEDUP_REMOVED lines=16> */
.L_x_2436:
[----:B------:R-:W-:Y:S01]  /*55e0*/  IMAD.MOV.U32 R24, RZ, RZ, RZ ;  /* 0x000000ffff187224 */ /* 0x000fe200078e00ff */
[----:B------:R-:W-:Y:S06]  /*55f0*/  BRA `(.L_x_2415) ;  /* 0x0000000000147947 */ /* 0x000fec0003800000 */
.L_x_2435:
[----:B------:R-:W4:Y:S02]  /*5600*/  LDG.E.64 R4, desc[UR36][R4.64] ;  /* 0x0000002404047981 */ /* 0x000f24000c1e1b00 */
[----:B----4-:R0:W4:Y:S01]  /*5610*/  I2F.U64 R24, R4 ;  /* 0x0000000400187312 */ /* 0x0101220000301000 */
[----:B------:R-:W-:Y:S05]  /*5620*/  BRA `(.L_x_2415) ;  /* 0x0000000000087947 */ /* 0x000fea0003800000 */
.L_x_2434:
[----:B------:R-:W4:Y:S02]  /*5630*/  LDG.E R4, desc[UR36][R4.64] ;  /* 0x0000002404047981 */ /* 0x000f24000c1e1900 */
[----:B----4-:R-:W-:-:S07]  /*5640*/  I2FP.F32.U32 R24, R4 ;  /* 0x0000000400187245 */ /* 0x010fce0000201000 */
.L_x_2415:
[----:B------:R-:W-:Y:S05]  /*5650*/  BSYNC.RECONVERGENT B6 ;  /* 0x0000000000067941 */ /* 0x000fea0003800200 */
.L_x_2409:
[----:B------:R-:W-:-:S07]  /*5660*/  VIADD R16, R16, 0x80 ;  /* 0x0000008010107836 */ /* 0x000fce0000000000 */
.L_x_2380:
[----:B------:R-:W-:Y:S05]  /*5670*/  BSYNC.RECONVERGENT B7 ;  /* 0x0000000000077941 */ /* 0x000fea0003800200 */
.L_x_2379:
[----:B------:R-:W-:Y:S01]  /*5680*/  ISETP.GE.AND P0, PT, R16, R17, PT ;  /* 0x000000111000720c */ /* 0x000fe20003f06270 */
[----:B------:R-:W-:Y:S01]  /*5690*/  BSSY.RECONVERGENT B7, `(.L_x_2437) ;  /* 0x00001c4000077945 */ /* 0x000fe20003800200 */
[----:B------:R-:W-:Y:S02]  /*56a0*/  IMAD.MOV.U32 R18, RZ, RZ, RZ ;  /* 0x000000ffff127224 */ /* 0x000fe400078e00ff */
[----:B0-----:R-:W-:-:S09]  /*56b0*/  IMAD.MOV.U32 R23, RZ, RZ, RZ ;  /* 0x000000ffff177224 */ /* 0x001fd200078e00ff */
[----:B------:R-:W-:Y:S05]  /*56c0*/  @P0 BRA `(.L_x_2438) ;  /* 0x0000001c00000947 */ /* 0x000fea0003800000 */
[----:B--2-4-:R-:W0:Y:S01]  /*56d0*/  LDC.64 R4, c[0x0][0x390] ;  /* 0x0000e400ff047b82 */ /* 0x014e220000000a00 */
        /* <DEDUP_REMOVED lines=20> */
.L_x_2443:
[----:B------:R-:W2:Y:S02]  /*5820*/  LDG.E.U8 R4, desc[UR36][R4.64] ;  /* 0x0000002404047981 */ /* 0x000ea4000c1e1100 */
[----:B--2---:R-:W-:Y:S01]  /*5830*/  I2FP.F32.U32 R23, R4 ;  /* 0x0000000400177245 */ /* 0x004fe20000201000 */
[----:B------:R-:W-:Y:S06]  /*5840*/  BRA `(.L_x_2445) ;  /* 0x0000000c00247947 */ /* 0x000fec0003800000 */
.L_x_2442:
        /* <DEDUP_REMOVED lines=9> */
.L_x_2447:
[----:B------:R-:W2:Y:S02]  /*58e0*/  LDG.E R4, desc[UR36][R4.64] ;  /* 0x0000002404047981 */ /* 0x000ea4000c1e1900 */
[----:B--2---:R-:W-:Y:S01]  /*58f0*/  I2FP.F32.S32 R23, R4 ;  /* 0x0000000400177245 */ /* 0x004fe20000201400 */
[----:B------:R-:W-:Y:S06]  /*5900*/  BRA `(.L_x_2445) ;  /* 0x0000000800f47947 */ /* 0x000fec0003800000 */
.L_x_2446:
[----:B------:R-:W2:Y:S02]  /*5910*/  LDG.E.U16 R4, desc[UR36][R4.64] ;  /* 0x0000002404047981 */ /* 0x000ea4000c1e1500 */
[----:B--2---:R0:W2:Y:S01]  /*5920*/  I2F.S16 R23, R4 ;  /* 0x0000000400177306 */ /* 0x0040a20000101400 */
[----:B------:R-:W-:Y:S05]  /*5930*/  BRA `(.L_x_2445) ;  /* 0x0000000800e87947 */ /* 0x000fea0003800000 */
.L_x_2441:
        /* <DEDUP_REMOVED lines=8> */
.L_x_2449:
[----:B------:R-:W2:Y:S02]  /*59c0*/  LDG.E.U16 R4, desc[UR36][R4.64] ;  /* 0x0000002404047981 */ /* 0x000ea4000c1e1500 */
[----:B--2---:R-:W-:Y:S01]  /*59d0*/  HADD2.F32 R23, -RZ, R4.H0_H0 ;  /* 0x20000004ff177230 */ /* 0x004fe20000004100 */
[----:B------:R-:W-:Y:S06]  /*59e0*/  BRA `(.L_x_2445) ;  /* 0x0000000800bc7947 */ /* 0x000fec0003800000 */
.L_x_2448:
        /* <DEDUP_REMOVED lines=8> */
.L_x_2451:
[----:B------:R-:W2:Y:S02]  /*5a70*/  LDG.E.U16 R4, desc[UR36][R4.64] ;  /* 0x0000002404047981 */ /* 0x000ea4000c1e1500 */
[----:B--2---:R-:W-:Y:S01]  /*5a80*/  HADD2.F32 R23, -RZ, R4.H0_H0 ;  /* 0x20000004ff177230 */ /* 0x004fe20000004100 */
[----:B------:R-:W-:Y:S06]  /*5a90*/  BRA `(.L_x_2445) ;  /* 0x0000000800907947 */ /* 0x000fec0003800000 */
.L_x_2450:
[----:B------:R-:W2:Y:S01]  /*5aa0*/  LDG.E.64 R4, desc[UR36][R4.64] ;  /* 0x0000002404047981 */ /* 0x000ea2000c1e1b00 */
[----:B------:R-:W-:Y:S01]  /*5ab0*/  UMOV UR4, 0xf0000000 ;  /* 0xf000000000047882 */ /* 0x000fe20000000000 */
[----:B------:R-:W-:Y:S01]  /*5ac0*/  UMOV UR5, 0x380fffff ;  /* 0x380fffff00057882 */ /* 0x000fe20000000000 */
[----:B--2---:R-:W0:Y:S01]  /*5ad0*/  F2F.F32.F64 R23, R4 ;  /* 0x0000000400177310 */ /* 0x004e220000301000 */
[----:B------:R-:W-:-:S14]  /*5ae0*/  DSETP.GEU.AND P0, PT, |R4|, UR4, PT ;  /* 0x0000000404007e2a */ /* 0x000fdc000bf0e200 */
[----:B0-----:R-:W-:Y:S01]  /*5af0*/  @!P0 FMUL R23, R23, 1.175494350822287508e-38 ;  /* 0x0080000017178820 */ /* 0x001fe20000400000 */
[----:B------:R-:W-:Y:S06]  /*5b00*/  BRA `(.L_x_2445) ;  /* 0x0000000800747947 */ /* 0x000fec0003800000 */
.L_x_2440:
        /* <DEDUP_REMOVED lines=12> */
.L_x_2454:
[----:B------:R-:W2:Y:S01]  /*5bd0*/  LDG.E.64 R4, desc[UR36][R4.64] ;  /* 0x0000002404047981 */ /* 0x000ea2000c1e1b00 */
[----:B------:R-:W-:Y:S01]  /*5be0*/  UMOV UR4, 0xf0000000 ;  /* 0xf000000000047882 */ /* 0x000fe20000000000 */
[----:B------:R-:W-:Y:S01]  /*5bf0*/  UMOV UR5, 0x380fffff ;  /* 0x380fffff00057882 */ /* 0x000fe20000000000 */
[----:B--2---:R-:W0:Y:S01]  /*5c00*/  F2F.F32.F64 R23, R4 ;  /* 0x0000000400177310 */ /* 0x004e220000301000 */
[----:B------:R-:W-:-:S14]  /*5c10*/  DSETP.GEU.AND P0, PT, |R4|, UR4, PT ;  /* 0x0000000404007e2a */ /* 0x000fdc000bf0e200 */
[----:B0-----:R-:W-:Y:S01]  /*5c20*/  @!P0 FMUL R23, R23, 1.175494350822287508e-38 ;  /* 0x0080000017178820 */ /* 0x001fe20000400000 */
[----:B------:R-:W-:Y:S06]  /*5c30*/  BRA `(.L_x_2445) ;  /* 0x0000000800287947 */ /* 0x000fec0003800000 */
.L_x_2453:
        /* <DEDUP_REMOVED lines=25> */
.L_x_2456:
        /* <DEDUP_REMOVED lines=12> */
.L_x_2455:
[----:B------:R-:W2:Y:S02]  /*5e90*/  LDG.E.U16 R4, desc[UR36][R4.64] ;  /* 0x0000002404047981 */ /* 0x000ea4000c1e1500 */
[----:B--2---:R-:W-:Y:S01]  /*5ea0*/  IMAD.U32 R23, R4, 0x10000, RZ ;  /* 0x0001000004177824 */ /* 0x004fe200078e00ff */
[----:B------:R-:W-:Y:S06]  /*5eb0*/  BRA `(.L_x_2445) ;  /* 0x0000000400887947 */ /* 0x000fec0003800000 */
.L_x_2452:
        /* <DEDUP_REMOVED lines=11> */
.L_x_2459:
        /* <DEDUP_REMOVED lines=20> */
.L_x_2461:
[----:B------:R-:W-:Y:S05]  /*60b0*/  BSYNC.RECONVERGENT B0 ;  /* 0x0000000000007941 */ /* 0x000fea0003800200 */
.L_x_2460:
[----:B------:R-:W-:Y:S01]  /*60c0*/  IMAD.SHL.U32 R0, R0, 0x100000, RZ ;  /* 0x0010000000007824 */ /* 0x000fe200078e00ff */
[----:B------:R-:W-:-:S04]  /*60d0*/  LEA R3, R3, 0x3b800000, 0x17 ;  /* 0x3b80000003037811 */ /* 0x000fc800078eb8ff */
[----:B------:R-:W-:Y:S01]  /*60e0*/  LOP3.LUT R23, R3, R0, R23, 0xfe, !PT ;  /* 0x0000000003177212 */ /* 0x000fe200078efe17 */
[----:B------:R-:W-:Y:S06]  /*60f0*/  BRA `(.L_x_2445) ;  /* 0x0000000000f87947 */ /* 0x000fec0003800000 */
.L_x_2458:
        /* <DEDUP_REMOVED lines=20> */
.L_x_2463:
[----:B------:R-:W-:Y:S05]  /*6240*/  BSYNC.RECONVERGENT B0 ;  /* 0x0000000000007941 */ /* 0x000fea0003800200 */
.L_x_2462:
[----:B------:R-:W-:Y:S01]  /*6250*/  IMAD.SHL.U32 R0, R0, 0x200000, RZ ;  /* 0x0020000000007824 */ /* 0x000fe200078e00ff */
[----:B------:R-:W-:-:S04]  /*6260*/  LEA R3, R3, 0x37800000, 0x17 ;  /* 0x3780000003037811 */ /* 0x000fc800078eb8ff */
[----:B------:R-:W-:Y:S01]  /*6270*/  LOP3.LUT R23, R3, R0, R23, 0xfe, !PT ;  /* 0x0000000003177212 */ /* 0x000fe200078efe17 */
[----:B------:R-:W-:Y:S06]  /*6280*/  BRA `(.L_x_2445) ;  /* 0x0000000000947947 */ /* 0x000fec0003800000 */
.L_x_2457:
        /* <DEDUP_REMOVED lines=14> */
.L_x_2444:
        /* <DEDUP_REMOVED lines=16> */
.L_x_2466:
[----:B------:R-:W-:Y:S01]  /*6470*/  IMAD.MOV.U32 R23, RZ, RZ, RZ ;  /* 0x000000ffff177224 */ /* 0x000fe200078e00ff */
[----:B------:R-:W-:Y:S06]  /*6480*/  BRA `(.L_x_2445) ;  /* 0x0000000000147947 */ /* 0x000fec0003800000 */
.L_x_2465:
[----:B------:R-:W2:Y:S02]  /*6490*/  LDG.E.64 R4, desc[UR36][R4.64] ;  /* 0x0000002404047981 */ /* 0x000ea4000c1e1b00 */
[----:B--2---:R0:W2:Y:S01]  /*64a0*/  I2F.U64 R23, R4 ;  /* 0x0000000400177312 */ /* 0x0040a20000301000 */
[----:B------:R-:W-:Y:S05]  /*64b0*/  BRA `(.L_x_2445) ;  /* 0x0000000000087947 */ /* 0x000fea0003800000 */
.L_x_2464:
[----:B------:R-:W2:Y:S02]  /*64c0*/  LDG.E R4, desc[UR36][R4.64] ;  /* 0x0000002404047981 */ /* 0x000ea4000c1e1900 */
[----:B--2---:R-:W-:-:S07]  /*64d0*/  I2FP.F32.U32 R23, R4 ;  /* 0x0000000400177245 */ /* 0x004fce0000201000 */
.L_x_2445:
[----:B------:R-:W-:Y:S05]  /*64e0*/  BSYNC.RECONVERGENT B6 ;  /* 0x0000000000067941 */ /* 0x000fea0003800200 */
.L_x_2439:
[----:B------:R-:W1:Y:S01]  /*64f0*/  LDCU.U8 UR6, c[0x0][0x3a5] ;  /* 0x000074a0ff0677ac */ /* 0x000e620008000000 */
[----:B0---4-:R-:W0:Y:S01]  /*6500*/  LDC.64 R4, c[0x0][0x398] ;  /* 0x0000e600ff047b82 */ /* 0x011e220000000a00 */
[----:B------:R-:W4:Y:S01]  /*6510*/  LDCU UR5, c[0x0][0x3ac] ;  /* 0x00007580ff0577ac */ /* 0x000f220008000800 */
[----:B-1----:R-:W-:-:S04]  /*6520*/  UPRMT UR4, UR6, 0x9910, URZ ;  /* 0x0000991006047896 */ /* 0x002fc800080000ff */
        /* <DEDUP_REMOVED lines=14> */
[----:B----4-:R0:W1:Y:S01]  /*6610*/  I2F.S16 R18, R4 ;  /* 0x0000000400127306 */ /* 0x0100620000101400 */
[----:B------:R-:W-:Y:S05]  /*6620*/  BRA `(.L_x_2438) ;  /* 0x0000000c00287947 */ /* 0x000fea0003800000 */
.L_x_2470:
[----:B------:R-:W4:Y:S02]  /*6630*/  LDG.E.U8 R4, desc[UR36][R4.64] ;  /* 0x0000002404047981 */ /* 0x000f24000c1e1100 */
[----:B----4-:R-:W-:Y:S01]  /*6640*/  I2FP.F32.U32 R18, R4 ;  /* 0x0000000400127245 */ /* 0x010fe20000201000 */
[----:B------:R-:W-:Y:S06]  /*6650*/  BRA `(.L_x_2438) ;  /* 0x0000000c001c7947 */ /* 0x000fec0003800000 */
.L_x_2469:
[----:B------:R-:W-:-:S09]  /*6660*/  UISETP.NE.AND UP0, UPT, UR4, 0x2, UPT ;  /* 0x000000020400788c */ /* 0x000fd2000bf05270 */
[----:B------:R-:W-:Y:S05]  /*6670*/  BRA.U !UP0, `(.L_x_2472) ;  /* 0x0000000108287547 */ /* 0x000fea000b800000 */
[----:B------:R-:W-:-:S09]  /*6680*/  UISETP.NE.AND UP0, UPT, UR4, 0x3, UPT ;  /* 0x000000030400788c */ /* 0x000fd2000bf05270 */
[----:B------:R-:W-:Y:S05]  /*6690*/  BRA.U !UP0, `(.L_x_2473) ;  /* 0x0000000108147547 */ /* 0x000fea000b800000 */
[----:B------:R-:W-:-:S09]  /*66a0*/  UISETP.NE.AND UP0, UPT, UR4, 0x4, UPT ;  /* 0x000000040400788c */ /* 0x000fd2000bf05270 */
[----:B------:R-:W-:Y:S05]  /*66b0*/  BRA.U UP0, `(.L_x_2471) ;  /* 0x0000000900ac7547 */ /* 0x000fea000b800000 */
[----:B------:R-:W4:Y:S02]  /*66c0*/  LDG.E.64 R4, desc[UR36][R4.64] ;  /* 0x0000002404047981 */ /* 0x000f24000c1e1b00 */
[----:B----4-:R0:W1:Y:S01]  /*66d0*/  I2F.S64 R18, R4 ;  /* 0x0000000400127312 */ /* 0x0100620000301400 */
[----:B------:R-:W-:Y:S05]  /*66e0*/  BRA `(.L_x_2438) ;  /* 0x0000000800f87947 */ /* 0x000fea0003800000 */
.L_x_2473:
[----:B------:R-:W4:Y:S02]  /*66f0*/  LDG.E R4, desc[UR36][R4.64] ;  /* 0x0000002404047981 */ /* 0x000f24000c1e1900 */
[----:B----4-:R-:W-:Y:S01]  /*6700*/  I2FP.F32.S32 R18, R4 ;  /* 0x0000000400127245 */ /* 0x010fe20000201400 */
[----:B------:R-:W-:Y:S06]  /*6710*/  BRA `(.L_x_2438) ;  /* 0x0000000800ec7947 */ /* 0x000fec0003800000 */
.L_x_2472:
[----:B------:R-:W4:Y:S02]  /*6720*/  LDG.E.U16 R4, desc[UR36][R4.64] ;  /* 0x0000002404047981 */ /* 0x000f24000c1e1500 */
[----:B----4-:R0:W1:Y:S01]  /*6730*/  I2F.S16 R18, R4 ;  /* 0x0000000400127306 */ /* 0x0100620000101400 */
[----:B------:R-:W-:Y:S05]  /*6740*/  BRA `(.L_x_2438) ;  /* 0x0000000800e07947 */ /* 0x000fea0003800000 */
.L_x_2468:
        /* <DEDUP_REMOVED lines=8> */
.L_x_2475:
[----:B------:R-:W4:Y:S02]  /*67d0*/  LDG.E.U16 R4, desc[UR36][R4.64] ;  /* 0x0000002404047981 */ /* 0x000f24000c1e1500 */
[----:B----4-:R-:W-:Y:S01]  /*67e0*/  HADD2.F32 R18, -RZ, R4.H0_H0 ;  /* 0x20000004ff127230 */ /* 0x010fe20000004100 */
[----:B------:R-:W-:Y:S06]  /*67f0*/  BRA `(.L_x_2438) ;  /* 0x0000000800b47947 */ /* 0x000fec0003800000 */
.L_x_2474:
        /* <DEDUP_REMOVED lines=8> */
.L_x_2477:
[----:B------:R-:W4:Y:S02]  /*6880*/  LDG.E.U16 R4, desc[UR36][R4.64] ;  /* 0x0000002404047981 */ /* 0x000f24000c1e1500 */
[----:B----4-:R-:W-:Y:S01]  /*6890*/  HADD2.F32 R18, -RZ, R4.H0_H0 ;  /* 0x20000004ff127230 */ /* 0x010fe20000004100 */
[----:B------:R-:W-:Y:S06]  /*68a0*/  BRA `(.L_x_2438) ;  /* 0x0000000800887947 */ /* 0x000fec0003800000 */
.L_x_2476:
[----:B------:R-:W4:Y:S01]  /*68b0*/  LDG.E.64 R4, desc[UR36][R4.64] ;  /* 0x0000002404047981 */ /* 0x000f22000c1e1b00 */
[----:B------:R-:W-:Y:S01]  /*68c0*/  UMOV UR4, 0xf0000000 ;  /* 0xf000000000047882 */ /* 0x000fe20000000000 */
[----:B------:R-:W-:Y:S01]  /*68d0*/  UMOV UR5, 0x380fffff ;  /* 0x380fffff00057882 */ /* 0x000fe20000000000 */
[----:B----4-:R-:W0:Y:S01]  /*68e0*/  F2F.F32.F64 R18, R4 ;  /* 0x0000000400127310 */ /* 0x010e220000301000 */
[----:B------:R-:W-:-:S14]  /*68f0*/  DSETP.GEU.AND P0, PT, |R4|, UR4, PT ;  /* 0x0000000404007e2a */ /* 0x000fdc000bf0e200 */
[----:B0-----:R-:W-:Y:S01]  /*6900*/  @!P0 FMUL R18, R18, 1.175494350822287508e-38 ;  /* 0x0080000012128820 */ /* 0x001fe20000400000 */
[----:B------:R-:W-:Y:S06]  /*6910*/  BRA `(.L_x_2438) ;  /* 0x00000008006c7947 */ /* 0x000fec0003800000 */
.L_x_2467:
        /* <DEDUP_REMOVED lines=12> */
.L_x_2480:
[----:B------:R-:W4:Y:S01]  /*69e0*/  LDG.E.64 R4, desc[UR36][R4.64] ;  /* 0x0000002404047981 */ /* 0x000f22000c1e1b00 */
[----:B------:R-:W-:Y:S01]  /*69f0*/  UMOV UR4, 0xf0000000 ;  /* 0xf000000000047882 */ /* 0x000fe20000000000 */
[----:B------:R-:W-:Y:S01]  /*6a00*/  UMOV UR5, 0x380fffff ;  /* 0x380fffff00057882 */ /* 0x000fe20000000000 */
[----:B----4-:R-:W0:Y:S01]  /*6a10*/  F2F.F32.F64 R18, R4 ;  /* 0x0000000400127310 */ /* 0x010e220000301000 */
[----:B------:R-:W-:-:S14]  /*6a20*/  DSETP.GEU.AND P0, PT, |R4|, UR4, PT ;  /* 0x0000000404007e2a */ /* 0x000fdc000bf0e200 */
[----:B0-----:R-:W-:Y:S01]  /*6a30*/  @!P0 FMUL R18, R18, 1.175494350822287508e-38 ;  /* 0x0080000012128820 */ /* 0x001fe20000400000 */
[----:B------:R-:W-:Y:S06]  /*6a40*/  BRA `(.L_x_2438) ;  /* 0x0000000800207947 */ /* 0x000fec0003800000 */
.L_x_2479:
        /* <DEDUP_REMOVED lines=25> */
.L_x_2482:
        /* <DEDUP_REMOVED lines=13> */
.L_x_2481:
[----:B------:R-:W4:Y:S02]  /*6cb0*/  LDG.E.U16 R4, desc[UR36][R4.64] ;  /* 0x0000002404047981 */ /* 0x000f24000c1e1500 */
[----:B----4-:R-:W-:Y:S01]  /*6cc0*/  IMAD.U32 R18, R4, 0x10000, RZ ;  /* 0x0001000004127824 */ /* 0x010fe200078e00ff */
[----:B------:R-:W-:Y:S06]  /*6cd0*/  BRA `(.L_x_2438) ;  /* 0x00000004007c7947 */ /* 0x000fec0003800000 */
.L_x_2478:
        /* <DEDUP_REMOVED lines=11> */
.L_x_2485:
[----:B------:R-:W4:Y:S02]  /*6d90*/  LDG.E.U8 R4, desc[UR36][R4.64] ;  /* 0x0000002404047981 */ /* 0x000f24000c1e1100 */
        /* <DEDUP_REMOVED lines=18> */
.L_x_2487:
[----:B------:R-:W-:Y:S05]  /*6ec0*/  BSYNC.RECONVERGENT B0 ;  /* 0x0000000000007941 */ /* 0x000fea0003800200 */
.L_x_2486:
[----:B------:R-:W-:Y:S01]  /*6ed0*/  IMAD.SHL.U32 R0, R0, 0x100000, RZ ;  /* 0x0010000000007824 */ /* 0x000fe200078e00ff */
[----:B------:R-:W-:-:S04]  /*6ee0*/  LEA R3, R3, 0x3b800000, 0x17 ;  /* 0x3b80000003037811 */ /* 0x000fc800078eb8ff */
[----:B------:R-:W-:Y:S01]  /*6ef0*/  LOP3.LUT R18, R3, R0, R7, 0xfe, !PT ;  /* 0x0000000003127212 */ /* 0x000fe200078efe07 */
[----:B------:R-:W-:Y:S06]  /*6f00*/  BRA `(.L_x_2438) ;  /* 0x0000000000f07947 */ /* 0x000fec0003800000 */
.L_x_2484:
        /* <DEDUP_REMOVED lines=19> */
.L_x_2489:
[----:B------:R-:W-:Y:S05]  /*7040*/  BSYNC.RECONVERGENT B0 ;  /* 0x0000000000007941 */ /* 0x000fea0003800200 */
.L_x_2488:
[----:B------:R-:W-:Y:S01]  /*7050*/  IMAD.SHL.U32 R0, R0, 0x200000, RZ ;  /* 0x0020000000007824 */ /* 0x000fe200078e00ff */
[----:B------:R-:W-:-:S04]  /*7060*/  LEA R3, R3, 0x37800000, 0x17 ;  /* 0x3780000003037811 */ /* 0x000fc800078eb8ff */
[----:B------:R-:W-:Y:S01]  /*7070*/  LOP3.LUT R18, R3, R0, R7, 0xfe, !PT ;  /* 0x0000000003127212 */ /* 0x000fe200078efe07 */
[----:B------:R-:W-:Y:S06]  /*7080*/  BRA `(.L_x_2438) ;  /* 0x0000000000907947 */ /* 0x000fec0003800000 */
.L_x_2483:
        /* <DEDUP_REMOVED lines=14> */
.L_x_2471:
[----:B------:R-:W-:Y:S01]  /*7170*/  MOV R14, 0x0 ;  /* 0x00000000000e7802 */ /* 0x000fe20000000f00 */
[----:B------:R-:W0:Y:S01]  /*7180*/  LDCU.64 UR4, c[0x4][0x128] ;  /* 0x01002500ff0477ac */ /* 0x000e220008000a00 */
[----:B------:R-:W-:Y:S02]  /*7190*/  IMAD.MOV.U32 R8, RZ, RZ, 0x4e ;  /* 0x0000004eff087424 */ /* 0x000fe400078e00ff */
[----:B------:R-:W-:Y:S01]  /*71a0*/  IMAD.MOV.U32 R12, RZ, RZ, 0x1 ;  /* 0x00000001ff0c7424 */ /* 0x000fe200078e00ff */
[----:B------:R-:W1:Y:S01]  /*71b0*/  LDCU.64 UR6, c[0x4][0x130] ;  /* 0x01002600ff0677ac */ /* 0x000e620008000a00 */
[----:B------:R-:W4:Y:S01]  /*71c0*/  LDC.64 R14, c[0x4][R14] ;  /* 0x010000000e0e7b82 */ /* 0x000f220000000a00 */
[----:B------:R-:W-:Y:S01]  /*71d0*/  IMAD.MOV.U32 R13, RZ, RZ, RZ ;  /* 0x000000ffff0d7224 */ /* 0x000fe200078e00ff */
[----:B------:R-:W2:Y:S01]  /*71e0*/  LDCU.64 UR8, c[0x4][0x18] ;  /* 0x01000300ff0877ac */ /* 0x000ea20008000a00 */
[----:B0-----:R-:W-:Y:S02]  /*71f0*/  IMAD.U32 R4, RZ, RZ, UR4 ;  /* 0x00000004ff047e24 */ /* 0x001fe4000f8e00ff */
[----:B------:R-:W-:-:S02]  /*7200*/  IMAD.U32 R5, RZ, RZ, UR5 ;  /* 0x00000005ff057e24 */ /* 0x000fc4000f8e00ff */
[----:B-1----:R-:W-:Y:S02]  /*7210*/  IMAD.U32 R6, RZ, RZ, UR6 ;  /* 0x00000006ff067e24 */ /* 0x002fe4000f8e00ff */
[----:B------:R-:W-:Y:S02]  /*7220*/  IMAD.U32 R7, RZ, RZ, UR7 ;  /* 0x00000007ff077e24 */ /* 0x000fe4000f8e00ff */
[----:B--2---:R-:W-:Y:S02]  /*7230*/  IMAD.U32 R10, RZ, RZ, UR8 ;  /* 0x00000008ff0a7e24 */ /* 0x004fe4000f8e00ff */
[----:B------:R-:W-:-:S07]  /*7240*/  IMAD.U32 R11, RZ, RZ, UR9 ;  /* 0x00000009ff0b7e24 */ /* 0x000fce000f8e00ff */
[----:B------:R-:W-:-:S07]  /*7250*/  LEPC R20, `(.L_x_2492) ;  /* 0x000000001014794e */ /* 0x000fce0000000000 */
[----:B---345:R-:W-:Y:S05]  /*7260*/  CALL.ABS.NOINC R14 ;  /* 0x000000000e007343 */ /* 0x038fea0003c00000 */
.L_x_2492:
[----:B------:R-:W-:Y:S05]  /*7270*/  BRA `(.L_x_2438) ;  /* 0x0000000000147947 */ /* 0x000fea0003800000 */
.L_x_2491:
[----:B------:R-:W4:Y:S02]  /*7280*/  LDG.E.64 R4, desc[UR36][R4.64] ;  /* 0x0000002404047981 */ /* 0x000f24000c1e1b00 */
[----:B----4-:R0:W1:Y:S01]  /*7290*/  I2F.U64 R18, R4 ;  /* 0x0000000400127312 */ /* 0x0100620000301000 */
[----:B------:R-:W-:Y:S05]  /*72a0*/  BRA `(.L_x_2438) ;  /* 0x0000000000087947 */ /* 0x000fea0003800000 */
.L_x_2490:
[----:B------:R-:W4:Y:S02]  /*72b0*/  LDG.E R4, desc[UR36][R4.64] ;  /* 0x0000002404047981 */ /* 0x000f24000c1e1900 */
[----:B----4-:R-:W-:-:S07]  /*72c0*/  I2FP.F32.U32 R18, R4 ;  /* 0x0000000400127245 */ /* 0x010fce0000201000 */
.L_x_2438:
[----:B------:R-:W-:Y:S05]  /*72d0*/  BSYNC.RECONVERGENT B7 ;  /* 0x0000000000077941 */ /* 0x000fea0003800200 */
.L_x_2437:
[----:B------:R-:W1:Y:S01]  /*72e0*/  LDC.U8 R16, c[0x0][0x3b0] ;  /* 0x0000ec00ff107b82 */ /* 0x000e620000000000 */
[CC--:B------:R-:W-:Y:S01]  /*72f0*/  ISETP.GE.AND P2, PT, R19.reuse, R17.reuse, PT ;  /* 0x000000111300720c */ /* 0x0c0fe20003f46270 */
[C---:B------:R-:W-:Y:S01]  /*7300*/  VIADD R0, R19.reuse, 0x100 ;  /* 0x0000010013007836 */ /* 0x040fe20000000000 */
[----:B------:R-:W-:Y:S01]  /*7310*/  BSSY.RECONVERGENT B0, `(.L_x_2493) ;  /* 0x0000011000007945 */ /* 0x000fe20003800200 */
[C---:B0-2-4-:R-:W-:Y:S02]  /*7320*/  VIADD R4, R19.reuse, 0x180 ;  /* 0x0000018013047836 */ /* 0x055fe40000000000 */
[----:B------:R-:W-:Y:S01]  /*7330*/  VIADD R26, R19, 0x80 ;  /* 0x00000080131a7836 */ /* 0x000fe20000000000 */
[-C--:B------:R-:W-:Y:S02]  /*7340*/  ISETP.GE.AND P0, PT, R0, R17.reuse, PT ;  /* 0x000000110000720c */ /* 0x080fe40003f06270 */
[-C--:B------:R-:W-:Y:S02]  /*7350*/  ISETP.GE.AND P1, PT, R4, R17.reuse, PT ;  /* 0x000000110400720c */ /* 0x080fe40003f26270 */
[----:B------:R-:W-:-:S03]  /*7360*/  ISETP.GE.AND P4, PT, R26, R17, PT ;  /* 0x000000111a00720c */ /* 0x000fc60003f86270 */
[----:B------:R-:W-:Y:S10]  /*7370*/  @P2 BRA `(.L_x_2494) ;  /* 0x0000000000282947 */ /* 0x000ff40003800000 */
[C---:B-1-3-5:R-:W-:Y:S01]  /*7380*/  FMUL.FTZ R0, |R29|.reuse, -1.4426950216293334961 ;  /* 0xbfb8aa3b1d007820 */ /* 0x06afe20000410200 */
        /* <DEDUP_REMOVED lines=8> */
[----:B------:R-:W-:-:S07]  /*7410*/  FMUL.FTZ R4, R29, R28 ;  /* 0x0000001c1d047220 */ /* 0x000fce0000410000 */
.L_x_2494:
[----:B------:R-:W-:Y:S05]  /*7420*/  BSYNC.RECONVERGENT B0 ;  /* 0x0000000000007941 */ /* 0x000fea0003800200 */
.L_x_2493:
[----:B------:R-:W-:Y:S04]  /*7430*/  BSSY.RECONVERGENT B0, `(.L_x_2495) ;  /* 0x000000c000007945 */ /* 0x000fe80003800200 */
[----:B------:R-:W-:Y:S05]  /*7440*/  @P4 BRA `(.L_x_2496) ;  /* 0x0000000000284947 */ /* 0x000fea0003800000 */
[C---:B-----5:R-:W-:Y:S01]  /*7450*/  FMUL.FTZ R0, |R27|.reuse, -1.4426950216293334961 ;  /* 0xbfb8aa3b1b007820 */ /* 0x060fe20000410200 */
        /* <DEDUP_REMOVED lines=8> */
[----:B-1----:R-:W-:-:S07]  /*74e0*/  FMUL.FTZ R22, R27, R22 ;  /* 0x000000161b167220 */ /* 0x002fce0000410000 */
.L_x_2496:
[----:B------:R-:W-:Y:S05]  /*74f0*/  BSYNC.RECONVERGENT B0 ;  /* 0x0000000000007941 */ /* 0x000fea0003800200 */
.L_x_2495:
        /* <DEDUP_REMOVED lines=12> */
.L_x_2498:
[----:B------:R-:W-:Y:S05]  /*75c0*/  BSYNC.RECONVERGENT B0 ;  /* 0x0000000000007941 */ /* 0x000fea0003800200 */
.L_x_2497:
        /* <DEDUP_REMOVED lines=12> */
.L_x_2500:
[----:B------:R-:W-:Y:S05]  /*7690*/  BSYNC.RECONVERGENT B0 ;  /* 0x0000000000007941 */ /* 0x000fea0003800200 */
.L_x_2499:
[----:B------:R-:W-:Y:S04]  /*76a0*/  BSSY.RECONVERGENT B6, `(.L_x_2501) ;  /* 0x00000fc000067945 */ /* 0x000fe80003800200 */
[----:B------:R-:W-:Y:S05]  /*76b0*/  @P2 BRA `(.L_x_2502) ;  /* 0x0000000c00e82947 */ /* 0x000fea0003800000 */
[----:B------:R-:W0:Y:S01]  /*76c0*/  LDCU UR4, c[0x0][0x3b4] ;  /* 0x00007680ff0477ac */ /* 0x000e220008000800 */
[----:B------:R-:W2:Y:S01]  /*76d0*/  LDC.64 R8, c[0x0][0x388] ;  /* 0x0000e200ff087b82 */ /* 0x000ea20000000a00 */
[----:B------:R-:W-:Y:S01]  /*76e0*/  IMAD R0, R2, 0x200, R19 ;  /* 0x0000020002007824 */ /* 0x000fe200078e0213 */
[----:B-1----:R-:W-:-:S03]  /*76f0*/  PRMT R5, R16, 0x9910, RZ ;  /* 0x0000991010057816 */ /* 0x002fc600000000ff */
[----:B0-----:R-:W-:Y:S02]  /*7700*/  IMAD R3, R0, UR4, RZ ;  /* 0x0000000400037c24 */ /* 0x001fe4000f8e02ff */
[----:B------:R-:W-:-:S05]  /*7710*/  IMAD.MOV.U32 R0, RZ, RZ, R5 ;  /* 0x000000ffff007224 */ /* 0x000fca00078e0005 */
[----:B------:R-:W-:Y:S02]  /*7720*/  ISETP.GT.AND P0, PT, R0, 0x9, PT ;  /* 0x000000090000780c */ /* 0x000fe40003f04270 */
[----:B--2---:R-:W-:-:S05]  /*7730*/  IADD3 R8, P1, PT, R3, R8, RZ ;  /* 0x0000000803087210 */ /* 0x004fca0007f3e0ff */
        /* <DEDUP_REMOVED lines=10> */
[----:B------:R-:W0:Y:S01]  /*77e0*/  F2I.FTZ.TRUNC.NTZ R3, R4 ;  /* 0x0000000400037305 */ /* 0x000e22000021f100 */
[----:B------:R-:W-:Y:S01]  /*77f0*/  IMAD.MOV.U32 R19, RZ, RZ, R26 ;  /* 0x000000ffff137224 */ /* 0x000fe200078e001a */
[----:B0-----:R0:W-:Y:S01]  /*7800*/  STG.E.U8 desc[UR36][R8.64], R3 ;  /* 0x0000000308007986 */ /* 0x0011e2000c101124 */
[----:B------:R-:W-:Y:S05]  /*7810*/  BRA `(.L_x_2502) ;  /* 0x0000000c00907947 */ /* 0x000fea0003800000 */
.L_x_2506:
[----:B------:R-:W0:Y:S01]  /*7820*/  F2I.S64.TRUNC R4, R4 ;  /* 0x0000000400047311 */ /* 0x000e22000020d900 */
[----:B------:R-:W-:Y:S02]  /*7830*/  IMAD.MOV.U32 R19, RZ, RZ, R26 ;  /* 0x000000ffff137224 */ /* 0x000fe400078e001a */
[----:B0-----:R-:W-:-:S05]  /*7840*/  IMAD.MOV.U32 R3, RZ, RZ, R4 ;  /* 0x000000ffff037224 */ /* 0x001fca00078e0004 */
[----:B------:R0:W-:Y:S01]  /*7850*/  STG.E.U8 desc[UR36][R8.64], R3 ;  /* 0x0000000308007986 */ /* 0x0001e2000c101124 */
[----:B------:R-:W-:Y:S05]  /*7860*/  BRA `(.L_x_2502) ;  /* 0x0000000c007c7947 */ /* 0x000fea0003800000 */
.L_x_2505:
[----:B------:R-:W-:-:S13]  /*7870*/  ISETP.NE.AND P0, PT, R0, 0x2, PT ;  /* 0x000000020000780c */ /* 0x000fda0003f05270 */
[----:B------:R-:W-:Y:S05]  /*7880*/  @!P0 BRA `(.L_x_2508) ;  /* 0x0000000000308947 */ /* 0x000fea0003800000 */
[----:B------:R-:W-:-:S13]  /*7890*/  ISETP.NE.AND P0, PT, R0, 0x3, PT ;  /* 0x000000030000780c */ /* 0x000fda0003f05270 */
[----:B------:R-:W-:Y:S05]  /*78a0*/  @!P0 BRA `(.L_x_2509) ;  /* 0x0000000000188947 */ /* 0x000fea0003800000 */
[----:B------:R-:W-:-:S13]  /*78b0*/  ISETP.NE.AND P0, PT, R0, 0x4, PT ;  /* 0x000000040000780c */ /* 0x000fda0003f05270 */
[----:B------:R-:W-:Y:S05]  /*78c0*/  @P0 BRA `(.L_x_2507) ;  /* 0x0000000800c00947 */ /* 0x000fea0003800000 */
[----:B------:R-:W0:Y:S01]  /*78d0*/  F2I.S64.TRUNC R4, R4 ;  /* 0x0000000400047311 */ /* 0x000e22000020d900 */
[----:B------:R-:W-:Y:S01]  /*78e0*/  IMAD.MOV.U32 R19, RZ, RZ, R26 ;  /* 0x000000ffff137224 */ /* 0x000fe200078e001a */
[----:B0-----:R0:W-:Y:S01]  /*78f0*/  STG.E.64 desc[UR36][R8.64], R4 ;  /* 0x0000000408007986 */ /* 0x0011e2000c101b24 */
[----:B------:R-:W-:Y:S05]  /*7900*/  BRA `(.L_x_2502) ;  /* 0x0000000c00547947 */ /* 0x000fea0003800000 */
.L_x_2509:
[----:B------:R-:W0:Y:S01]  /*7910*/  F2I.FTZ.TRUNC.NTZ R3, R4 ;  /* 0x0000000400037305 */ /* 0x000e22000021f100 */
[----:B------:R-:W-:Y:S01]  /*7920*/  IMAD.MOV.U32 R19, RZ, RZ, R26 ;  /* 0x000000ffff137224 */ /* 0x000fe200078e001a */
[----:B0-----:R0:W-:Y:S01]  /*7930*/  STG.E desc[UR36][R8.64], R3 ;  /* 0x0000000308007986 */ /* 0x0011e2000c101924 */
[----:B------:R-:W-:Y:S05]  /*7940*/  BRA `(.L_x_2502) ;  /* 0x0000000c00447947 */ /* 0x000fea0003800000 */
.L_x_2508:
[----:B------:R-:W0:Y:S01]  /*7950*/  F2I.FTZ.TRUNC.NTZ R3, R4 ;  /* 0x0000000400037305 */ /* 0x000e22000021f100 */
[----:B------:R-:W-:Y:S01]  /*7960*/  IMAD.MOV.U32 R19, RZ, RZ, R26 ;  /* 0x000000ffff137224 */ /* 0x000fe200078e001a */
[----:B0-----:R0:W-:Y:S01]  /*7970*/  STG.E.U16 desc[UR36][R8.64], R3 ;  /* 0x0000000308007986 */ /* 0x0011e2000c101524 */
[----:B------:R-:W-:Y:S05]  /*7980*/  BRA `(.L_x_2502) ;  /* 0x0000000c00347947 */ /* 0x000fea0003800000 */
.L_x_2504:
[----:B------:R-:W-:-:S13]  /*7990*/  ISETP.GT.AND P0, PT, R0, 0x6, PT ;  /* 0x000000060000780c */ /* 0x000fda0003f04270 */
[----:B------:R-:W-:Y:S05]  /*79a0*/  @P0 BRA `(.L_x_2510) ;  /* 0x00000000002c0947 */ /* 0x000fea0003800000 */
[----:B------:R-:W-:-:S13]  /*79b0*/  ISETP.NE.AND P0, PT, R0, 0x5, PT ;  /* 0x000000050000780c */ /* 0x000fda0003f05270 */
[----:B------:R-:W-:Y:S05]  /*79c0*/  @!P0 BRA `(.L_x_2511) ;  /* 0x0000000000148947 */ /* 0x000fea0003800000 */
[----:B------:R-:W-:-:S13]  /*79d0*/  ISETP.NE.AND P0, PT, R0, 0x6, PT ;  /* 0x000000060000780c */ /* 0x000fda0003f05270 */
[----:B------:R-:W-:Y:S05]  /*79e0*/  @P0 BRA `(.L_x_2507) ;  /* 0x0000000800780947 */ /* 0x000fea0003800000 */
[----:B------:R2:W-:Y:S01]  /*79f0*/  STG.E desc[UR36][R8.64], R4 ;  /* 0x0000000408007986 */ /* 0x0005e2000c101924 */
[----:B------:R-:W-:Y:S01]  /*7a00*/  IMAD.MOV.U32 R19, RZ, RZ, R26 ;  /* 0x000000ffff137224 */ /* 0x000fe200078e001a */
[----:B------:R-:W-:Y:S06]  /*7a10*/  BRA `(.L_x_2502) ;  /* 0x0000000c00107947 */ /* 0x000fec0003800000 */
.L_x_2511:
[----:B------:R-:W-:Y:S01]  /*7a20*/  F2FP.F16.F32.PACK_AB R4, RZ, R4 ;  /* 0x00000004ff04723e */ /* 0x000fe200000000ff */
[----:B------:R-:W-:-:S04]  /*7a30*/  IMAD.MOV.U32 R19, RZ, RZ, R26 ;  /* 0x000000ffff137224 */ /* 0x000fc800078e001a */
[----:B------:R0:W-:Y:S01]  /*7a40*/  STG.E.U16 desc[UR36][R8.64], R4 ;  /* 0x0000000408007986 */ /* 0x0001e2000c101524 */
[----:B------:R-:W-:Y:S05]  /*7a50*/  BRA `(.L_x_2502) ;  /* 0x0000000c00007947 */ /* 0x000fea0003800000 */
.L_x_2510:
[----:B------:R-:W-:-:S13]  /*7a60*/  ISETP.NE.AND P0, PT, R0, 0x7, PT ;  /* 0x000000070000780c */ /* 0x000fda0003f05270 */
[----:B------:R-:W-:Y:S05]  /*7a70*/  @!P0 BRA `(.L_x_2512) ;  /* 0x0000000000348947 */ /* 0x000fea0003800000 */
[----:B------:R-:W-:-:S13]  /*7a80*/  ISETP.NE.AND P0, PT, R0, 0x8, PT ;  /* 0x000000080000780c */ /* 0x000fda0003f05270 */
[----:B------:R-:W-:Y:S05]  /*7a90*/  @!P0 BRA `(.L_x_2513) ;  /* 0x0000000000188947 */ /* 0x000fea0003800000 */
[----:B------:R-:W-:-:S13]  /*7aa0*/  ISETP.NE.AND P0, PT, R0, 0x9, PT ;  /* 0x000000090000780c */ /* 0x000fda0003f05270 */
[----:B------:R-:W-:Y:S05]  /*7ab0*/  @P0 BRA `(.L_x_2507) ;  /* 0x0000000800440947 */ /* 0x000fea0003800000 */
[----:B------:R-:W-:Y:S02]  /*7ac0*/  IMAD.MOV.U32 R5, RZ, RZ, RZ ;  /* 0x000000ffff057224 */ /* 0x000fe400078e00ff */
[----:B------:R-:W-:-:S03]  /*7ad0*/  IMAD.MOV.U32 R19, RZ, RZ, R26 ;  /* 0x000000ffff137224 */ /* 0x000fc600078e001a */
[----:B------:R0:W-:Y:S01]  /*7ae0*/  STG.E.64 desc[UR36][R8.64], R4 ;  /* 0x0000000408007986 */ /* 0x0001e2000c101b24 */
[----:B------:R-:W-:Y:S05]  /*7af0*/  BRA `(.L_x_2502) ;  /* 0x0000000800d87947 */ /* 0x000fea0003800000 */
.L_x_2513:
[----:B------:R-:W-:Y:S01]  /*7b00*/  F2FP.F16.F32.PACK_AB R3, RZ, R4 ;  /* 0x00000004ff03723e */ /* 0x000fe200000000ff */
[----:B------:R-:W-:-:S03]  /*7b10*/  IMAD.MOV.U32 R19, RZ, RZ, R26 ;  /* 0x000000ffff137224 */ /* 0x000fc600078e001a */
[----:B------:R-:W-:-:S05]  /*7b20*/  PRMT R3, R3, 0x5410, RZ ;  /* 0x0000541003037816 */ /* 0x000fca00000000ff */
[----:B------:R4:W-:Y:S01]  /*7b30*/  STG.E desc[UR36][R8.64], R3 ;  /* 0x0000000308007986 */ /* 0x0009e2000c101924 */
[----:B------:R-:W-:Y:S05]  /*7b40*/  BRA `(.L_x_2502) ;  /* 0x0000000800c47947 */ /* 0x000fea0003800000 */
.L_x_2512:
[----:B------:R-:W-:Y:S01]  /*7b50*/  FMUL.FTZ R4, R4, 1 ;  /* 0x3f80000004047820 */ /* 0x000fe20000410000 */
[----:B------:R-:W-:-:S05]  /*7b60*/  IMAD.MOV.U32 R19, RZ, RZ, R26 ;  /* 0x000000ffff137224 */ /* 0x000fca00078e001a */
[----:B------:R-:W0:Y:S02]  /*7b70*/  F2F.F64.F32 R4, R4 ;  /* 0x0000000400047310 */ /* 0x000e240000201800 */
[----:B0-----:R0:W-:Y:S01]  /*7b80*/  STG.E.64 desc[UR36][R8.64], R4 ;  /* 0x0000000408007986 */ /* 0x0011e2000c101b24 */
[----:B------:R-:W-:Y:S05]  /*7b90*/  BRA `(.L_x_2502) ;  /* 0x0000000800b07947 */ /* 0x000fea0003800000 */
.L_x_2503:
        /* <DEDUP_REMOVED lines=8> */
[----:B------:R-:W-:Y:S01]  /*7c20*/  FSETP.NEU.FTZ.AND P0, PT, R4, RZ, PT ;  /* 0x000000ff0400720b */ /* 0x000fe20003f1d000 */
[----:B------:R-:W-:-:S03]  /*7c30*/  IMAD.MOV.U32 R19, RZ, RZ, R26 ;  /* 0x000000ffff137224 */ /* 0x000fc600078e001a */
[----:B------:R-:W-:-:S05]  /*7c40*/  SEL R3, RZ, 0x1, !P0 ;  /* 0x00000001ff037807 */ /* 0x000fca0004000000 */
[----:B------:R0:W-:Y:S01]  /*7c50*/  STG.E.U8 desc[UR36][R8.64], R3 ;  /* 0x0000000308007986 */ /* 0x0001e2000c101124 */
[----:B------:R-:W-:Y:S05]  /*7c60*/  BRA `(.L_x_2502) ;  /* 0x00000008007c7947 */ /* 0x000fea0003800000 */
.L_x_2516:
[----:B------:R-:W-:Y:S01]  /*7c70*/  FMUL.FTZ R4, R4, 1 ;  /* 0x3f80000004047820 */ /* 0x000fe20000410000 */
[----:B------:R-:W-:Y:S01]  /*7c80*/  CS2R R6, SRZ ;  /* 0x0000000000067805 */ /* 0x000fe2000001ff00 */
[----:B------:R-:W-:-:S04]  /*7c90*/  IMAD.MOV.U32 R19, RZ, RZ, R26 ;  /* 0x000000ffff137224 */ /* 0x000fc800078e001a */
[----:B------:R-:W0:Y:S02]  /*7ca0*/  F2F.F64.F32 R4, R4 ;  /* 0x0000000400047310 */ /* 0x000e240000201800 */
[----:B0-----:R0:W-:Y:S01]  /*7cb0*/  STG.E.128 desc[UR36][R8.64], R4 ;  /* 0x0000000408007986 */ /* 0x0011e2000c101d24 */
[----:B------:R-:W-:Y:S05]  /*7cc0*/  BRA `(.L_x_2502) ;  /* 0x0000000800647947 */ /* 0x000fea0003800000 */
.L_x_2515:
[----:B------:R-:W-:-:S13]  /*7cd0*/  ISETP.NE.AND P0, PT, R0, 0xf, PT ;  /* 0x0000000f0000780c */ /* 0x000fda0003f05270 */
[----:B------:R-:W-:Y:S05]  /*7ce0*/  @!P0 BRA `(.L_x_2517) ;  /* 0x0000000000a08947 */ /* 0x000fea0003800000 */
[----:B------:R-:W-:-:S13]  /*7cf0*/  ISETP.NE.AND P0, PT, R0, 0x17, PT ;  /* 0x000000170000780c */ /* 0x000fda0003f05270 */
[----:B------:R-:W-:Y:S05]  /*7d00*/  @!P0 BRA `(.L_x_2518) ;  /* 0x00000000004c8947 */ /* 0x000fea0003800000 */
[----:B------:R-:W-:-:S13]  /*7d10*/  ISETP.NE.AND P0, PT, R0, 0x18, PT ;  /* 0x000000180000780c */ /* 0x000fda0003f05270 */
[----:B------:R-:W-:Y:S05]  /*7d20*/  @P0 BRA `(.L_x_2507) ;  /* 0x0000000400a80947 */ /* 0x000fea0003800000 */
        /* <DEDUP_REMOVED lines=12> */
.L_x_2520:
[----:B------:R-:W-:Y:S05]  /*7df0*/  BSYNC.RECONVERGENT B0 ;  /* 0x0000000000007941 */ /* 0x000fea0003800200 */
.L_x_2519:
[----:B------:R-:W-:Y:S01]  /*7e00*/  LOP3.LUT R5, R0, 0x80, R5, 0xf8, !PT ;  /* 0x0000008000057812 */ /* 0x000fe200078ef805 */
[----:B------:R-:W-:-:S04]  /*7e10*/  IMAD.MOV.U32 R19, RZ, RZ, R26 ;  /* 0x000000ffff137224 */ /* 0x000fc800078e001a */
[----:B------:R0:W-:Y:S01]  /*7e20*/  STG.E.U8 desc[UR36][R8.64], R5 ;  /* 0x0000000508007986 */ /* 0x0001e2000c101124 */
[----:B------:R-:W-:Y:S05]  /*7e30*/  BRA `(.L_x_2502) ;  /* 0x0000000800087947 */ /* 0x000fea0003800000 */
.L_x_2518:
[----:B------:R-:W-:Y:S01]  /*7e40*/  LOP3.LUT R5, R4, 0x7fffffff, RZ, 0xc0, !PT ;  /* 0x7fffffff04057812 */ /* 0x000fe200078ec0ff */
[----:B------:R-:W-:Y:S01]  /*7e50*/  BSSY.RECONVERGENT B0, `(.L_x_2521) ;  /* 0x000000d000007945 */ /* 0x000fe20003800200 */
        /* <DEDUP_REMOVED lines=12> */
.L_x_2522:
[----:B------:R-:W-:Y:S05]  /*7f20*/  BSYNC.RECONVERGENT B0 ;  /* 0x0000000000007941 */ /* 0x000fea0003800200 */
.L_x_2521:
[----:B------:R-:W-:Y:S01]  /*7f30*/  LOP3.LUT R3, R0, 0x80, R7, 0xf8, !PT ;  /* 0x0000008000037812 */ /* 0x000fe200078ef807 */
[----:B------:R-:W-:-:S04]  /*7f40*/  IMAD.MOV.U32 R19, RZ, RZ, R26 ;  /* 0x000000ffff137224 */ /* 0x000fc800078e001a */
[----:B------:R0:W-:Y:S01]  /*7f50*/  STG.E.U8 desc[UR36][R8.64], R3 ;  /* 0x0000000308007986 */ /* 0x0001e2000c101124 */
[----:B------:R-:W-:Y:S05]  /*7f60*/  BRA `(.L_x_2502) ;  /* 0x0000000400bc7947 */ /* 0x000fea0003800000 */
.L_x_2517:
[----:B------:R-:W-:Y:S01]  /*7f70*/  F2FP.BF16.F32.PACK_AB R4, RZ, R4 ;  /* 0x00000004ff04723e */ /* 0x000fe200000010ff */
[----:B------:R-:W-:-:S04]  /*7f80*/  IMAD.MOV.U32 R19, RZ, RZ, R26 ;  /* 0x000000ffff137224 */ /* 0x000fc800078e001a */
[----:B------:R0:W-:Y:S01]  /*7f90*/  STG.E.U16 desc[UR36][R8.64], R4 ;  /* 0x0000000408007986 */ /* 0x0001e2000c101524 */
[----:B------:R-:W-:Y:S05]  /*7fa0*/  BRA `(.L_x_2502) ;  /* 0x0000000400ac7947 */ /* 0x000fea0003800000 */
.L_x_2514:
        /* <DEDUP_REMOVED lines=8> */
[----:B------:R-:W0:Y:S01]  /*8030*/  F2I.FTZ.U32.TRUNC.NTZ R3, R4 ;  /* 0x0000000400037305 */ /* 0x000e22000021f000 */
[----:B------:R-:W-:Y:S01]  /*8040*/  IMAD.MOV.U32 R19, RZ, RZ, R26 ;  /* 0x000000ffff137224 */ /* 0x000fe200078e001a */
[----:B0-----:R0:W-:Y:S01]  /*8050*/  STG.E.U16 desc[UR36][R8.64], R3 ;  /* 0x0000000308007986 */ /* 0x0011e2000c101524 */
[----:B------:R-:W-:Y:S05]  /*8060*/  BRA `(.L_x_2502) ;  /* 0x00000004007c7947 */ /* 0x000fea0003800000 */
.L_x_2525:
        /* <DEDUP_REMOVED lines=12> */
.L_x_2528:
[----:B------:R-:W-:-:S04]  /*8130*/  SHF.R.U32.HI R0, RZ, 0x14, R4 ;  /* 0x00000014ff007819 */ /* 0x000fc80000011604 */
[----:B------:R-:W-:-:S04]  /*8140*/  LOP3.LUT R3, R0, 0x1, RZ, 0xc0, !PT ;  /* 0x0000000100037812 */ /* 0x000fc800078ec0ff */
[----:B------:R-:W-:-:S04]  /*8150*/  IADD3 R0, PT, PT, R4, 0x487ffff, R3 ;  /* 0x0487ffff04007810 */ /* 0x000fc80007ffe003 */
[----:B------:R-:W-:-:S04]  /*8160*/  SHF.R.U32.HI R0, RZ, 0x14, R0 ;  /* 0x00000014ff007819 */ /* 0x000fc80000011600 */
[----:B------:R-:W-:-:S07]  /*8170*/  LOP3.LUT R3, R0, 0xff, RZ, 0xc0, !PT ;  /* 0x000000ff00037812 */ /* 0x000fce00078ec0ff */
.L_x_2529:
[----:B------:R-:W-:-:S04]  /*8180*/  SHF.R.U32.HI R4, RZ, 0x18, R4 ;  /* 0x00000018ff047819 */ /* 0x000fc80000011604 */
[----:B------:R-:W-:-:S04]  /*8190*/  LOP3.LUT R3, R3, 0x80, R4, 0xf8, !PT ;  /* 0x0000008003037812 */ /* 0x000fc800078ef804 */
[----:B------:R-:W-:-:S07]  /*81a0*/  PRMT R0, R3, 0x7610, R0 ;  /* 0x0000761003007816 */ /* 0x000fce0000000000 */
.L_x_2527:
[----:B------:R-:W-:Y:S05]  /*81b0*/  BSYNC.RECONVERGENT B0 ;  /* 0x0000000000007941 */ /* 0x000fea0003800200 */
.L_x_2526:
[----:B------:R0:W-:Y:S01]  /*81c0*/  STG.E.U8 desc[UR36][R8.64], R0 ;  /* 0x0000000008007986 */ /* 0x0001e2000c101124 */
[----:B------:R-:W-:Y:S01]  /*81d0*/  IMAD.MOV.U32 R19, RZ, RZ, R26 ;  /* 0x000000ffff137224 */ /* 0x000fe200078e001a */
[----:B------:R-:W-:Y:S06]  /*81e0*/  BRA `(.L_x_2502) ;  /* 0x00000004001c7947 */ /* 0x000fec0003800000 */
.L_x_2524:
        /* <DEDUP_REMOVED lines=12> */
.L_x_2532:
[----:B------:R-:W-:-:S04]  /*82b0*/  SHF.R.U32.HI R0, RZ, 0x15, R4 ;  /* 0x00000015ff007819 */ /* 0x000fc80000011604 */
[----:B------:R-:W-:-:S04]  /*82c0*/  LOP3.LUT R3, R0, 0x1, RZ, 0xc0, !PT ;  /* 0x0000000100037812 */ /* 0x000fc800078ec0ff */
[----:B------:R-:W-:-:S04]  /*82d0*/  IADD3 R0, PT, PT, R4, 0x88fffff, R3 ;  /* 0x088fffff04007810 */ /* 0x000fc80007ffe003 */
[----:B------:R-:W-:-:S04]  /*82e0*/  SHF.R.U32.HI R0, RZ, 0x15, R0 ;  /* 0x00000015ff007819 */ /* 0x000fc80000011600 */
[----:B------:R-:W-:-:S07]  /*82f0*/  LOP3.LUT R3, R0, 0xff, RZ, 0xc0, !PT ;  /* 0x000000ff00037812 */ /* 0x000fce00078ec0ff */
.L_x_2533:
[----:B------:R-:W-:-:S04]  /*8300*/  SHF.R.U32.HI R4, RZ, 0x18, R4 ;  /* 0x00000018ff047819 */ /* 0x000fc80000011604 */
[----:B------:R-:W-:-:S04]  /*8310*/  LOP3.LUT R3, R3, 0x80, R4, 0xf8, !PT ;  /* 0x0000008003037812 */ /* 0x000fc800078ef804 */
[----:B------:R-:W-:-:S07]  /*8320*/  PRMT R0, R3, 0x7610, R0 ;  /* 0x0000761003007816 */ /* 0x000fce0000000000 */
.L_x_2531:
[----:B------:R-:W-:Y:S05]  /*8330*/  BSYNC.RECONVERGENT B0 ;  /* 0x0000000000007941 */ /* 0x000fea0003800200 */
.L_x_2530:
[----:B------:R0:W-:Y:S01]  /*8340*/  STG.E.U8 desc[UR36][R8.64], R0 ;  /* 0x0000000008007986 */ /* 0x0001e2000c101124 */
[----:B------:R-:W-:Y:S01]  /*8350*/  IMAD.MOV.U32 R19, RZ, RZ, R26 ;  /* 0x000000ffff137224 */ /* 0x000fe200078e001a */
[----:B------:R-:W-:Y:S06]  /*8360*/  BRA `(.L_x_2502) ;  /* 0x0000000000bc7947 */ /* 0x000fec0003800000 */
.L_x_2523:
[----:B------:R-:W-:-:S13]  /*8370*/  ISETP.NE.AND P0, PT, R0, 0x1c, PT ;  /* 0x0000001c0000780c */ /* 0x000fda0003f05270 */
[----:B------:R-:W-:Y:S05]  /*8380*/  @!P0 BRA `(.L_x_2534) ;  /* 0x0000000000a88947 */ /* 0x000fea0003800000 */
[----:B------:R-:W-:-:S13]  /*8390*/  ISETP.NE.AND P0, PT, R0, 0x1d, PT ;  /* 0x0000001d0000780c */ /* 0x000fda0003f05270 */
[----:B------:R-:W-:Y:S05]  /*83a0*/  @!P0 BRA `(.L_x_2535) ;  /* 0x0000000000908947 */ /* 0x000fea0003800000 */
[----:B------:R-:W-:-:S13]  /*83b0*/  ISETP.NE.AND P0, PT, R0, 0x2c, PT ;  /* 0x0000002c0000780c */ /* 0x000fda0003f05270 */
[----:B------:R-:W-:Y:S05]  /*83c0*/  @!P0 BRA `(.L_x_2536) ;  /* 0x0000000000488947 */ /* 0x000fea0003800000 */
.L_x_2507:
[----:B------:R-:W-:Y:S01]  /*83d0*/  MOV R14, 0x0 ;  /* 0x00000000000e7802 */ /* 0x000fe20000000f00 */
[----:B------:R-:W0:Y:S01]  /*83e0*/  LDCU.64 UR6, c[0x4][0x128] ;  /* 0x01002500ff0677ac */ /* 0x000e220008000a00 */
[----:B------:R-:W-:Y:S02]  /*83f0*/  IMAD.MOV.U32 R8, RZ, RZ, 0x65 ;  /* 0x00000065ff087424 */ /* 0x000fe400078e00ff */
[----:B------:R-:W-:Y:S01]  /*8400*/  IMAD.MOV.U32 R12, RZ, RZ, 0x1 ;  /* 0x00000001ff0c7424 */ /* 0x000fe200078e00ff */
[----:B------:R-:W1:Y:S01]  /*8410*/  LDCU.64 UR8, c[0x4][0x130] ;  /* 0x01002600ff0877ac */ /* 0x000e620008000a00 */
[----:B------:R-:W2:Y:S01]  /*8420*/  LDC.64 R14, c[0x4][R14] ;  /* 0x010000000e0e7b82 */ /* 0x000ea20000000a00 */
[----:B------:R-:W-:Y:S01]  /*8430*/  IMAD.MOV.U32 R13, RZ, RZ, RZ ;  /* 0x000000ffff0d7224 */ /* 0x000fe200078e00ff */
[----:B------:R-:W4:Y:S01]  /*8440*/  LDCU.64 UR4, c[0x4][0x20] ;  /* 0x01000400ff0477ac */ /* 0x000f220008000a00 */
[----:B0-----:R-:W-:Y:S02]  /*8450*/  IMAD.U32 R4, RZ, RZ, UR6 ;  /* 0x00000006ff047e24 */ /* 0x001fe4000f8e00ff */
[----:B------:R-:W-:-:S02]  /*8460*/  IMAD.U32 R5, RZ, RZ, UR7 ;  /* 0x00000007ff057e24 */ /* 0x000fc4000f8e00ff */
[----:B-1----:R-:W-:Y:S02]  /*8470*/  IMAD.U32 R6, RZ, RZ, UR8 ;  /* 0x00000008ff067e24 */ /* 0x002fe4000f8e00ff */
[----:B------:R-:W-:Y:S02]  /*8480*/  IMAD.U32 R7, RZ, RZ, UR9 ;  /* 0x00000009ff077e24 */ /* 0x000fe4000f8e00ff */
[----:B----4-:R-:W-:Y:S02]  /*8490*/  IMAD.U32 R10, RZ, RZ, UR4 ;  /* 0x00000004ff0a7e24 */ /* 0x010fe4000f8e00ff */
[----:B------:R-:W-:-:S07]  /*84a0*/  IMAD.U32 R11, RZ, RZ, UR5 ;  /* 0x00000005ff0b7e24 */ /* 0x000fce000f8e00ff */
[----:B------:R-:W-:-:S07]  /*84b0*/  LEPC R20, `(.L_x_2537) ;  /* 0x000000001014794e */ /* 0x000fce0000000000 */
[----:B--23-5:R-:W-:Y:S05]  /*84c0*/  CALL.ABS.NOINC R14 ;  /* 0x000000000e007343 */ /* 0x02cfea0003c00000 */
.L_x_2537:
[----:B------:R-:W-:Y:S01]  /*84d0*/  IMAD.MOV.U32 R19, RZ, RZ, R26 ;  /* 0x000000ffff137224 */ /* 0x000fe200078e001a */
[----:B------:R-:W-:Y:S06]  /*84e0*/  BRA `(.L_x_2502) ;  /* 0x00000000005c7947 */ /* 0x000fec0003800000 */
.L_x_2536:
[----:B------:R-:W-:Y:S01]  /*84f0*/  SHF.R.U32.HI R5, RZ, 0x17, R4 ;  /* 0x00000017ff057819 */ /* 0x000fe20000011604 */
[----:B------:R-:W-:-:S03]  /*8500*/  IMAD.MOV.U32 R19, RZ, RZ, R26 ;  /* 0x000000ffff137224 */ /* 0x000fc600078e001a */
        /* <DEDUP_REMOVED lines=14> */
.L_x_2535:
[----:B------:R-:W0:Y:S01]  /*85f0*/  F2I.U64.TRUNC R4, R4 ;  /* 0x0000000400047311 */ /* 0x000e22000020d800 */
[----:B------:R-:W-:Y:S01]  /*8600*/  IMAD.MOV.U32 R19, RZ, RZ, R26 ;  /* 0x000000ffff137224 */ /* 0x000fe200078e001a */
[----:B0-----:R0:W-:Y:S01]  /*8610*/  STG.E.64 desc[UR36][R8.64], R4 ;  /* 0x0000000408007986 */ /* 0x0011e2000c101b24 */
[----:B------:R-:W-:Y:S05]  /*8620*/  BRA `(.L_x_2502) ;  /* 0x00000000000c7947 */ /* 0x000fea0003800000 */
.L_x_2534:
[----:B------:R-:W0:Y:S01]  /*8630*/  F2I.FTZ.U32.TRUNC.NTZ R3, R4 ;  /* 0x0000000400037305 */ /* 0x000e22000021f000 */
[----:B------:R-:W-:Y:S01]  /*8640*/  IMAD.MOV.U32 R19, RZ, RZ, R26 ;  /* 0x000000ffff137224 */ /* 0x000fe200078e001a */
[----:B0-----:R0:W-:Y:S06]  /*8650*/  STG.E desc[UR36][R8.64], R3 ;  /* 0x0000000308007986 */ /* 0x0011ec000c101924 */
.L_x_2502:
[----:B------:R-:W-:Y:S05]  /*8660*/  BSYNC.RECONVERGENT B6 ;  /* 0x0000000000067941 */ /* 0x000fea0003800200 */
.L_x_2501:
[----:B------:R-:W-:Y:S01]  /*8670*/  ISETP.GE.AND P0, PT, R19, R17, PT ;  /* 0x000000111300720c */ /* 0x000fe20003f06270 */
[----:B------:R-:W-:-:S12]  /*8680*/  BSSY.RECONVERGENT B6, `(.L_x_2538) ;  /* 0x00001cc000067945 */ /* 0x000fd80003800200 */
[----:B------:R-:W-:Y:S05]  /*8690*/  @P0 BRA `(.L_x_2539) ;  /* 0x0000001c00280947 */ /* 0x000fea0003800000 */
[----:B------:R-:W3:Y:S01]  /*86a0*/  LDCU UR4, c[0x0][0x3b4] ;  /* 0x00007680ff0477ac */ /* 0x000ee20008000800 */
[----:B0-2-4-:R-:W0:Y:S01]  /*86b0*/  LDC.64 R8, c[0x0][0x388] ;  /* 0x0000e200ff087b82 */ /* 0x015e220000000a00 */
[----:B------:R-:W-:Y:S01]  /*86c0*/  IMAD R0, R2, 0x200, R19 ;  /* 0x0000020002007824 */ /* 0x000fe200078e0213 */
[----:B-1----:R-:W-:-:S03]  /*86d0*/  PRMT R4, R16, 0x9910, RZ ;  /* 0x0000991010047816 */ /* 0x002fc600000000ff */
[----:B---3--:R-:W-:Y:S02]  /*86e0*/  IMAD R3, R0, UR4, RZ ;  /* 0x0000000400037c24 */ /* 0x008fe4000f8e02ff */
        /* <DEDUP_REMOVED lines=13> */
[----:B-----5:R-:W0:Y:S02]  /*87c0*/  F2I.FTZ.TRUNC.NTZ R3, R22 ;  /* 0x0000001600037305 */ /* 0x020e24000021f100 */
[----:B0-----:R0:W-:Y:S01]  /*87d0*/  STG.E.U8 desc[UR36][R8.64], R3 ;  /* 0x0000000308007986 */ /* 0x0011e2000c101124 */
[----:B------:R-:W-:Y:S05]  /*87e0*/  BRA `(.L_x_2545) ;  /* 0x0000000c00387947 */ /* 0x000fea0003800000 */
.L_x_2543:
[----:B-----5:R-:W0:Y:S02]  /*87f0*/  F2I.S64.TRUNC R22, R22 ;  /* 0x0000001600167311 */ /* 0x020e24000020d900 */
[----:B0-----:R-:W-:-:S05]  /*8800*/  IMAD.MOV.U32 R3, RZ, RZ, R22 ;  /* 0x000000ffff037224 */ /* 0x001fca00078e0016 */
[----:B------:R0:W-:Y:S01]  /*8810*/  STG.E.U8 desc[UR36][R8.64], R3 ;  /* 0x0000000308007986 */ /* 0x0001e2000c101124 */
[----:B------:R-:W-:Y:S05]  /*8820*/  BRA `(.L_x_2545) ;  /* 0x0000000c00287947 */ /* 0x000fea0003800000 */
.L_x_2542:
[----:B------:R-:W-:-:S13]  /*8830*/  ISETP.NE.AND P0, PT, R0, 0x2, PT ;  /* 0x000000020000780c */ /* 0x000fda0003f05270 */
[----:B------:R-:W-:Y:S05]  /*8840*/  @!P0 BRA `(.L_x_2546) ;  /* 0x0000000000288947 */ /* 0x000fea0003800000 */
[----:B------:R-:W-:-:S13]  /*8850*/  ISETP.NE.AND P0, PT, R0, 0x3, PT ;  /* 0x000000030000780c */ /* 0x000fda0003f05270 */
[----:B------:R-:W-:Y:S05]  /*8860*/  @!P0 BRA `(.L_x_2547) ;  /* 0x0000000000148947 */ /* 0x000fea0003800000 */
[----:B------:R-:W-:-:S13]  /*8870*/  ISETP.NE.AND P0, PT, R0, 0x4, PT ;  /* 0x000000040000780c */ /* 0x000fda0003f05270 */
[----:B------:R-:W-:Y:S05]  /*8880*/  @P0 BRA `(.L_x_2544) ;  /* 0x0000000800380947 */ /* 0x000fea0003800000 */
[----:B-----5:R-:W0:Y:S02]  /*8890*/  F2I.S64.TRUNC R22, R22 ;  /* 0x0000001600167311 */ /* 0x020e24000020d900 */
[----:B0-----:R0:W-:Y:S01]  /*88a0*/  STG.E.64 desc[UR36][R8.64], R22 ;  /* 0x0000001608007986 */ /* 0x0011e2000c101b24 */
[----:B------:R-:W-:Y:S05]  /*88b0*/  BRA `(.L_x_2545) ;  /* 0x0000000c00047947 */ /* 0x000fea0003800000 */
.L_x_2547:
[----:B-----5:R-:W0:Y:S02]  /*88c0*/  F2I.FTZ.TRUNC.NTZ R3, R22 ;  /* 0x0000001600037305 */ /* 0x020e24000021f100 */
[----:B0-----:R0:W-:Y:S01]  /*88d0*/  STG.E desc[UR36][R8.64], R3 ;  /* 0x0000000308007986 */ /* 0x0011e2000c101924 */
[----:B------:R-:W-:Y:S05]  /*88e0*/  BRA `(.L_x_2545) ;  /* 0x0000000800f87947 */ /* 0x000fea0003800000 */
.L_x_2546:
[----:B-----5:R-:W0:Y:S02]  /*88f0*/  F2I.FTZ.TRUNC.NTZ R3, R22 ;  /* 0x0000001600037305 */ /* 0x020e24000021f100 */
[----:B0-----:R0:W-:Y:S01]  /*8900*/  STG.E.U16 desc[UR36][R8.64], R3 ;  /* 0x0000000308007986 */ /* 0x0011e2000c101524 */
[----:B------:R-:W-:Y:S05]  /*8910*/  BRA `(.L_x_2545) ;  /* 0x0000000800ec7947 */ /* 0x000fea0003800000 */
.L_x_2541:
[----:B------:R-:W-:-:S13]  /*8920*/  ISETP.GT.AND P0, PT, R0, 0x6, PT ;  /* 0x000000060000780c */ /* 0x000fda0003f04270 */
[----:B------:R-:W-:Y:S05]  /*8930*/  @P0 BRA `(.L_x_2548) ;  /* 0x0000000000240947 */ /* 0x000fea0003800000 */
[----:B------:R-:W-:-:S13]  /*8940*/  ISETP.NE.AND P0, PT, R0, 0x5, PT ;  /* 0x000000050000780c */ /* 0x000fda0003f05270 */
[----:B------:R-:W-:Y:S05]  /*8950*/  @!P0 BRA `(.L_x_2549) ;  /* 0x0000000000108947 */ /* 0x000fea0003800000 */
[----:B------:R-:W-:-:S13]  /*8960*/  ISETP.NE.AND P0, PT, R0, 0x6, PT ;  /* 0x000000060000780c */ /* 0x000fda0003f05270 */
[----:B------:R-:W-:Y:S05]  /*8970*/  @P0 BRA `(.L_x_2544) ;  /* 0x0000000400fc0947 */ /* 0x000fea0003800000 */
[----:B-----5:R0:W-:Y:S01]  /*8980*/  STG.E desc[UR36][R8.64], R22 ;  /* 0x0000001608007986 */ /* 0x0201e2000c101924 */
[----:B------:R-:W-:Y:S05]  /*8990*/  BRA `(.L_x_2545) ;  /* 0x0000000800cc7947 */ /* 0x000fea0003800000 */
.L_x_2549:
[----:B-----5:R-:W-:-:S05]  /*89a0*/  F2FP.F16.F32.PACK_AB R22, RZ, R22 ;  /* 0x00000016ff16723e */ /* 0x020fca00000000ff */
[----:B------:R0:W-:Y:S01]  /*89b0*/  STG.E.U16 desc[UR36][R8.64], R22 ;  /* 0x0000001608007986 */ /* 0x0001e2000c101524 */
[----:B------:R-:W-:Y:S05]  /*89c0*/  BRA `(.L_x_2545) ;  /* 0x0000000800c07947 */ /* 0x000fea0003800000 */
.L_x_2548:
[----:B------:R-:W-:-:S13]  /*89d0*/  ISETP.NE.AND P0, PT, R0, 0x7, PT ;  /* 0x000000070000780c */ /* 0x000fda0003f05270 */
[----:B------:R-:W-:Y:S05]  /*89e0*/  @!P0 BRA `(.L_x_2550) ;  /* 0x00000000002c8947 */ /* 0x000fea0003800000 */
[----:B------:R-:W-:-:S13]  /*89f0*/  ISETP.NE.AND P0, PT, R0, 0x8, PT ;  /* 0x000000080000780c */ /* 0x000fda0003f05270 */
[----:B------:R-:W-:Y:S05]  /*8a00*/  @!P0 BRA `(.L_x_2551) ;  /* 0x0000000000148947 */ /* 0x000fea0003800000 */
[----:B------:R-:W-:-:S13]  /*8a10*/  ISETP.NE.AND P0, PT, R0, 0x9, PT ;  /* 0x000000090000780c */ /* 0x000fda0003f05270 */
[----:B------:R-:W-:Y:S05]  /*8a20*/  @P0 BRA `(.L_x_2544) ;  /* 0x0000000400d00947 */ /* 0x000fea0003800000 */
[----:B-----5:R-:W-:-:S05]  /*8a30*/  IMAD.MOV.U32 R23, RZ, RZ, RZ ;  /* 0x000000ffff177224 */ /* 0x020fca00078e00ff */
[----:B------:R0:W-:Y:S01]  /*8a40*/  STG.E.64 desc[UR36][R8.64], R22 ;  /* 0x0000001608007986 */ /* 0x0001e2000c101b24 */
[----:B------:R-:W-:Y:S05]  /*8a50*/  BRA `(.L_x_2545) ;  /* 0x00000008009c7947 */ /* 0x000fea0003800000 */
.L_x_2551:
[----:B-----5:R-:W-:-:S04]  /*8a60*/  F2FP.F16.F32.PACK_AB R3, RZ, R22 ;  /* 0x00000016ff03723e */ /* 0x020fc800000000ff */
[----:B------:R-:W-:-:S05]  /*8a70*/  PRMT R3, R3, 0x5410, RZ ;  /* 0x0000541003037816 */ /* 0x000fca00000000ff */
[----:B------:R0:W-:Y:S01]  /*8a80*/  STG.E desc[UR36][R8.64], R3 ;  /* 0x0000000308007986 */ /* 0x0001e2000c101924 */
[----:B------:R-:W-:Y:S05]  /*8a90*/  BRA `(.L_x_2545) ;  /* 0x00000008008c7947 */ /* 0x000fea0003800000 */
.L_x_2550:
[----:B-----5:R-:W-:-:S06]  /*8aa0*/  FMUL.FTZ R4, R22, 1 ;  /* 0x3f80000016047820 */ /* 0x020fcc0000410000 */
[----:B------:R-:W0:Y:S02]  /*8ab0*/  F2F.F64.F32 R4, R4 ;  /* 0x0000000400047310 */ /* 0x000e240000201800 */
[----:B0-----:R0:W-:Y:S01]  /*8ac0*/  STG.E.64 desc[UR36][R8.64], R4 ;  /* 0x0000000408007986 */ /* 0x0011e2000c101b24 */
[----:B------:R-:W-:Y:S05]  /*8ad0*/  BRA `(.L_x_2545) ;  /* 0x00000008007c7947 */ /* 0x000fea0003800000 */
.L_x_2540:
        /* <DEDUP_REMOVED lines=10> */
[----:B-----5:R-:W0:Y:S02]  /*8b80*/  F2I.FTZ.U32.TRUNC.NTZ R3, R22 ;  /* 0x0000001600037305 */ /* 0x020e24000021f000 */
[----:B0-----:R0:W-:Y:S01]  /*8b90*/  STG.E.U16 desc[UR36][R8.64], R3 ;  /* 0x0000000308007986 */ /* 0x0011e2000c101524 */
[----:B------:R-:W-:Y:S05]  /*8ba0*/  BRA `(.L_x_2545) ;  /* 0x0000000800487947 */ /* 0x000fea0003800000 */
.L_x_2555:
[----:B-----5:R-:W-:Y:S01]  /*8bb0*/  LOP3.LUT R5, R22, 0x7fffffff, RZ, 0xc0, !PT ;  /* 0x7fffffff16057812 */ /* 0x020fe200078ec0ff */
        /* <DEDUP_REMOVED lines=15> */
.L_x_2558:
[----:B------:R-:W-:-:S04]  /*8cb0*/  SHF.R.U32.HI R22, RZ, 0x18, R22 ;  /* 0x00000018ff167819 */ /* 0x000fc80000011616 */
[----:B------:R-:W-:-:S04]  /*8cc0*/  LOP3.LUT R3, R3, 0x80, R22, 0xf8, !PT ;  /* 0x0000008003037812 */ /* 0x000fc800078ef816 */
[----:B------:R-:W-:-:S07]  /*8cd0*/  PRMT R4, R3, 0x7610, R4 ;  /* 0x0000761003047816 */ /* 0x000fce0000000004 */
.L_x_2557:
[----:B------:R-:W-:Y:S05]  /*8ce0*/  BSYNC.RECONVERGENT B0 ;  /* 0x0000000000007941 */ /* 0x000fea0003800200 */
.L_x_2556:
[----:B------:R0:W-:Y:S01]  /*8cf0*/  STG.E.U8 desc[UR36][R8.64], R4 ;  /* 0x0000000408007986 */ /* 0x0001e2000c101124 */
[----:B------:R-:W-:Y:S05]  /*8d00*/  BRA `(.L_x_2545) ;  /* 0x0000000400f07947 */ /* 0x000fea0003800000 */
.L_x_2554:
        /* <DEDUP_REMOVED lines=16> */
.L_x_2561:
[----:B------:R-:W-:-:S04]  /*8e10*/  SHF.R.U32.HI R22, RZ, 0x18, R22 ;  /* 0x00000018ff167819 */ /* 0x000fc80000011616 */
[----:B------:R-:W-:-:S04]  /*8e20*/  LOP3.LUT R3, R3, 0x80, R22, 0xf8, !PT ;  /* 0x0000008003037812 */ /* 0x000fc800078ef816 */
[----:B------:R-:W-:-:S07]  /*8e30*/  PRMT R4, R3, 0x7610, R4 ;  /* 0x0000761003047816 */ /* 0x000fce0000000004 */
.L_x_2560:
[----:B------:R-:W-:Y:S05]  /*8e40*/  BSYNC.RECONVERGENT B0 ;  /* 0x0000000000007941 */ /* 0x000fea0003800200 */
.L_x_2559:
[----:B------:R0:W-:Y:S01]  /*8e50*/  STG.E.U8 desc[UR36][R8.64], R4 ;  /* 0x0000000408007986 */ /* 0x0001e2000c101124 */
[----:B------:R-:W-:Y:S05]  /*8e60*/  BRA `(.L_x_2545) ;  /* 0x0000000400987947 */ /* 0x000fea0003800000 */
.L_x_2553:
[----:B------:R-:W-:-:S13]  /*8e70*/  ISETP.NE.AND P0, PT, R0, 0x1c, PT ;  /* 0x0000001c0000780c */ /* 0x000fda0003f05270 */
[----:B------:R-:W-:Y:S05]  /*8e80*/  @!P0 BRA `(.L_x_2562) ;  /* 0x0000000000588947 */ /* 0x000fea0003800000 */
[----:B------:R-:W-:-:S13]  /*8e90*/  ISETP.NE.AND P0, PT, R0, 0x1d, PT ;  /* 0x0000001d0000780c */ /* 0x000fda0003f05270 */
[----:B------:R-:W-:Y:S05]  /*8ea0*/  @!P0 BRA `(.L_x_2563) ;  /* 0x0000000000448947 */ /* 0x000fea0003800000 */
[----:B------:R-:W-:-:S13]  /*8eb0*/  ISETP.NE.AND P0, PT, R0, 0x2c, PT ;  /* 0x0000002c0000780c */ /* 0x000fda0003f05270 */
[----:B------:R-:W-:Y:S05]  /*8ec0*/  @P0 BRA `(.L_x_2544) ;  /* 0x0000000000a80947 */ /* 0x000fea0003800000 */
[----:B-----5:R-:W-:-:S04]  /*8ed0*/  SHF.R.U32.HI R4, RZ, 0x17, R22 ;  /* 0x00000017ff047819 */ /* 0x020fc80000011616 */
        /* <DEDUP_REMOVED lines=14> */
.L_x_2563:
[----:B-----5:R-:W0:Y:S02]  /*8fc0*/  F2I.U64.TRUNC R22, R22 ;  /* 0x0000001600167311 */ /* 0x020e24000020d800 */
[----:B0-----:R0:W-:Y:S01]  /*8fd0*/  STG.E.64 desc[UR36][R8.64], R22 ;  /* 0x0000001608007986 */ /* 0x0011e2000c101b24 */
[----:B------:R-:W-:Y:S05]  /*8fe0*/  BRA `(.L_x_2545) ;  /* 0x0000000400387947 */ /* 0x000fea0003800000 */
.L_x_2562:
[----:B-----5:R-:W0:Y:S02]  /*8ff0*/  F2I.FTZ.U32.TRUNC.NTZ R3, R22 ;  /* 0x0000001600037305 */ /* 0x020e24000021f000 */
[----:B0-----:R0:W-:Y:S01]  /*9000*/  STG.E desc[UR36][R8.64], R3 ;  /* 0x0000000308007986 */ /* 0x0011e2000c101924 */
[----:B------:R-:W-:Y:S05]  /*9010*/  BRA `(.L_x_2545) ;  /* 0x00000004002c7947 */ /* 0x000fea0003800000 */
.L_x_2552:
[----:B------:R-:W-:-:S13]  /*9020*/  ISETP.GT.AND P0, PT, R0, 0xe, PT ;  /* 0x0000000e0000780c */ /* 0x000fda0003f04270 */
[----:B------:R-:W-:Y:S05]  /*9030*/  @P0 BRA `(.L_x_2564) ;  /* 0x0000000000340947 */ /* 0x000fea0003800000 */
[----:B------:R-:W-:-:S13]  /*9040*/  ISETP.NE.AND P0, PT, R0, 0xa, PT ;  /* 0x0000000a0000780c */ /* 0x000fda0003f05270 */
[----:B------:R-:W-:Y:S05]  /*9050*/  @!P0 BRA `(.L_x_2565) ;  /* 0x0000000000188947 */ /* 0x000fea0003800000 */
[----:B------:R-:W-:-:S13]  /*9060*/  ISETP.NE.AND P0, PT, R0, 0xb, PT ;  /* 0x0000000b0000780c */ /* 0x000fda0003f05270 */
[----:B------:R-:W-:Y:S05]  /*9070*/  @P0 BRA `(.L_x_2544) ;  /* 0x00000000003c0947 */ /* 0x000fea0003800000 */
[----:B-----5:R-:W-:-:S04]  /*9080*/  FSETP.NEU.FTZ.AND P0, PT, R22, RZ, PT ;  /* 0x000000ff1600720b */ /* 0x020fc80003f1d000 */
[----:B------:R-:W-:-:S05]  /*9090*/  SEL R3, RZ, 0x1, !P0 ;  /* 0x00000001ff037807 */ /* 0x000fca0004000000 */
[----:B------:R3:W-:Y:S01]  /*90a0*/  STG.E.U8 desc[UR36][R8.64], R3 ;  /* 0x0000000308007986 */ /* 0x0007e2000c101124 */
[----:B------:R-:W-:Y:S05]  /*90b0*/  BRA `(.L_x_2545) ;  /* 0x0000000400047947 */ /* 0x000fea0003800000 */
.L_x_2565:
[----:B-----5:R-:W-:Y:S01]  /*90c0*/  FMUL.FTZ R4, R22, 1 ;  /* 0x3f80000016047820 */ /* 0x020fe20000410000 */
[----:B------:R-:W-:-:S05]  /*90d0*/  CS2R R6, SRZ ;  /* 0x0000000000067805 */ /* 0x000fca000001ff00 */
[----:B------:R-:W0:Y:S02]  /*90e0*/  F2F.F64.F32 R4, R4 ;  /* 0x0000000400047310 */ /* 0x000e240000201800 */
[----:B0-----:R4:W-:Y:S01]  /*90f0*/  STG.E.128 desc[UR36][R8.64], R4 ;  /* 0x0000000408007986 */ /* 0x0019e2000c101d24 */
[----:B------:R-:W-:Y:S05]  /*9100*/  BRA `(.L_x_2545) ;  /* 0x0000000000f07947 */ /* 0x000fea0003800000 */
.L_x_2564:
[----:B------:R-:W-:-:S13]  /*9110*/  ISETP.NE.AND P0, PT, R0, 0xf, PT ;  /* 0x0000000f0000780c */ /* 0x000fda0003f05270 */
[----:B------:R-:W-:Y:S05]  /*9120*/  @!P0 BRA `(.L_x_2566) ;  /* 0x0000000000e08947 */ /* 0x000fea0003800000 */
[----:B------:R-:W-:-:S13]  /*9130*/  ISETP.NE.AND P0, PT, R0, 0x17, PT ;  /* 0x000000170000780c */ /* 0x000fda0003f05270 */
[----:B------:R-:W-:Y:S05]  /*9140*/  @!P0 BRA `(.L_x_2567) ;  /* 0x00000000008c8947 */ /* 0x000fea0003800000 */
[----:B------:R-:W-:-:S13]  /*9150*/  ISETP.NE.AND P0, PT, R0, 0x18, PT ;  /* 0x000000180000780c */ /* 0x000fda0003f05270 */
[----:B------:R-:W-:Y:S05]  /*9160*/  @!P0 BRA `(.L_x_2568) ;  /* 0x0000000000448947 */ /* 0x000fea0003800000 */
.L_x_2544:
        /* <DEDUP_REMOVED lines=16> */
.L_x_2569:
[----:B------:R-:W-:Y:S05]  /*9270*/  BRA `(.L_x_2545) ;  /* 0x0000000000947947 */ /* 0x000fea0003800000 */
.L_x_2568:
[----:B-----5:R-:W-:Y:S01]  /*9280*/  LOP3.LUT R4, R22, 0x7fffffff, RZ, 0xc0, !PT ;  /* 0x7fffffff16047812 */ /* 0x020fe200078ec0ff */
        /* <DEDUP_REMOVED lines=11> */
.L_x_2571:
[----:B------:R-:W-:Y:S05]  /*9340*/  BSYNC.RECONVERGENT B0 ;  /* 0x0000000000007941 */ /* 0x000fea0003800200 */
.L_x_2570:
[----:B------:R-:W-:-:S05]  /*9350*/  LOP3.LUT R3, R0, 0x80, R5, 0xf8, !PT ;  /* 0x0000008000037812 */ /* 0x000fca00078ef805 */
[----:B------:R1:W-:Y:S01]  /*9360*/  STG.E.U8 desc[UR36][R8.64], R3 ;  /* 0x0000000308007986 */ /* 0x0003e2000c101124 */
[----:B------:R-:W-:Y:S05]  /*9370*/  BRA `(.L_x_2545) ;  /* 0x0000000000547947 */ /* 0x000fea0003800000 */
.L_x_2567:
[----:B-----5:R-:W-:Y:S01]  /*9380*/  LOP3.LUT R4, R22, 0x7fffffff, RZ, 0xc0, !PT ;  /* 0x7fffffff16047812 */ /* 0x020fe200078ec0ff */
        /* <DEDUP_REMOVED lines=10> */
.L_x_2573:
[----:B------:R-:W-:Y:S01]  /*9430*/  IMAD.MOV.U32 R0, RZ, RZ, 0x7f ;  /* 0x0000007fff007424 */ /* 0x000fe200078e00ff */
[----:B------:R-:W-:-:S04]  /*9440*/  ISETP.GT.U32.AND P0, PT, R4, 0x7f800000, PT ;  /* 0x7f8000000400780c */ /* 0x000fc80003f04070 */
[----:B------:R-:W-:-:S09]  /*9450*/  SEL R0, R0, 0x7c, P0 ;  /* 0x0000007c00007807 */ /* 0x000fd20000000000 */
.L_x_2574:
[----:B------:R-:W-:Y:S05]  /*9460*/  BSYNC.RECONVERGENT B0 ;  /* 0x0000000000007941 */ /* 0x000fea0003800200 */
.L_x_2572:
[----:B------:R-:W-:-:S04]  /*9470*/  SHF.R.U32.HI R3, RZ, 0x18, R22 ;  /* 0x00000018ff037819 */ /* 0x000fc80000011616 */
[----:B------:R-:W-:-:S05]  /*9480*/  LOP3.LUT R3, R0, 0x80, R3, 0xf8, !PT ;  /* 0x0000008000037812 */ /* 0x000fca00078ef803 */
[----:B------:R0:W-:Y:S01]  /*9490*/  STG.E.U8 desc[UR36][R8.64], R3 ;  /* 0x0000000308007986 */ /* 0x0001e2000c101124 */
[----:B------:R-:W-:Y:S05]  /*94a0*/  BRA `(.L_x_2545) ;  /* 0x0000000000087947 */ /* 0x000fea0003800000 */
.L_x_2566:
[----:B-----5:R-:W-:-:S05]  /*94b0*/  F2FP.BF16.F32.PACK_AB R22, RZ, R22 ;  /* 0x00000016ff16723e */ /* 0x020fca00000010ff */
[----:B------:R2:W-:Y:S02]  /*94c0*/  STG.E.U16 desc[UR36][R8.64], R22 ;  /* 0x0000001608007986 */ /* 0x0005e4000c101524 */
.L_x_2545:
        /* <DEDUP_REMOVED lines=21> */
[----:B------:R-:W0:Y:S02]  /*9620*/  F2I.FTZ.TRUNC.NTZ R3, R24 ;  /* 0x0000001800037305 */ /* 0x000e24000021f100 */
[----:B0-----:R0:W-:Y:S01]  /*9630*/  STG.E.U8 desc[UR36][R8.64], R3 ;  /* 0x0000000308007986 */ /* 0x0011e2000c101124 */
[----:B------:R-:W-:Y:S05]  /*9640*/  BRA `(.L_x_2580) ;  /* 0x0000000c00387947 */ /* 0x000fea0003800000 */
.L_x_2578:
[----:B------:R-:W0:Y:S02]  /*9650*/  F2I.S64.TRUNC R24, R24 ;  /* 0x0000001800187311 */ /* 0x000e24000020d900 */
[----:B0-----:R-:W-:-:S05]  /*9660*/  IMAD.MOV.U32 R3, RZ, RZ, R24 ;  /* 0x000000ffff037224 */ /* 0x001fca00078e0018 */
[----:B------:R0:W-:Y:S01]  /*9670*/  STG.E.U8 desc[UR36][R8.64], R3 ;  /* 0x0000000308007986 */ /* 0x0001e2000c101124 */
[----:B------:R-:W-:Y:S05]  /*9680*/  BRA `(.L_x_2580) ;  /* 0x0000000c00287947 */ /* 0x000fea0003800000 */
.L_x_2577:
[----:B------:R-:W-:-:S13]  /*9690*/  ISETP.NE.AND P0, PT, R0, 0x2, PT ;  /* 0x000000020000780c */ /* 0x000fda0003f05270 */
[----:B------:R-:W-:Y:S05]  /*96a0*/  @!P0 BRA `(.L_x_2581) ;  /* 0x0000000000288947 */ /* 0x000fea0003800000 */
[----:B------:R-:W-:-:S13]  /*96b0*/  ISETP.NE.AND P0, PT, R0, 0x3, PT ;  /* 0x000000030000780c */ /* 0x000fda0003f05270 */
[----:B------:R-:W-:Y:S05]  /*96c0*/  @!P0 BRA `(.L_x_2582) ;  /* 0x0000000000148947 */ /* 0x000fea0003800000 */
[----:B------:R-:W-:-:S13]  /*96d0*/  ISETP.NE.AND P0, PT, R0, 0x4, PT ;  /* 0x000000040000780c */ /* 0x000fda0003f05270 */
[----:B------:R-:W-:Y:S05]  /*96e0*/  @P0 BRA `(.L_x_2579) ;  /* 0x0000000800380947 */ /* 0x000fea0003800000 */
[----:B------:R-:W0:Y:S02]  /*96f0*/  F2I.S64.TRUNC R24, R24 ;  /* 0x0000001800187311 */ /* 0x000e24000020d900 */
[----:B0-----:R0:W-:Y:S01]  /*9700*/  STG.E.64 desc[UR36][R8.64], R24 ;  /* 0x0000001808007986 */ /* 0x0011e2000c101b24 */
[----:B------:R-:W-:Y:S05]  /*9710*/  BRA `(.L_x_2580) ;  /* 0x0000000c00047947 */ /* 0x000fea0003800000 */
.L_x_2582:
[----:B------:R-:W0:Y:S02]  /*9720*/  F2I.FTZ.TRUNC.NTZ R3, R24 ;  /* 0x0000001800037305 */ /* 0x000e24000021f100 */
[----:B0-----:R0:W-:Y:S01]  /*9730*/  STG.E desc[UR36][R8.64], R3 ;  /* 0x0000000308007986 */ /* 0x0011e2000c101924 */
[----:B------:R-:W-:Y:S05]  /*9740*/  BRA `(.L_x_2580) ;  /* 0x0000000800f87947 */ /* 0x000fea0003800000 */
.L_x_2581:
[----:B------:R-:W0:Y:S02]  /*9750*/  F2I.FTZ.TRUNC.NTZ R3, R24 ;  /* 0x0000001800037305 */ /* 0x000e24000021f100 */
[----:B0-----:R0:W-:Y:S01]  /*9760*/  STG.E.U16 desc[UR36][R8.64], R3 ;  /* 0x0000000308007986 */ /* 0x0011e2000c101524 */
[----:B------:R-:W-:Y:S05]  /*9770*/  BRA `(.L_x_2580) ;  /* 0x0000000800ec7947 */ /* 0x000fea0003800000 */
.L_x_2576:
[----:B------:R-:W-:-:S13]  /*9780*/  ISETP.GT.AND P0, PT, R0, 0x6, PT ;  /* 0x000000060000780c */ /* 0x000fda0003f04270 */
[----:B------:R-:W-:Y:S05]  /*9790*/  @P0 BRA `(.L_x_2583) ;  /* 0x0000000000240947 */ /* 0x000fea0003800000 */
[----:B------:R-:W-:-:S13]  /*97a0*/  ISETP.NE.AND P0, PT, R0, 0x5, PT ;  /* 0x000000050000780c */ /* 0x000fda0003f05270 */
[----:B------:R-:W-:Y:S05]  /*97b0*/  @!P0 BRA `(.L_x_2584) ;  /* 0x0000000000108947 */ /* 0x000fea0003800000 */
[----:B------:R-:W-:-:S13]  /*97c0*/  ISETP.NE.AND P0, PT, R0, 0x6, PT ;  /* 0x000000060000780c */ /* 0x000fda0003f05270 */
[----:B------:R-:W-:Y:S05]  /*97d0*/  @P0 BRA `(.L_x_2579) ;  /* 0x0000000400fc0947 */ /* 0x000fea0003800000 */
[----:B------:R0:W-:Y:S01]  /*97e0*/  STG.E desc[UR36][R8.64], R24 ;  /* 0x0000001808007986 */ /* 0x0001e2000c101924 */
[----:B------:R-:W-:Y:S05]  /*97f0*/  BRA `(.L_x_2580) ;  /* 0x0000000800cc7947 */ /* 0x000fea0003800000 */
.L_x_2584:
[----:B------:R-:W-:-:S05]  /*9800*/  F2FP.F16.F32.PACK_AB R24, RZ, R24 ;  /* 0x00000018ff18723e */ /* 0x000fca00000000ff */
[----:B------:R1:W-:Y:S01]  /*9810*/  STG.E.U16 desc[UR36][R8.64], R24 ;  /* 0x0000001808007986 */ /* 0x0003e2000c101524 */
[----:B------:R-:W-:Y:S05]  /*9820*/  BRA `(.L_x_2580) ;  /* 0x0000000800c07947 */ /* 0x000fea0003800000 */
.L_x_2583:
[----:B------:R-:W-:-:S13]  /*9830*/  ISETP.NE.AND P0, PT, R0, 0x7, PT ;  /* 0x000000070000780c */ /* 0x000fda0003f05270 */
[----:B------:R-:W-:Y:S05]  /*9840*/  @!P0 BRA `(.L_x_2585) ;  /* 0x00000000002c8947 */ /* 0x000fea0003800000 */
[----:B------:R-:W-:-:S13]  /*9850*/  ISETP.NE.AND P0, PT, R0, 0x8, PT ;  /* 0x000000080000780c */ /* 0x000fda0003f05270 */
[----:B------:R-:W-:Y:S05]  /*9860*/  @!P0 BRA `(.L_x_2586) ;  /* 0x0000000000148947 */ /* 0x000fea0003800000 */
[----:B------:R-:W-:-:S13]  /*9870*/  ISETP.NE.AND P0, PT, R0, 0x9, PT ;  /* 0x000000090000780c */ /* 0x000fda0003f05270 */
[----:B------:R-:W-:Y:S05]  /*9880*/  @P0 BRA `(.L_x_2579) ;  /* 0x0000000400d00947 */ /* 0x000fea0003800000 */
[----:B------:R-:W-:-:S05]  /*9890*/  IMAD.MOV.U32 R25, RZ, RZ, RZ ;  /* 0x000000ffff197224 */ /* 0x000fca00078e00ff */
[----:B------:R3:W-:Y:S01]  /*98a0*/  STG.E.64 desc[UR36][R8.64], R24 ;  /* 0x0000001808007986 */ /* 0x0007e2000c101b24 */
[----:B------:R-:W-:Y:S05]  /*98b0*/  BRA `(.L_x_2580) ;  /* 0x00000008009c7947 */ /* 0x000fea0003800000 */
.L_x_2586:
[----:B------:R-:W-:-:S04]  /*98c0*/  F2FP.F16.F32.PACK_AB R3, RZ, R24 ;  /* 0x00000018ff03723e */ /* 0x000fc800000000ff */
[----:B------:R-:W-:-:S05]  /*98d0*/  PRMT R3, R3, 0x5410, RZ ;  /* 0x0000541003037816 */ /* 0x000fca00000000ff */
[----:B------:R4:W-:Y:S01]  /*98e0*/  STG.E desc[UR36][R8.64], R3 ;  /* 0x0000000308007986 */ /* 0x0009e2000c101924 */
[----:B------:R-:W-:Y:S05]  /*98f0*/  BRA `(.L_x_2580) ;  /* 0x00000008008c7947 */ /* 0x000fea0003800000 */
.L_x_2585:
[----:B------:R-:W-:-:S06]  /*9900*/  FMUL.FTZ R4, R24, 1 ;  /* 0x3f80000018047820 */ /* 0x000fcc0000410000 */
[----:B------:R-:W0:Y:S02]  /*9910*/  F2F.F64.F32 R4, R4 ;  /* 0x0000000400047310 */ /* 0x000e240000201800 */
[----:B0-----:R2:W-:Y:S01]  /*9920*/  STG.E.64 desc[UR36][R8.64], R4 ;  /* 0x0000000408007986 */ /* 0x0015e2000c101b24 */
[----:B------:R-:W-:Y:S05]  /*9930*/  BRA `(.L_x_2580) ;  /* 0x00000008007c7947 */ /* 0x000fea0003800000 */
.L_x_2575:
        /* <DEDUP_REMOVED lines=10> */
[----:B------:R-:W0:Y:S02]  /*99e0*/  F2I.FTZ.U32.TRUNC.NTZ R3, R24 ;  /* 0x0000001800037305 */ /* 0x000e24000021f000 */
[----:B0-----:R0:W-:Y:S01]  /*99f0*/  STG.E.U16 desc[UR36][R8.64], R3 ;  /* 0x0000000308007986 */ /* 0x0011e2000c101524 */
[----:B------:R-:W-:Y:S05]  /*9a00*/  BRA `(.L_x_2580) ;  /* 0x0000000800487947 */ /* 0x000fea0003800000 */
.L_x_2590:
        /* <DEDUP_REMOVED lines=16> */
.L_x_2593:
[----:B------:R-:W-:-:S04]  /*9b10*/  SHF.R.U32.HI R24, RZ, 0x18, R24 ;  /* 0x00000018ff187819 */ /* 0x000fc80000011618 */
[----:B------:R-:W-:-:S04]  /*9b20*/  LOP3.LUT R3, R3, 0x80, R24, 0xf8, !PT ;  /* 0x0000008003037812 */ /* 0x000fc800078ef818 */
[----:B------:R-:W-:-:S07]  /*9b30*/  PRMT R4, R3, 0x7610, R4 ;  /* 0x0000761003047816 */ /* 0x000fce0000000004 */
.L_x_2592:
[----:B------:R-:W-:Y:S05]  /*9b40*/  BSYNC.RECONVERGENT B0 ;  /* 0x0000000000007941 */ /* 0x000fea0003800200 */
.L_x_2591:
[----:B------:R0:W-:Y:S01]  /*9b50*/  STG.E.U8 desc[UR36][R8.64], R4 ;  /* 0x0000000408007986 */ /* 0x0001e2000c101124 */
[----:B------:R-:W-:Y:S05]  /*9b60*/  BRA `(.L_x_2580) ;  /* 0x0000000400f07947 */ /* 0x000fea0003800000 */
.L_x_2589:
        /* <DEDUP_REMOVED lines=16> */
.L_x_2596:
[----:B------:R-:W-:-:S04]  /*9c70*/  SHF.R.U32.HI R24, RZ, 0x18, R24 ;  /* 0x00000018ff187819 */ /* 0x000fc80000011618 */
[----:B------:R-:W-:-:S04]  /*9c80*/  LOP3.LUT R3, R3, 0x80, R24, 0xf8, !PT ;  /* 0x0000008003037812 */ /* 0x000fc800078ef818 */
[----:B------:R-:W-:-:S07]  /*9c90*/  PRMT R4, R3, 0x7610, R4 ;  /* 0x0000761003047816 */ /* 0x000fce0000000004 */
.L_x_2595:
[----:B------:R-:W-:Y:S05]  /*9ca0*/  BSYNC.RECONVERGENT B0 ;  /* 0x0000000000007941 */ /* 0x000fea0003800200 */
.L_x_2594:
[----:B------:R0:W-:Y:S01]  /*9cb0*/  STG.E.U8 desc[UR36][R8.64], R4 ;  /* 0x0000000408007986 */ /* 0x0001e2000c101124 */
[----:B------:R-:W-:Y:S05]  /*9cc0*/  BRA `(.L_x_2580) ;  /* 0x0000000400987947 */ /* 0x000fea0003800000 */
.L_x_2588:
[----:B------:R-:W-:-:S13]  /*9cd0*/  ISETP.NE.AND P0, PT, R0, 0x1c, PT ;  /* 0x0000001c0000780c */ /* 0x000fda0003f05270 */
[----:B------:R-:W-:Y:S05]  /*9ce0*/  @!P0 BRA `(.L_x_2597) ;  /* 0x0000000000588947 */ /* 0x000fea0003800000 */
[----:B------:R-:W-:-:S13]  /*9cf0*/  ISETP.NE.AND P0, PT, R0, 0x1d, PT ;  /* 0x0000001d0000780c */ /* 0x000fda0003f05270 */
[----:B------:R-:W-:Y:S05]  /*9d00*/  @!P0 BRA `(.L_x_2598) ;  /* 0x0000000000448947 */ /* 0x000fea0003800000 */
[----:B------:R-:W-:-:S13]  /*9d10*/  ISETP.NE.AND P0, PT, R0, 0x2c, PT ;  /* 0x0000002c0000780c */ /* 0x000fda0003f05270 */
[----:B------:R-:W-:Y:S05]  /*9d20*/  @P0 BRA `(.L_x_2579) ;  /* 0x0000000000a80947 */ /* 0x000fea0003800000 */
        /* <DEDUP_REMOVED lines=15> */
.L_x_2598:
[----:B------:R-:W0:Y:S02]  /*9e20*/  F2I.U64.TRUNC R24, R24 ;  /* 0x0000001800187311 */ /* 0x000e24000020d800 */
[----:B0-----:R0:W-:Y:S01]  /*9e30*/  STG.E.64 desc[UR36][R8.64], R24 ;  /* 0x0000001808007986 */ /* 0x0011e2000c101b24 */
[----:B------:R-:W-:Y:S05]  /*9e40*/  BRA `(.L_x_2580) ;  /* 0x0000000400387947 */ /* 0x000fea0003800000 */
.L_x_2597:
[----:B------:R-:W0:Y:S02]  /*9e50*/  F2I.FTZ.U32.TRUNC.NTZ R3, R24 ;  /* 0x0000001800037305 */ /* 0x000e24000021f000 */
[----:B0-----:R0:W-:Y:S01]  /*9e60*/  STG.E desc[UR36][R8.64], R3 ;  /* 0x0000000308007986 */ /* 0x0011e2000c101924 */
[----:B------:R-:W-:Y:S05]  /*9e70*/  BRA `(.L_x_2580) ;  /* 0x00000004002c7947 */ /* 0x000fea0003800000 */
.L_x_2587:
[----:B------:R-:W-:-:S13]  /*9e80*/  ISETP.GT.AND P0, PT, R0, 0xe, PT ;  /* 0x0000000e0000780c */ /* 0x000fda0003f04270 */
[----:B------:R-:W-:Y:S05]  /*9e90*/  @P0 BRA `(.L_x_2599) ;  /* 0x0000000000340947 */ /* 0x000fea0003800000 */
[----:B------:R-:W-:-:S13]  /*9ea0*/  ISETP.NE.AND P0, PT, R0, 0xa, PT ;  /* 0x0000000a0000780c */ /* 0x000fda0003f05270 */
[----:B------:R-:W-:Y:S05]  /*9eb0*/  @!P0 BRA `(.L_x_2600) ;  /* 0x0000000000188947 */ /* 0x000fea0003800000 */
[----:B------:R-:W-:-:S13]  /*9ec0*/  ISETP.NE.AND P0, PT, R0, 0xb, PT ;  /* 0x0000000b0000780c */ /* 0x000fda0003f05270 */
[----:B------:R-:W-:Y:S05]  /*9ed0*/  @P0 BRA `(.L_x_2579) ;  /* 0x00000000003c0947 */ /* 0x000fea0003800000 */
[----:B------:R-:W-:-:S04]  /*9ee0*/  FSETP.NEU.FTZ.AND P0, PT, R24, RZ, PT ;  /* 0x000000ff1800720b */ /* 0x000fc80003f1d000 */
[----:B------:R-:W-:-:S05]  /*9ef0*/  SEL R3, RZ, 0x1, !P0 ;  /* 0x00000001ff037807 */ /* 0x000fca0004000000 */
[----:B------:R0:W-:Y:S01]  /*9f00*/  STG.E.U8 desc[UR36][R8.64], R3 ;  /* 0x0000000308007986 */ /* 0x0001e2000c101124 */
[----:B------:R-:W-:Y:S05]  /*9f10*/  BRA `(.L_x_2580) ;  /* 0x0000000400047947 */ /* 0x000fea0003800000 */
.L_x_2600:
[----:B------:R-:W-:Y:S01]  /*9f20*/  FMUL.FTZ R4, R24, 1 ;  /* 0x3f80000018047820 */ /* 0x000fe20000410000 */
[----:B------:R-:W-:-:S05]  /*9f30*/  CS2R R6, SRZ ;  /* 0x0000000000067805 */ /* 0x000fca000001ff00 */
[----:B------:R-:W0:Y:S02]  /*9f40*/  F2F.F64.F32 R4, R4 ;  /* 0x0000000400047310 */ /* 0x000e240000201800 */
[----:B0-----:R0:W-:Y:S01]  /*9f50*/  STG.E.128 desc[UR36][R8.64], R4 ;  /* 0x0000000408007986 */ /* 0x0011e2000c101d24 */
[----:B------:R-:W-:Y:S05]  /*9f60*/  BRA `(.L_x_2580) ;  /* 0x0000000000f07947 */ /* 0x000fea0003800000 */
.L_x_2599:
[----:B------:R-:W-:-:S13]  /*9f70*/  ISETP.NE.AND P0, PT, R0, 0xf, PT ;  /* 0x0000000f0000780c */ /* 0x000fda0003f05270 */
[----:B------:R-:W-:Y:S05]  /*9f80*/  @!P0 BRA `(.L_x_2601) ;  /* 0x0000000000e08947 */ /* 0x000fea0003800000 */
[----:B------:R-:W-:-:S13]  /*9f90*/  ISETP.NE.AND P0, PT, R0, 0x17, PT ;  /* 0x000000170000780c */ /* 0x000fda0003f05270 */
[----:B------:R-:W-:Y:S05]  /*9fa0*/  @!P0 BRA `(.L_x_2602) ;  /* 0x00000000008c8947 */ /* 0x000fea0003800000 */
[----:B------:R-:W-:-:S13]  /*9fb0*/  ISETP.NE.AND P0, PT, R0, 0x18, PT ;  /* 0x000000180000780c */ /* 0x000fda0003f05270 */
[----:B------:R-:W-:Y:S05]  /*9fc0*/  @!P0 BRA `(.L_x_2603) ;  /* 0x0000000000448947 */ /* 0x000fea0003800000 */
.L_x_2579:
        /* <DEDUP_REMOVED lines=16> */
.L_x_2604:
[----:B------:R-:W-:Y:S05]  /*a0d0*/  BRA `(.L_x_2580) ;  /* 0x0000000000947947 */ /* 0x000fea0003800000 */
.L_x_2603:
        /* <DEDUP_REMOVED lines=12> */
.L_x_2606:
[----:B------:R-:W-:Y:S05]  /*a1a0*/  BSYNC.RECONVERGENT B0 ;  /* 0x0000000000007941 */ /* 0x000fea0003800200 */
.L_x_2605:
[----:B------:R-:W-:-:S05]  /*a1b0*/  LOP3.LUT R3, R0, 0x80, R5, 0xf8, !PT ;  /* 0x0000008000037812 */ /* 0x000fca00078ef805 */
[----:B------:R0:W-:Y:S01]  /*a1c0*/  STG.E.U8 desc[UR36][R8.64], R3 ;  /* 0x0000000308007986 */ /* 0x0001e2000c101124 */
[----:B------:R-:W-:Y:S05]  /*a1d0*/  BRA `(.L_x_2580) ;  /* 0x0000000000547947 */ /* 0x000fea0003800000 */
.L_x_2602:
        /* <DEDUP_REMOVED lines=11> */
.L_x_2608:
[----:B------:R-:W-:Y:S01]  /*a290*/  IMAD.MOV.U32 R0, RZ, RZ, 0x7f ;  /* 0x0000007fff007424 */ /* 0x000fe200078e00ff */
[----:B------:R-:W-:-:S04]  /*a2a0*/  ISETP.GT.U32.AND P0, PT, R4, 0x7f800000, PT ;  /* 0x7f8000000400780c */ /* 0x000fc80003f04070 */
[----:B------:R-:W-:-:S09]  /*a2b0*/  SEL R0, R0, 0x7c, P0 ;  /* 0x0000007c00007807 */ /* 0x000fd20000000000 */
.L_x_2609:
[----:B------:R-:W-:Y:S05]  /*a2c0*/  BSYNC.RECONVERGENT B0 ;  /* 0x0000000000007941 */ /* 0x000fea0003800200 */
.L_x_2607:
[----:B------:R-:W-:-:S04]  /*a2d0*/  SHF.R.U32.HI R3, RZ, 0x18, R24 ;  /* 0x00000018ff037819 */ /* 0x000fc80000011618 */
[----:B------:R-:W-:-:S05]  /*a2e0*/  LOP3.LUT R3, R0, 0x80, R3, 0xf8, !PT ;  /* 0x0000008000037812 */ /* 0x000fca00078ef803 */
[----:B------:R0:W-:Y:S01]  /*a2f0*/  STG.E.U8 desc[UR36][R8.64], R3 ;  /* 0x0000000308007986 */ /* 0x0001e2000c101124 */
[----:B------:R-:W-:Y:S05]  /*a300*/  BRA `(.L_x_2580) ;  /* 0x0000000000087947 */ /* 0x000fea0003800000 */
.L_x_2601:
[----:B------:R-:W-:-:S05]  /*a310*/  F2FP.BF16.F32.PACK_AB R24, RZ, R24 ;  /* 0x00000018ff18723e */ /* 0x000fca00000010ff */
[----:B------:R0:W-:Y:S02]  /*a320*/  STG.E.U16 desc[UR36][R8.64], R24 ;  /* 0x0000001808007986 */ /* 0x0001e4000c101524 */
.L_x_2580:
[----:B------:R-:W-:-:S07]  /*a330*/  VIADD R19, R19, 0x80 ;  /* 0x0000008013137836 */ /* 0x000fce0000000000 */
.L_x_2539:
[----:B------:R-:W-:Y:S05]  /*a340*/  BSYNC.RECONVERGENT B6 ;  /* 0x0000000000067941 */ /* 0x000fea0003800200 */
.L_x_2538:
[----:B------:R-:W-:-:S13]  /*a350*/  ISETP.GE.AND P0, PT, R19, R17, PT ;  /* 0x000000111300720c */ /* 0x000fda0003f06270 */
[----:B------:R-:W-:Y:S05]  /*a360*/  @P0 EXIT ;  /* 0x000000000000094d */ /* 0x000fea0003800000 */
[----:B0-2-4-:R-:W0:Y:S01]  /*a370*/  LDC.64 R4, c[0x0][0x388] ;  /* 0x0000e200ff047b82 */ /* 0x015e220000000a00 */
[----:B------:R-:W3:Y:S01]  /*a380*/  LDCU UR4, c[0x0][0x3b4] ;  /* 0x00007680ff0477ac */ /* 0x000ee20008000800 */
[----:B-1----:R-:W-:Y:S01]  /*a390*/  PRMT R0, R16, 0x9910, RZ ;  /* 0x0000991010007816 */ /* 0x002fe200000000ff */
[----:B------:R-:W-:-:S03]  /*a3a0*/  IMAD R2, R2, 0x200, R19 ;  /* 0x0000020002027824 */ /* 0x000fc600078e0213 */
[----:B------:R-:W-:Y:S01]  /*a3b0*/  ISETP.GT.AND P1, PT, R0, 0x9, PT ;  /* 0x000000090000780c */ /* 0x000fe20003f24270 */
[----:B---3--:R-:W-:-:S05]  /*a3c0*/  IMAD R3, R2, UR4, RZ ;  /* 0x0000000402037c24 */ /* 0x008fca000f8e02ff */
        /* <DEDUP_REMOVED lines=12> */
[----:B0-----:R-:W-:Y:S01]  /*a490*/  STG.E.U8 desc[UR36][R2.64], R5 ;  /* 0x0000000502007986 */ /* 0x001fe2000c101124 */
[----:B------:R-:W-:Y:S05]  /*a4a0*/  EXIT ;  /* 0x000000000000794d */ /* 0x000fea0003800000 */
.L_x_2613:
[----:B-----5:R-:W0:Y:S02]  /*a4b0*/  F2I.S64.TRUNC R18, R18 ;  /* 0x0000001200127311 */ /* 0x020e24000020d900 */
[----:B0-----:R-:W-:-:S05]  /*a4c0*/  IMAD.MOV.U32 R5, RZ, RZ, R18 ;  /* 0x000000ffff057224 */ /* 0x001fca00078e0012 */
[----:B------:R-:W-:Y:S01]  /*a4d0*/  STG.E.U8 desc[UR36][R2.64], R5 ;  /* 0x0000000502007986 */ /* 0x000fe2000c101124 */
[----:B------:R-:W-:Y:S05]  /*a4e0*/  EXIT ;  /* 0x000000000000794d */ /* 0x000fea0003800000 */
.L_x_2612:
[----:B------:R-:W-:-:S13]  /*a4f0*/  ISETP.NE.AND P0, PT, R0, 0x2, PT ;  /* 0x000000020000780c */ /* 0x000fda0003f05270 */
[----:B------:R-:W-:Y:S05]  /*a500*/  @!P0 BRA `(.L_x_2615) ;  /* 0x0000000000288947 */ /* 0x000fea0003800000 */
[----:B------:R-:W-:-:S13]  /*a510*/  ISETP.NE.AND P0, PT, R0, 0x3, PT ;  /* 0x000000030000780c */ /* 0x000fda0003f05270 */
[----:B------:R-:W-:Y:S05]  /*a520*/  @!P0 BRA `(.L_x_2616) ;  /* 0x0000000000148947 */ /* 0x000fea0003800000 */
[----:B------:R-:W-:-:S13]  /*a530*/  ISETP.NE.AND P0, PT, R0, 0x4, PT ;  /* 0x000000040000780c */ /* 0x000fda0003f05270 */
[----:B------:R-:W-:Y:S05]  /*a540*/  @P0 BRA `(.L_x_2614) ;  /* 0x0000000800380947 */ /* 0x000fea0003800000 */
[----:B-----5:R-:W0:Y:S02]  /*a550*/  F2I.S64.TRUNC R18, R18 ;  /* 0x0000001200127311 */ /* 0x020e24000020d900 */
[----:B0-----:R-:W-:Y:S01]  /*a560*/  STG.E.64 desc[UR36][R2.64], R18 ;  /* 0x0000001202007986 */ /* 0x001fe2000c101b24 */
[----:B------:R-:W-:Y:S05]  /*a570*/  EXIT ;  /* 0x000000000000794d */ /* 0x000fea0003800000 */
.L_x_2616:
[----:B-----5:R-:W0:Y:S02]  /*a580*/  F2I.FTZ.TRUNC.NTZ R5, R18 ;  /* 0x0000001200057305 */ /* 0x020e24000021f100 */
[----:B0-----:R-:W-:Y:S01]  /*a590*/  STG.E desc[UR36][R2.64], R5 ;  /* 0x0000000502007986 */ /* 0x001fe2000c101924 */
[----:B------:R-:W-:Y:S05]  /*a5a0*/  EXIT ;  /* 0x000000000000794d */ /* 0x000fea0003800000 */
.L_x_2615:
[----:B-----5:R-:W0:Y:S02]  /*a5b0*/  F2I.FTZ.TRUNC.NTZ R5, R18 ;  /* 0x0000001200057305 */ /* 0x020e24000021f100 */
[----:B0-----:R-:W-:Y:S01]  /*a5c0*/  STG.E.U16 desc[UR36][R2.64], R5 ;  /* 0x0000000502007986 */ /* 0x001fe2000c101524 */
[----:B------:R-:W-:Y:S05]  /*a5d0*/  EXIT ;  /* 0x000000000000794d */ /* 0x000fea0003800000 */
.L_x_2611:
[----:B------:R-:W-:-:S13]  /*a5e0*/  ISETP.GT.AND P0, PT, R0, 0x6, PT ;  /* 0x000000060000780c */ /* 0x000fda0003f04270 */
[----:B------:R-:W-:Y:S05]  /*a5f0*/  @P0 BRA `(.L_x_2617) ;  /* 0x0000000000240947 */ /* 0x000fea0003800000 */
[----:B------:R-:W-:-:S13]  /*a600*/  ISETP.NE.AND P0, PT, R0, 0x5, PT ;  /* 0x000000050000780c */ /* 0x000fda0003f05270 */
[----:B------:R-:W-:Y:S05]  /*a610*/  @!P0 BRA `(.L_x_2618) ;  /* 0x0000000000108947 */ /* 0x000fea0003800000 */
[----:B------:R-:W-:-:S13]  /*a620*/  ISETP.NE.AND P0, PT, R0, 0x6, PT ;  /* 0x000000060000780c */ /* 0x000fda0003f05270 */
[----:B------:R-:W-:Y:S05]  /*a630*/  @P0 BRA `(.L_x_2614) ;  /* 0x0000000400fc0947 */ /* 0x000fea0003800000 */
[----:B-----5:R-:W-:Y:S01]  /*a640*/  STG.E desc[UR36][R2.64], R18 ;  /* 0x0000001202007986 */ /* 0x020fe2000c101924 */
[----:B------:R-:W-:Y:S05]  /*a650*/  EXIT ;  /* 0x000000000000794d */ /* 0x000fea0003800000 */
.L_x_2618:
[----:B-----5:R-:W-:-:S05]  /*a660*/  F2FP.F16.F32.PACK_AB R18, RZ, R18 ;  /* 0x00000012ff12723e */ /* 0x020fca00000000ff */
[----:B------:R-:W-:Y:S01]  /*a670*/  STG.E.U16 desc[UR36][R2.64], R18 ;  /* 0x0000001202007986 */ /* 0x000fe2000c101524 */
[----:B------:R-:W-:Y:S05]  /*a680*/  EXIT ;  /* 0x000000000000794d */ /* 0x000fea0003800000 */
.L_x_2617:
[----:B------:R-:W-:-:S13]  /*a690*/  ISETP.NE.AND P0, PT, R0, 0x7, PT ;  /* 0x000000070000780c */ /* 0x000fda0003f05270 */
[----:B------:R-:W-:Y:S05]  /*a6a0*/  @!P0 BRA `(.L_x_2619) ;  /* 0x00000000002c8947 */ /* 0x000fea0003800000 */
[----:B------:R-:W-:-:S13]  /*a6b0*/  ISETP.NE.AND P0, PT, R0, 0x8, PT ;  /* 0x000000080000780c */ /* 0x000fda0003f05270 */
[----:B------:R-:W-:Y:S05]  /*a6c0*/  @!P0 BRA `(.L_x_2620) ;  /* 0x0000000000148947 */ /* 0x000fea0003800000 */
[----:B------:R-:W-:-:S13]  /*a6d0*/  ISETP.NE.AND P0, PT, R0, 0x9, PT ;  /* 0x000000090000780c */ /* 0x000fda0003f05270 */
[----:B------:R-:W-:Y:S05]  /*a6e0*/  @P0 BRA `(.L_x_2614) ;  /* 0x0000000400d00947 */ /* 0x000fea0003800000 */
[----:B------:R-:W-:-:S05]  /*a6f0*/  IMAD.MOV.U32 R19, RZ, RZ, RZ ;  /* 0x000000ffff137224 */ /* 0x000fca00078e00ff */
[----:B-----5:R-:W-:Y:S01]  /*a700*/  STG.E.64 desc[UR36][R2.64], R18 ;  /* 0x0000001202007986 */ /* 0x020fe2000c101b24 */
[----:B------:R-:W-:Y:S05]  /*a710*/  EXIT ;  /* 0x000000000000794d */ /* 0x000fea0003800000 */
.L_x_2620:
[----:B-----5:R-:W-:-:S04]  /*a720*/  F2FP.F16.F32.PACK_AB R5, RZ, R18 ;  /* 0x00000012ff05723e */ /* 0x020fc800000000ff */
[----:B------:R-:W-:-:S05]  /*a730*/  PRMT R5, R5, 0x5410, RZ ;  /* 0x0000541005057816 */ /* 0x000fca00000000ff */
[----:B------:R-:W-:Y:S01]  /*a740*/  STG.E desc[UR36][R2.64], R5 ;  /* 0x0000000502007986 */ /* 0x000fe2000c101924 */
[----:B------:R-:W-:Y:S05]  /*a750*/  EXIT ;  /* 0x000000000000794d */ /* 0x000fea0003800000 */
.L_x_2619:
[----:B-----5:R-:W-:-:S06]  /*a760*/  FMUL.FTZ R4, R18, 1 ;  /* 0x3f80000012047820 */ /* 0x020fcc0000410000 */
[----:B------:R-:W0:Y:S02]  /*a770*/  F2F.F64.F32 R4, R4 ;  /* 0x0000000400047310 */ /* 0x000e240000201800 */
[----:B0-----:R-:W-:Y:S01]  /*a780*/  STG.E.64 desc[UR36][R2.64], R4 ;  /* 0x0000000402007986 */ /* 0x001fe2000c101b24 */
[----:B------:R-:W-:Y:S05]  /*a790*/  EXIT ;  /* 0x000000000000794d */ /* 0x000fea0003800000 */
.L_x_2610:
        /* <DEDUP_REMOVED lines=11> */
[----:B0-----:R-:W-:Y:S01]  /*a850*/  STG.E.U16 desc[UR36][R2.64], R5 ;  /* 0x0000000502007986 */ /* 0x001fe2000c101524 */
[----:B------:R-:W-:Y:S05]  /*a860*/  EXIT ;  /* 0x000000000000794d */ /* 0x000fea0003800000 */
.L_x_2624:
        /* <DEDUP_REMOVED lines=16> */
.L_x_2627:
[----:B------:R-:W-:-:S04]  /*a970*/  SHF.R.U32.HI R18, RZ, 0x18, R18 ;  /* 0x00000018ff127819 */ /* 0x000fc80000011612 */
[----:B------:R-:W-:-:S04]  /*a980*/  LOP3.LUT R5, R5, 0x80, R18, 0xf8, !PT ;  /* 0x0000008005057812 */ /* 0x000fc800078ef812 */
[----:B------:R-:W-:-:S07]  /*a990*/  PRMT R0, R5, 0x7610, R0 ;  /* 0x0000761005007816 */ /* 0x000fce0000000000 */
.L_x_2626:
[----:B------:R-:W-:Y:S05]  /*a9a0*/  BSYNC.RECONVERGENT B0 ;  /* 0x0000000000007941 */ /* 0x000fea0003800200 */
.L_x_2625:
[----:B------:R-:W-:Y:S01]  /*a9b0*/  STG.E.U8 desc[UR36][R2.64], R0 ;  /* 0x0000000002007986 */ /* 0x000fe2000c101124 */
[----:B------:R-:W-:Y:S05]  /*a9c0*/  EXIT ;  /* 0x000000000000794d */ /* 0x000fea0003800000 */
.L_x_2623:
        /* <DEDUP_REMOVED lines=16> */
.L_x_2630:
[----:B------:R-:W-:-:S04]  /*aad0*/  SHF.R.U32.HI R18, RZ, 0x18, R18 ;  /* 0x00000018ff127819 */ /* 0x000fc80000011612 */
[----:B------:R-:W-:-:S04]  /*aae0*/  LOP3.LUT R5, R5, 0x80, R18, 0xf8, !PT ;  /* 0x0000008005057812 */ /* 0x000fc800078ef812 */
[----:B------:R-:W-:-:S07]  /*aaf0*/  PRMT R0, R5, 0x7610, R0 ;  /* 0x0000761005007816 */ /* 0x000fce0000000000 */
.L_x_2629:
[----:B------:R-:W-:Y:S05]  /*ab00*/  BSYNC.RECONVERGENT B0 ;  /* 0x0000000000007941 */ /* 0x000fea0003800200 */
.L_x_2628:
[----:B------:R-:W-:Y:S01]  /*ab10*/  STG.E.U8 desc[UR36][R2.64], R0 ;  /* 0x0000000002007986 */ /* 0x000fe2000c101124 */
[----:B------:R-:W-:Y:S05]  /*ab20*/  EXIT ;  /* 0x000000000000794d */ /* 0x000fea0003800000 */
.L_x_2622:
        /* <DEDUP_REMOVED lines=21> */
.L_x_2632:
[----:B-----5:R-:W0:Y:S02]  /*ac80*/  F2I.U64.TRUNC R18, R18 ;  /* 0x0000001200127311 */ /* 0x020e24000020d800 */
[----:B0-----:R-:W-:Y:S01]  /*ac90*/  STG.E.64 desc[UR36][R2.64], R18 ;  /* 0x0000001202007986 */ /* 0x001fe2000c101b24 */
[----:B------:R-:W-:Y:S05]  /*aca0*/  EXIT ;  /* 0x000000000000794d */ /* 0x000fea0003800000 */
.L_x_2631:
[----:B-----5:R-:W0:Y:S02]  /*acb0*/  F2I.FTZ.U32.TRUNC.NTZ R5, R18 ;  /* 0x0000001200057305 */ /* 0x020e24000021f000 */
[----:B0-----:R-:W-:Y:S01]  /*acc0*/  STG.E desc[UR36][R2.64], R5 ;  /* 0x0000000502007986 */ /* 0x001fe2000c101924 */
[----:B------:R-:W-:Y:S05]  /*acd0*/  EXIT ;  /* 0x000000000000794d */ /* 0x000fea0003800000 */
.L_x_2621:
        /* <DEDUP_REMOVED lines=8> */
[----:B------:R-:W-:Y:S01]  /*ad60*/  STG.E.U8 desc[UR36][R2.64], R5 ;  /* 0x0000000502007986 */ /* 0x000fe2000c101124 */
[----:B------:R-:W-:Y:S05]  /*ad70*/  EXIT ;  /* 0x000000000000794d */ /* 0x000fea0003800000 */
.L_x_2634:
[----:B-----5:R-:W-:Y:S01]  /*ad80*/  FMUL.FTZ R4, R18, 1 ;  /* 0x3f80000012047820 */ /* 0x020fe20000410000 */
[----:B------:R-:W-:-:S05]  /*ad90*/  CS2R R6, SRZ ;  /* 0x0000000000067805 */ /* 0x000fca000001ff00 */
[----:B------:R-:W0:Y:S02]  /*ada0*/  F2F.F64.F32 R4, R4 ;  /* 0x0000000400047310 */ /* 0x000e240000201800 */
[----:B0-----:R-:W-:Y:S01]  /*adb0*/  STG.E.128 desc[UR36][R2.64], R4 ;  /* 0x0000000402007986 */ /* 0x001fe2000c101d24 */
[----:B------:R-:W-:Y:S05]  /*adc0*/  EXIT ;  /* 0x000000000000794d */ /* 0x000fea0003800000 */
.L_x_2633:
[----:B------:R-:W-:-:S13]  /*add0*/  ISETP.NE.AND P0, PT, R0, 0xf, PT ;  /* 0x0000000f0000780c */ /* 0x000fda0003f05270 */
[----:B------:R-:W-:Y:S05]  /*ade0*/  @!P0 BRA `(.L_x_2635) ;  /* 0x0000000000e08947 */ /* 0x000fea0003800000 */
[----:B------:R-:W-:-:S13]  /*adf0*/  ISETP.NE.AND P0, PT, R0, 0x17, PT ;  /* 0x000000170000780c */ /* 0x000fda0003f05270 */
[----:B------:R-:W-:Y:S05]  /*ae00*/  @!P0 BRA `(.L_x_2636) ;  /* 0x00000000008c8947 */ /* 0x000fea0003800000 */
[----:B------:R-:W-:-:S13]  /*ae10*/  ISETP.NE.AND P0, PT, R0, 0x18, PT ;  /* 0x000000180000780c */ /* 0x000fda0003f05270 */
[----:B------:R-:W-:Y:S05]  /*ae20*/  @!P0 BRA `(.L_x_2637) ;  /* 0x0000000000448947 */ /* 0x000fea0003800000 */
.L_x_2614:
        /* <DEDUP_REMOVED lines=15> */
[----:B--2--5:R-:W-:Y:S05]  /*af20*/  CALL.ABS.NOINC R2 ;  /* 0x0000000002007343 */ /* 0x024fea0003c00000 */
.L_x_2638:
[----:B------:R-:W-:Y:S05]  /*af30*/  EXIT ;  /* 0x000000000000794d */ /* 0x000fea0003800000 */
.L_x_2637:
        /* <DEDUP_REMOVED lines=12> */
.L_x_2640:
[----:B------:R-:W-:Y:S05]  /*b000*/  BSYNC.RECONVERGENT B0 ;  /* 0x0000000000007941 */ /* 0x000fea0003800200 */
.L_x_2639:
[----:B------:R-:W-:-:S05]  /*b010*/  LOP3.LUT R5, R0, 0x80, R7, 0xf8, !PT ;  /* 0x0000008000057812 */ /* 0x000fca00078ef807 */
[----:B------:R-:W-:Y:S01]  /*b020*/  STG.E.U8 desc[UR36][R2.64], R5 ;  /* 0x0000000502007986 */ /* 0x000fe2000c101124 */
[----:B------:R-:W-:Y:S05]  /*b030*/  EXIT ;  /* 0x000000000000794d */ /* 0x000fea0003800000 */
.L_x_2636:
        /* <DEDUP_REMOVED lines=11> */
.L_x_2642:
[----:B------:R-:W-:Y:S01]  /*b0f0*/  IMAD.MOV.U32 R0, RZ, RZ, 0x7f ;  /* 0x0000007fff007424 */ /* 0x000fe200078e00ff */
[----:B------:R-:W-:-:S04]  /*b100*/  ISETP.GT.U32.AND P0, PT, R4, 0x7f800000, PT ;  /* 0x7f8000000400780c */ /* 0x000fc80003f04070 */
[----:B------:R-:W-:-:S09]  /*b110*/  SEL R0, R0, 0x7c, P0 ;  /* 0x0000007c00007807 */ /* 0x000fd20000000000 */
.L_x_2643:
[----:B------:R-:W-:Y:S05]  /*b120*/  BSYNC.RECONVERGENT B0 ;  /* 0x0000000000007941 */ /* 0x000fea0003800200 */
.L_x_2641:
[----:B------:R-:W-:-:S04]  /*b130*/  SHF.R.U32.HI R5, RZ, 0x18, R18 ;  /* 0x00000018ff057819 */ /* 0x000fc80000011612 */
[----:B------:R-:W-:-:S05]  /*b140*/  LOP3.LUT R5, R0, 0x80, R5, 0xf8, !PT ;  /* 0x0000008000057812 */ /* 0x000fca00078ef805 */
[----:B------:R-:W-:Y:S01]  /*b150*/  STG.E.U8 desc[UR36][R2.64], R5 ;  /* 0x0000000502007986 */ /* 0x000fe2000c101124 */
[----:B------:R-:W-:Y:S05]  /*b160*/  EXIT ;  /* 0x000000000000794d */ /* 0x000fea0003800000 */
.L_x_2635:
[----:B-----5:R-:W-:-:S05]  /*b170*/  F2FP.BF16.F32.PACK_AB R18, RZ, R18 ;  /* 0x00000012ff12723e */ /* 0x020fca00000010ff */
[----:B------:R-:W-:Y:S01]  /*b180*/  STG.E.U16 desc[UR36][R2.64], R18 ;  /* 0x0000001202007986 */ /* 0x000fe2000c101524 */
[----:B------:R-:W-:Y:S05]  /*b190*/  EXIT ;  /* 0x000000000000794d */ /* 0x000fea0003800000 */
.L_x_2644:
        /* <DEDUP_REMOVED lines=14> */
.L_x_7018:


//--------------------- .text._ZN2at6native18elementwise_kernelILi128ELi2EZNS0_22gpu_kernel_impl_nocastIZZZNS0_62_GLOBAL__N__e6aa1b1b_29_ActivationLogSigmoidKernel_cu_9d16a0dc27log_sigmoid_backward_kernelERNS_14TensorIteratorEENKUlvE_clEvENKUlvE0_clEvEUlffE_EEvRNS_18TensorIteratorBaseERKT_EUliE_EEviT1_ --------------------------
	.section	.text._ZN2at6native18elementwise_kernelILi128ELi2EZNS0_22gpu_kernel_impl_nocastIZZZNS0_62_GLOBAL__N__e6aa1b1b_29_ActivationLogSigmoidKernel_cu_9d16a0dc27log_sigmoid_backward_kernelERNS_14TensorIteratorEENKUlvE_clEvENKUlvE0_clEvEUlffE_EEvRNS_18TensorIteratorBaseERKT_EUliE_EEviT1_,"ax",@progbits
	.align	128
        .global         _ZN2at6native18elementwise_kernelILi128ELi2EZNS0_22gpu_kernel_impl_nocastIZZZNS0_62_GLOBAL__N__e6aa1b1b_29_ActivationLogSigmoidKernel_cu_9d16a0dc27log_sigmoid_backward_kernelERNS_14TensorIteratorEENKUlvE_clEvENKUlvE0_clEvEUlffE_EEvRNS_18TensorIteratorBaseERKT_EUliE_EEviT1_
        .type           _ZN2at6native18elementwise_kernelILi128ELi2EZNS0_22gpu_kernel_impl_nocastIZZZNS0_62_GLOBAL__N__e6aa1b1b_29_ActivationLogSigmoidKernel_cu_9d16a0dc27log_sigmoid_backward_kernelERNS_14TensorIteratorEENKUlvE_clEvENKUlvE0_clEvEUlffE_EEvRNS_18TensorIteratorBaseERKT_EUliE_EEviT1_,@function
        .size           _ZN2at6native18elementwise_kernelILi128ELi2EZNS0_22gpu_kernel_impl_nocastIZZZNS0_62_GLOBAL__N__e6aa1b1b_29_ActivationLogSigmoidKernel_cu_9d16a0dc27log_sigmoid_backward_kernelERNS_14TensorIteratorEENKUlvE_clEvENKUlvE0_clEvEUlffE_EEvRNS_18TensorIteratorBaseERKT_EUliE_EEviT1_,(.L_x_7019 - _ZN2at6native18elementwise_kernelILi128ELi2EZNS0_22gpu_kernel_impl_nocastIZZZNS0_62_GLOBAL__N__e6aa1b1b_29_ActivationLogSigmoidKernel_cu_9d16a0dc27log_sigmoid_backward_kernelERNS_14TensorIteratorEENKUlvE_clEvENKUlvE0_clEvEUlffE_EEvRNS_18TensorIteratorBaseERKT_EUliE_EEviT1_)
        .other          _ZN2at6native18elementwise_kernelILi128ELi2EZNS0_22gpu_kernel_impl_nocastIZZZNS0_62_GLOBAL__N__e6aa1b1b_29_ActivationLogSigmoidKernel_cu_9d16a0dc27log_sigmoid_backward_kernelERNS_14TensorIteratorEENKUlvE_clEvENKUlvE0_clEvEUlffE_EEvRNS_18TensorIteratorBaseERKT_EUliE_EEviT1_,@"STO_CUDA_ENTRY STV_DEFAULT"
_ZN2at6native18elementwise_kernelILi128ELi2EZNS0_22gpu_kernel_impl_nocastIZZZNS0_62_GLOBAL__N__e6aa1b1b_29_ActivationLogSigmoidKernel_cu_9d16a0dc27log_sigmoid_backward_kernelERNS_14TensorIteratorEENKUlvE_clEvENKUlvE0_clEvEUlffE_EEvRNS_18TensorIteratorBaseERKT_EUliE_EEviT1_:
.text._ZN2at6native18elementwise_kernelILi128ELi2EZNS0_22gpu_kernel_impl_nocastIZZZNS0_62_GLOBAL__N__e6aa1b1b_29_ActivationLogSigmoidKernel_cu_9d16a0dc27log_sigmoid_backward_kernelERNS_14TensorIteratorEENKUlvE_clEvENKUlvE0_clEvEUlffE_EEvRNS_18TensorIteratorBaseERKT_EUliE_EEviT1_:
        /* <DEDUP_REMOVED lines=10> */
[----:B------:R-:W-:Y:S01]  /*00a0*/  BSSY.RECONVERGENT B0, `(.L_x_2646) ;  /* 0x0000014000007945 */ /* 0x000fe20003800200 */
[----:B0-----:R-:W-:-:S13]  /*00b0*/  ISETP.GE.AND P0, PT, R3, UR4, PT ;  /* 0x0000000403007c0c */ /* 0x001fda000bf06270 */
[----:B------:R-:W-:Y:S05]  /*00c0*/  @P0 BRA `(.L_x_2647) ;  /* 0x0000000000440947 */ /* 0x000fea0003800000 */
[----:B------:R-:W0:Y:S02]  /*00d0*/  LDC.64 R4, c[0x0][0x5f0] ;  /* 0x00017c00ff047b82 */ /* 0x000e240000000a00 */
[----:B0-----:R-:W2:Y:S06]  /*00e0*/  LDG.E R4, desc[UR6][R4.64] ;  /* 0x0000000604047981 */ /* 0x001eac000c1e1900 */
[----:B------:R-:W0:Y:S02]  /*00f0*/  LDC.64 R6, c[0x0][0x5f8] ;  /* 0x00017e00ff067b82 */ /* 0x000e240000000a00 */
[----:B0-----:R-:W3:Y:S06]  /*0100*/  LDG.E R6, desc[UR6][R6.64] ;  /* 0x0000000606067981 */ /* 0x001eec000c1e1900 */
[----:B------:R-:W0:Y:S01]  /*0110*/  LDC.64 R8, c[0x0][0x5e8] ;  /* 0x00017a00ff087b82 */ /* 0x000e220000000a00 */
[----:B------:R-:W-:Y:S01]  /*0120*/  IADD3 R3, PT, PT, R3, 0x80, RZ ;  /* 0x0000008003037810 */ /* 0x000fe20007ffe0ff */
[C---:B--2---:R-:W-:Y:S01]  /*0130*/  FMUL.FTZ R2, |R4|.reuse, -1.4426950216293334961 ;  /* 0xbfb8aa3b04027820 */ /* 0x044fe20000410200 */
[----:B------:R-:W-:-:S02]  /*0140*/  FSETP.GEU.FTZ.AND P0, PT, R4, RZ, PT ;  /* 0x000000ff0400720b */ /* 0x000fc40003f1e000 */
[----:B------:R-:W-:-:S03]  /*0150*/  FSET.BF.LT.FTZ.AND R0, R4, RZ, PT ;  /* 0x000000ff0400720a */ /* 0x000fc60003811000 */
[----:B------:R-:W1:Y:S02]  /*0160*/  MUFU.EX2 R2, R2 ;  /* 0x0000000200027308 */ /* 0x000e640000000800 */
[----:B-1----:R-:W-:-:S06]  /*0170*/  FADD.FTZ R10, R2, 1 ;  /* 0x3f800000020a7421 */ /* 0x002fcc0000010000 */
[----:B------:R-:W1:Y:S02]  /*0180*/  MUFU.RCP R11, R10 ;  /* 0x0000000a000b7308 */ /* 0x000e640000001000 */
[----:B-1----:R-:W-:-:S04]  /*0190*/  FMUL.FTZ R11, R2, R11 ;  /* 0x0000000b020b7220 */ /* 0x002fc80000410000 */
[----:B------:R-:W-:-:S04]  /*01a0*/  @P0 FADD.FTZ R11, -R11, -RZ ;  /* 0x800000ff0b0b0221 */ /* 0x000fc80000010100 */
[----:B------:R-:W-:-:S04]  /*01b0*/  FADD.FTZ R11, R0, -R11 ;  /* 0x8000000b000b7221 */ /* 0x000fc80000010000 */
[----:B---3--:R-:W-:-:S05]  /*01c0*/  FMUL.FTZ R11, R6, R11 ;  /* 0x0000000b060b7220 */ /* 0x008fca0000410000 */
[----:B0-----:R0:W-:Y:S02]  /*01d0*/  STG.E desc[UR6][R8.64], R11 ;  /* 0x0000000b08007986 */ /* 0x0011e4000c101906 */
.L_x_2647:
[----:B------:R-:W-:Y:S05]  /*01e0*/  BSYNC.RECONVERGENT B0 ;  /* 0x0000000000007941 */ /* 0x000fea0003800200 */
.L_x_2646:
[----:B------:R-:W-:-:S13]  /*01f0*/  ISETP.GE.AND P0, PT, R3, UR4, PT ;  /* 0x0000000403007c0c */ /* 0x000fda000bf06270 */
[----:B------:R-:W-:Y:S05]  /*0200*/  @P0 EXIT ;  /* 0x000000000000094d */ /* 0x000fea0003800000 */
[----:B------:R-:W1:Y:S02]  /*0210*/  LDC.64 R2, c[0x0][0x5f0] ;  /* 0x00017c00ff027b82 */ /* 0x000e640000000a00 */
[----:B-1----:R-:W0:Y:S06]  /*0220*/  LDG.E R2, desc[UR6][R2.64] ;  /* 0x0000000602027981 */ /* 0x002e2c000c1e1900 */
[----:B------:R-:W1:Y:S02]  /*0230*/  LDC.64 R4, c[0x0][0x5f8] ;  /* 0x00017e00ff047b82 */ /* 0x000e640000000a00 */
[----:B-1----:R-:W2:Y:S06]  /*0240*/  LDG.E R4, desc[UR6][R4.64] ;  /* 0x0000000604047981 */ /* 0x002eac000c1e1900 */
[----:B------:R-:W1:Y:S01]  /*0250*/  LDC.64 R6, c[0x0][0x5e8] ;  /* 0x00017a00ff067b82 */ /* 0x000e620000000a00 */
[C---:B0-----:R-:W-:Y:S01]  /*0260*/  FMUL.FTZ R8, |R2|.reuse, -1.4426950216293334961 ;  /* 0xbfb8aa3b02087820 */ /* 0x041fe20000410200 */
[----:B------:R-:W-:-:S02]  /*0270*/  FSETP.GEU.FTZ.AND P0, PT, R2, RZ, PT ;  /* 0x000000ff0200720b */ /* 0x000fc40003f1e000 */
[----:B------:R-:W-:-:S03]  /*0280*/  FSET.BF.LT.FTZ.AND R0, R2, RZ, PT ;  /* 0x000000ff0200720a */ /* 0x000fc60003811000 */
[----:B------:R-:W0:Y:S02]  /*0290*/  MUFU.EX2 R8, R8 ;  /* 0x0000000800087308 */ /* 0x000e240000000800 */
[----:B0-----:R-:W-:-:S06]  /*02a0*/  FADD.FTZ R9, R8, 1 ;  /* 0x3f80000008097421 */ /* 0x001fcc0000010000 */
[----:B------:R-:W0:Y:S02]  /*02b0*/  MUFU.RCP R9, R9 ;  /* 0x0000000900097308 */ /* 0x000e240000001000 */
[----:B0-----:R-:W-:-:S04]  /*02c0*/  FMUL.FTZ R11, R8, R9 ;  /* 0x00000009080b7220 */ /* 0x001fc80000410000 */
[----:B------:R-:W-:-:S04]  /*02d0*/  @P0 FADD.FTZ R11, -R11, -RZ ;  /* 0x800000ff0b0b0221 */ /* 0x000fc80000010100 */
[----:B------:R-:W-:-:S04]  /*02e0*/  FADD.FTZ R11, R0, -R11 ;  /* 0x8000000b000b7221 */ /* 0x000fc80000010000 */
[----:B--2---:R-:W-:-:S05]  /*02f0*/  FMUL.FTZ R11, R4, R11 ;  /* 0x0000000b040b7220 */ /* 0x004fca0000410000 */
[----:B-1----:R-:W-:Y:S01]  /*0300*/  STG.E desc[UR6][R6.64], R11 ;  /* 0x0000000b06007986 */ /* 0x002fe2000c101906 */
[----:B------:R-:W-:Y:S05]  /*0310*/  EXIT ;  /* 0x000000000000794d */ /* 0x000fea0003800000 */
.L_x_2645:
[----:B------:R-:W0:Y:S01]  /*0320*/  LDCU UR4, c[0x0][0x380] ;  /* 0x00007000ff0477ac */ /* 0x000e220008000800 */
[----:B------:R-:W-:Y:S01]  /*0330*/  IADD3 R2, PT, PT, R2, -0x1, RZ ;  /* 0xffffffff02027810 */ /* 0x000fe20007ffe0ff */
[----:B------:R-:W-:Y:S03]  /*0340*/  BSSY.RECONVERGENT B0, `(.L_x_2648) ;  /* 0x0000177000007945 */ /* 0x000fe60003800200 */
        /* <DEDUP_REMOVED lines=352> */
.L_x_2650:
[----:B------:R-:W0:Y:S02]  /*1950*/  LDCU.128 UR8, c[0x0][0x5f0] ;  /* 0x0000be00ff0877ac */ /* 0x000e240008000c00 */
[----:B0-----:R-:W-:-:S04]  /*1960*/  IADD3 R6, P0, PT, R6, UR8, RZ ;  /* 0x0000000806067c10 */ /* 0x001fc8000ff1e0ff */
[----:B------:R-:W-:Y:S01]  /*1970*/  IADD3.X R7, PT, PT, RZ, UR9, RZ, P0, !PT ;  /* 0x00000009ff077c10 */ /* 0x000fe200087fe4ff */
[----:B------:R-:W0:Y:S04]  /*1980*/  LDCU.64 UR8, c[0x0][0x5e8] ;  /* 0x0000bd00ff0877ac */ /* 0x000e280008000a00 */
[----:B------:R-:W2:Y:S01]  /*1990*/  LDG.E R6, desc[UR6][R6.64] ;  /* 0x0000000606067981 */ /* 0x000ea2000c1e1900 */
[----:B------:R-:W-:-:S04]  /*19a0*/  IADD3 R8, P0, PT, R4, UR10, RZ ;  /* 0x0000000a04087c10 */ /* 0x000fc8000ff1e0ff */
[----:B------:R-:W-:-:S05]  /*19b0*/  IADD3.X R9, PT, PT, RZ, UR11, RZ, P0, !PT ;  /* 0x0000000bff097c10 */ /* 0x000fca00087fe4ff */
[----:B------:R-:W3:Y:S01]  /*19c0*/  LDG.E R8, desc[UR6][R8.64] ;  /* 0x0000000608087981 */ /* 0x000ee2000c1e1900 */
[----:B------:R-:W-:Y:S01]  /*19d0*/  IADD3 R3, PT, PT, R3, 0x80, RZ ;  /* 0x0000008003037810 */ /* 0x000fe20007ffe0ff */
[C---:B--2---:R-:W-:Y:S01]  /*19e0*/  FMUL.FTZ R10, |R6|.reuse, -1.4426950216293334961 ;  /* 0xbfb8aa3b060a7820 */ /* 0x044fe20000410200 */
[C---:B------:R-:W-:Y:S02]  /*19f0*/  FSETP.GEU.FTZ.AND P0, PT, R6.reuse, RZ, PT ;  /* 0x000000ff0600720b */ /* 0x040fe40003f1e000 */
[----:B------:R-:W-:-:S03]  /*1a00*/  FSET.BF.LT.FTZ.AND R6, R6, RZ, PT ;  /* 0x000000ff0606720a */ /* 0x000fc60003811000 */
[----:B------:R-:W1:Y:S02]  /*1a10*/  MUFU.EX2 R10, R10 ;  /* 0x0000000a000a7308 */ /* 0x000e640000000800 */
[----:B-1----:R-:W-:-:S06]  /*1a20*/  FADD.FTZ R11, R10, 1 ;  /* 0x3f8000000a0b7421 */ /* 0x002fcc0000010000 */
[----:B------:R-:W1:Y:S02]  /*1a30*/  MUFU.RCP R11, R11 ;  /* 0x0000000b000b7308 */ /* 0x000e640000001000 */
[----:B-1----:R-:W-:-:S04]  /*1a40*/  FMUL.FTZ R13, R10, R11 ;  /* 0x0000000b0a0d7220 */ /* 0x002fc80000410000 */
[----:B------:R-:W-:Y:S01]  /*1a50*/  @P0 FADD.FTZ R13, -R13, -RZ ;  /* 0x800000ff0d0d0221 */ /* 0x000fe20000010100 */
[----:B0-----:R-:W-:-:S03]  /*1a60*/  IADD3 R4, P0, PT, R5, UR8, RZ ;  /* 0x0000000805047c10 */ /* 0x001fc6000ff1e0ff */
[----:B------:R-:W-:Y:S01]  /*1a70*/  FADD.FTZ R13, R6, -R13 ;  /* 0x8000000d060d7221 */ /* 0x000fe20000010000 */
[----:B------:R-:W-:-:S03]  /*1a80*/  IADD3.X R5, PT, PT, RZ, UR9, RZ, P0, !PT ;  /* 0x00000009ff057c10 */ /* 0x000fc600087fe4ff */
[----:B---3--:R-:W-:-:S05]  /*1a90*/  FMUL.FTZ R13, R8, R13 ;  /* 0x0000000d080d7220 */ /* 0x008fca0000410000 */
[----:B------:R0:W-:Y:S02]  /*1aa0*/  STG.E desc[UR6][R4.64], R13 ;  /* 0x0000000d04007986 */ /* 0x0001e4000c101906 */
.L_x_2649:
[----:B------:R-:W-:Y:S05]  /*1ab0*/  BSYNC.RECONVERGENT B0 ;  /* 0x0000000000007941 */ /* 0x000fea0003800200 */
.L_x_2648:
[----:B------:R-:W-:-:S13]  /*1ac0*/  ISETP.GE.AND P0, PT, R3, UR4, PT ;  /* 0x0000000403007c0c */ /* 0x000fda000bf06270 */
[----:B------:R-:W-:Y:S05]  /*1ad0*/  @P0 EXIT ;  /* 0x000000000000094d */ /* 0x000fea0003800000 */
        /* <DEDUP_REMOVED lines=348> */
.L_x_2651:
[----:B------:R-:W0:Y:S01]  /*30a0*/  LDCU.128 UR8, c[0x0][0x5f0] ;  /* 0x0000be00ff0877ac */ /* 0x000e220008000c00 */
[----:B------:R-:W1:Y:S01]  /*30b0*/  LDCU.64 UR4, c[0x0][0x5e8] ;  /* 0x0000bd00ff0477ac */ /* 0x000e620008000a00 */
[----:B0-----:R-:W-:-:S04]  /*30c0*/  IADD3 R4, P0, PT, R4, UR8, RZ ;  /* 0x0000000804047c10 */ /* 0x001fc8000ff1e0ff */
[----:B------:R-:W-:-:S05]  /*30d0*/  IADD3.X R5, PT, PT, RZ, UR9, RZ, P0, !PT ;  /* 0x00000009ff057c10 */ /* 0x000fca00087fe4ff */
[----:B------:R-:W2:Y:S01]  /*30e0*/  LDG.E R4, desc[UR6][R4.64] ;  /* 0x0000000604047981 */ /* 0x000ea2000c1e1900 */
[----:B------:R-:W-:-:S04]  /*30f0*/  IADD3 R6, P0, PT, R2, UR10, RZ ;  /* 0x0000000a02067c10 */ /* 0x000fc8000ff1e0ff */
[----:B------:R-:W-:-:S05]  /*3100*/  IADD3.X R7, PT, PT, RZ, UR11, RZ, P0, !PT ;  /* 0x0000000bff077c10 */ /* 0x000fca00087fe4ff */
[----:B------:R-:W3:Y:S01]  /*3110*/  LDG.E R6, desc[UR6][R6.64] ;  /* 0x0000000606067981 */ /* 0x000ee2000c1e1900 */
[C---:B--2---:R-:W-:Y:S01]  /*3120*/  FMUL.FTZ R0, |R4|.reuse, -1.4426950216293334961 ;  /* 0xbfb8aa3b04007820 */ /* 0x044fe20000410200 */
[C---:B------:R-:W-:Y:S02]  /*3130*/  FSETP.GEU.FTZ.AND P0, PT, R4.reuse, RZ, PT ;  /* 0x000000ff0400720b */ /* 0x040fe40003f1e000 */
[----:B------:R-:W-:-:S03]  /*3140*/  FSET.BF.LT.FTZ.AND R4, R4, RZ, PT ;  /* 0x000000ff0404720a */ /* 0x000fc60003811000 */
        /* <DEDUP_REMOVED lines=8> */
[----:B---3--:R-:W-:-:S05]  /*31d0*/  FMUL.FTZ R9, R6, R9 ;  /* 0x0000000906097220 */ /* 0x008fca0000410000 */
[----:B------:R-:W-:Y:S01]  /*31e0*/  STG.E desc[UR6][R2.64], R9 ;  /* 0x0000000902007986 */ /* 0x000fe2000c101906 */
[----:B------:R-:W-:Y:S05]  /*31f0*/  EXIT ;  /* 0x000000000000794d */ /* 0x000fea0003800000 */
.L_x_2652:
        /* <DEDUP_REMOVED lines=16> */
.L_x_7019:


//--------------------- .text._ZN2at6native27unrolled_elementwise_kernelIZZZNS0_62_GLOBAL__N__e6aa1b1b_29_ActivationLogSigmoidKernel_cu_9d16a0dc27log_sigmoid_backward_kernelERNS_14TensorIteratorEENKUlvE_clEvENKUlvE0_clEvEUlffE_St5arrayIPcLm3EELi4E23TrivialOffsetCalculatorILi2EjESB_ILi1EjENS0_6memory15LoadWithoutCastENSE_16StoreWithoutCastEEEviT_T0_T2_T3_T4_T5_ --------------------------
	.section	.text._ZN2at6native27unrolled_elementwise_kernelIZZZNS0_62_GLOBAL__N__e6aa1b1b_29_ActivationLogSigmoidKernel_cu_9d16a0dc27log_sigmoid_backward_kernelERNS_14TensorIteratorEENKUlvE_clEvENKUlvE0_clEvEUlffE_St5arrayIPcLm3EELi4E23TrivialOffsetCalculatorILi2EjESB_ILi1EjENS0_6memory15LoadWithoutCastENSE_16StoreWithoutCastEEEviT_T0_T2_T3_T4_T5_,"ax",@progbits
	.align	128
        .global         _ZN2at6native27unrolled_elementwise_kernelIZZZNS0_62_GLOBAL__N__e6aa1b1b_29_ActivationLogSigmoidKernel_cu_9d16a0dc27log_sigmoid_backward_kernelERNS_14TensorIteratorEENKUlvE_clEvENKUlvE0_clEvEUlffE_St5arrayIPcLm3EELi4E23TrivialOffsetCalculatorILi2EjESB_ILi1EjENS0_6memory15LoadWithoutCastENSE_16StoreWithoutCastEEEviT_T0_T2_T3_T4_T5_
        .type           _ZN2at6native27unrolled_elementwise_kernelIZZZNS0_62_GLOBAL__N__e6aa1b1b_29_ActivationLogSigmoidKernel_cu_9d16a0dc27log_sigmoid_backward_kernelERNS_14TensorIteratorEENKUlvE_clEvENKUlvE0_clEvEUlffE_St5arrayIPcLm3EELi4E23TrivialOffsetCalculatorILi2EjESB_ILi1EjENS0_6memory15LoadWithoutCastENSE_16StoreWithoutCastEEEviT_T0_T2_T3_T4_T5_,@function
        .size           _ZN2at6native27unrolled_elementwise_kernelIZZZNS0_62_GLOBAL__N__e6aa1b1b_29_ActivationLogSigmoidKernel_cu_9d16a0dc27log_sigmoid_backward_kernelERNS_14TensorIteratorEENKUlvE_clEvENKUlvE0_clEvEUlffE_St5arrayIPcLm3EELi4E23TrivialOffsetCalculatorILi2EjESB_ILi1EjENS0_6memory15LoadWithoutCastENSE_16StoreWithoutCastEEEviT_T0_T2_T3_T4_T5_,(.L_x_7020 - _ZN2at6native27unrolled_elementwise_kernelIZZZNS0_62_GLOBAL__N__e6aa1b1b_29_ActivationLogSigmoidKernel_cu_9d16a0dc27log_sigmoid_backward_kernelERNS_14TensorIteratorEENKUlvE_clEvENKUlvE0_clEvEUlffE_St5arrayIPcLm3EELi4E23TrivialOffsetCalculatorILi2EjESB_ILi1EjENS0_6memory15LoadWithoutCastENSE_16StoreWithoutCastEEEviT_T0_T2_T3_T4_T5_)
        .other          _ZN2at6native27unrolled_elementwise_kernelIZZZNS0_62_GLOBAL__N__e6aa1b1b_29_ActivationLogSigmoidKernel_cu_9d16a0dc27log_sigmoid_backward_kernelERNS_14TensorIteratorEENKUlvE_clEvENKUlvE0_clEvEUlffE_St5arrayIPcLm3EELi4E23TrivialOffsetCalculatorILi2EjESB_ILi1EjENS0_6memory15LoadWithoutCastENSE_16StoreWithoutCastEEEviT_T0_T2_T3_T4_T5_,@"STO_CUDA_ENTRY STV_DEFAULT"
_ZN2at6native27unrolled_elementwise_kernelIZZZNS0_62_GLOBAL__N__e6aa1b1b_29_ActivationLogSigmoidKernel_cu_9d16a0dc27log_sigmoid_backward_kernelERNS_14TensorIteratorEENKUlvE_clEvENKUlvE0_clEvEUlffE_St5arrayIPcLm3EELi4E23TrivialOffsetCalculatorILi2EjESB_ILi1EjENS0_6memory15LoadWithoutCastENSE_16StoreWithoutCastEEEviT_T0_T2_T3_T4_T5_:
.text._ZN2at6native27unrolled_elementwise_kernelIZZZNS0_62_GLOBAL__N__e6aa1b1b_29_ActivationLogSigmoidKernel_cu_9d16a0dc27log_sigmoid_backward_kernelERNS_14TensorIteratorEENKUlvE_clEvENKUlvE0_clEvEUlffE_St5arrayIPcLm3EELi4E23TrivialOffsetCalculatorILi2EjESB_ILi1EjENS0_6memory15LoadWithoutCastENSE_16StoreWithoutCastEEEviT_T0_T2_T3_T4_T5_:
        /* <DEDUP_REMOVED lines=8> */
[----:B0-----:R-:W-:-:S02]  /*0080*/  IMAD R9, R11, -0x200, R0 ;  /* 0xfffffe000b097824 */ /* 0x001fc400078e0200 */
[----:B------:R-:W-:-:S05]  /*0090*/  HFMA2 R0, -RZ, RZ, 0, 0 ;  /* 0x00000000ff007431 */ /* 0x000fca00000001ff */
        /* <DEDUP_REMOVED lines=12> */
[----:B-1----:R1:W5:Y:S09]  /*0160*/  @!P1 LDG.E R0, desc[UR4][R18.64] ;  /* 0x0000000412009981 */ /* 0x002372000c1e1900 */
[----:B------:R-:W-:Y:S01]  /*0170*/  @!P3 LEA R21, R11, R10, 0x9 ;  /* 0x0000000a0b15b211 */ /* 0x000fe200078e48ff */
[----:B-1----:R-:W1:Y:S01]  /*0180*/  LDC.64 R18, c[0x0][0x390] ;  /* 0x0000e400ff127b82 */ /* 0x002e620000000a00 */
[----:B------:R-:W-:-:S03]  /*0190*/  @!P3 IADD3 R10, PT, PT, R10, 0x80, RZ ;  /* 0x000000800a0ab810 */ /* 0x000fc60007ffe0ff */
[----:B----4-:R-:W-:Y:S01]  /*01a0*/  @!P3 IMAD.WIDE.U32 R4, R21, 0x4, R4 ;  /* 0x000000041504b825 */ /* 0x010fe200078e0004 */
[----:B------:R-:W-:-:S03]  /*01b0*/  ISETP.GE.AND P2, PT, R10, R9, PT ;  /* 0x000000090a00720c */ /* 0x000fc60003f46270 */
[----:B------:R-:W-:-:S04]  /*01c0*/  @!P3 IMAD.WIDE.U32 R6, R21, 0x4, R6 ;  /* 0x000000041506b825 */ /* 0x000fc800078e0006 */
[----:B------:R-:W-:-:S04]  /*01d0*/  @!P0 IMAD R21, R11, 0x200, R8 ;  /* 0x000002000b158824 */ /* 0x000fc800078e0208 */
[----:B0-----:R-:W-:Y:S02]  /*01e0*/  @!P0 IMAD.WIDE.U32 R22, R21, 0x4, R22 ;  /* 0x0000000415168825 */ /* 0x001fe400078e0016 */
[----:B------:R-:W-:Y:S02]  /*01f0*/  @!P2 LEA R25, R11, R10, 0x9 ;  /* 0x0000000a0b19a211 */ /* 0x000fe400078e48ff */
[----:B-1----:R-:W-:Y:S01]  /*0200*/  @!P0 IMAD.WIDE.U32 R18, R21, 0x4, R18 ;  /* 0x0000000415128825 */ /* 0x002fe200078e0012 */
[----:B------:R-:W-:-:S06]  /*0210*/  CS2R R20, SRZ ;  /* 0x0000000000147805 */ /* 0x000fcc000001ff00 */
[----:B------:R-:W5:Y:S04]  /*0220*/  @!P0 LDG.E R21, desc[UR4][R18.64] ;  /* 0x0000000412158981 */ /* 0x000f68000c1e1900 */
[----:B------:R-:W5:Y:S01]  /*0230*/  @!P0 LDG.E R20, desc[UR4][R22.64] ;  /* 0x0000000416148981 */ /* 0x000f62000c1e1900 */
[----:B------:R-:W-:Y:S01]  /*0240*/  ISETP.GE.AND P0, PT, R8, R9, PT ;  /* 0x000000090800720c */ /* 0x000fe20003f06270 */
[----:B--2---:R-:W-:Y:S01]  /*0250*/  @!P1 IMAD.WIDE.U32 R2, R15, 0x4, R2 ;  /* 0x000000040f029825 */ /* 0x004fe200078e0002 */
[----:B------:R-:W-:-:S06]  /*0260*/  CS2R R14, SRZ ;  /* 0x00000000000e7805 */ /* 0x000fcc000001ff00 */
[----:B------:R0:W5:Y:S01]  /*0270*/  @!P1 LDG.E R15, desc[UR4][R2.64] ;  /* 0x00000004020f9981 */ /* 0x000162000c1e1900 */
[----:B------:R-:W-:Y:S01]  /*0280*/  MOV R10, RZ ;  /* 0x000000ff000a7202 */ /* 0x000fe20000000f00 */
[----:B------:R-:W-:-:S03]  /*0290*/  @!P2 IMAD.WIDE.U32 R16, R25, 0x4, R16 ;  /* 0x000000041910a825 */ /* 0x000fc600078e0010 */
[----:B0-----:R-:W0:Y:S01]  /*02a0*/  @!P0 LDC.64 R2, c[0x0][0x388] ;  /* 0x0000e200ff028b82 */ /* 0x001e220000000a00 */
[----:B------:R-:W-:Y:S01]  /*02b0*/  @!P2 IMAD.WIDE.U32 R24, R25, 0x4, R12 ;  /* 0x000000041918a825 */ /* 0x000fe200078e000c */
[----:B------:R-:W-:Y:S01]  /*02c0*/  CS2R R12, SRZ ;  /* 0x00000000000c7805 */ /* 0x000fe2000001ff00 */
[----:B------:R1:W5:Y:S01]  /*02d0*/  @!P2 LDG.E R10, desc[UR4][R16.64] ;  /* 0x00000004100aa981 */ /* 0x000362000c1e1900 */
[----:B------:R-:W-:Y:S03]  /*02e0*/  BSSY.RECONVERGENT B0, `(.L_x_2653) ;  /* 0x0000019000007945 */ /* 0x000fe60003800200 */
[----:B------:R-:W5:Y:S04]  /*02f0*/  @!P2 LDG.E R14, desc[UR4][R24.64] ;  /* 0x00000004180ea981 */ /* 0x000f68000c1e1900 */
[----:B------:R2:W5:Y:S01]  /*0300*/  @!P3 LDG.E R13, desc[UR4][R4.64] ;  /* 0x00000004040db981 */ /* 0x000562000c1e1900 */
[----:B-1----:R-:W-:-:S03]  /*0310*/  IADD3 R16, PT, PT, R8, 0x80, RZ ;  /* 0x0000008008107810 */ /* 0x002fc60007ffe0ff */
[----:B------:R1:W5:Y:S01]  /*0320*/  @!P3 LDG.E R12, desc[UR4][R6.64] ;  /* 0x00000004060cb981 */ /* 0x000362000c1e1900 */
[C---:B--2---:R-:W-:Y:S02]  /*0330*/  IADD3 R4, PT, PT, R8.reuse, 0x100, RZ ;  /* 0x0000010008047810 */ /* 0x044fe40007ffe0ff */
[----:B------:R-:W-:Y:S02]  /*0340*/  @!P0 LEA R5, R11, R8, 0x9 ;  /* 0x000000080b058211 */ /* 0x000fe400078e48ff */
[----:B-1----:R-:W-:Y:S01]  /*0350*/  IADD3 R6, PT, PT, R8, 0x180, RZ ;  /* 0x0000018008067810 */ /* 0x002fe20007ffe0ff */
[----:B------:R-:W-:Y:S01]  /*0360*/  @!P0 IMAD.MOV.U32 R8, RZ, RZ, R16 ;  /* 0x000000ffff088224 */ /* 0x000fe200078e0010 */
[-C--:B------:R-:W-:Y:S01]  /*0370*/  ISETP.GE.AND P5, PT, R16, R9.reuse, PT ;  /* 0x000000091000720c */ /* 0x080fe20003fa6270 */
[----:B0-----:R-:W-:Y:S01]  /*0380*/  @!P0 IMAD.WIDE.U32 R2, R5, 0x4, R2 ;  /* 0x0000000405028825 */ /* 0x001fe200078e0002 */
[-C--:B------:R-:W-:Y:S02]  /*0390*/  ISETP.GE.AND P1, PT, R4, R9.reuse, PT ;  /* 0x000000090400720c */ /* 0x080fe40003f26270 */
[----:B------:R-:W-:-:S02]  /*03a0*/  ISETP.GE.AND P2, PT, R6, R9, PT ;  /* 0x000000090600720c */ /* 0x000fc40003f46270 */
[----:B------:R-:W-:Y:S01]  /*03b0*/  ISETP.GE.AND P3, PT, R8, R9, PT ;  /* 0x000000090800720c */ /* 0x000fe20003f66270 */
[----:B------:R-:W-:-:S12]  /*03c0*/  @P0 BRA `(.L_x_2654) ;  /* 0x0000000000280947 */ /* 0x000fd80003800000 */
        /* <DEDUP_REMOVED lines=10> */
.L_x_2654:
[----:B------:R-:W-:Y:S05]  /*0470*/  BSYNC.RECONVERGENT B0 ;  /* 0x0000000000007941 */ /* 0x000fea0003800200 */
.L_x_2653:
        /* <DEDUP_REMOVED lines=12> */
.L_x_2656:
[----:B------:R-:W-:Y:S05]  /*0540*/  BSYNC.RECONVERGENT B0 ;  /* 0x0000000000007941 */ /* 0x000fea0003800200 */
.L_x_2655:
        /* <DEDUP_REMOVED lines=12> */
.L_x_2658:
[----:B------:R-:W-:Y:S05]  /*0610*/  BSYNC.RECONVERGENT B0 ;  /* 0x0000000000007941 */ /* 0x000fea0003800200 */
.L_x_2657:
        /* <DEDUP_REMOVED lines=12> */
.L_x_2660:
[----:B------:R-:W-:Y:S05]  /*06e0*/  BSYNC.RECONVERGENT B0 ;  /* 0x0000000000007941 */ /* 0x000fea0003800200 */
.L_x_2659:
[----:B------:R0:W-:Y:S01]  /*06f0*/  @!P0 STG.E desc[UR4][R2.64], R5 ;  /* 0x0000000502008986 */ /* 0x0001e2000c101904 */
[----:B------:R-:W-:Y:S04]  /*0700*/  BSSY.RECONVERGENT B0, `(.L_x_2661) ;  /* 0x000000c000007945 */ /* 0x000fe80003800200 */
[----:B------:R-:W-:Y:S05]  /*0710*/  @P3 BRA `(.L_x_2662) ;  /* 0x0000000000283947 */ /* 0x000fea0003800000 */
[----:B0-----:R-:W0:Y:S01]  /*0720*/  LDC.64 R2, c[0x0][0x388] ;  /* 0x0000e200ff027b82 */ /* 0x001e220000000a00 */
[----:B------:R-:W-:Y:S02]  /*0730*/  LEA R5, R11, R8, 0x9 ;  /* 0x000000080b057211 */ /* 0x000fe400078e48ff */
[----:B------:R-:W-:-:S04]  /*0740*/  IADD3 R8, PT, PT, R8, 0x80, RZ ;  /* 0x0000008008087810 */ /* 0x000fc80007ffe0ff */
[----:B------:R-:W-:-:S13]  /*0750*/  ISETP.GE.AND P0, PT, R8, R9, PT ;  /* 0x000000090800720c */ /* 0x000fda0003f06270 */
[----:B------:R-:W-:Y:S02]  /*0760*/  @!P0 LEA R17, R11, R8, 0x9 ;  /* 0x000000080b118211 */ /* 0x000fe400078e48ff */
[----:B------:R-:W-:Y:S01]  /*0770*/  @!P0 IADD3 R8, PT, PT, R8, 0x80, RZ ;  /* 0x0000008008088810 */ /* 0x000fe20007ffe0ff */
[----:B0-----:R-:W-:-:S04]  /*0780*/  IMAD.WIDE.U32 R4, R5, 0x4, R2 ;  /* 0x0000000405047825 */ /* 0x001fc800078e0002 */
[----:B------:R-:W-:Y:S01]  /*0790*/  @!P0 IMAD.WIDE.U32 R2, R17, 0x4, R2 ;  /* 0x0000000411028825 */ /* 0x000fe200078e0002 */
[----:B-----5:R1:W-:Y:S04]  /*07a0*/  STG.E desc[UR4][R4.64], R15 ;  /* 0x0000000f04007986 */ /* 0x0203e8000c101904 */
[----:B------:R1:W-:Y:S02]  /*07b0*/  @!P0 STG.E desc[UR4][R2.64], R13 ;  /* 0x0000000d02008986 */ /* 0x0003e4000c101904 */
.L_x_2662:
[----:B------:R-:W-:Y:S05]  /*07c0*/  BSYNC.RECONVERGENT B0 ;  /* 0x0000000000007941 */ /* 0x000fea0003800200 */
.L_x_2661:
[----:B------:R-:W-:-:S13]  /*07d0*/  ISETP.GE.AND P0, PT, R8, R9, PT ;  /* 0x000000090800720c */ /* 0x000fda0003f06270 */
[----:B------:R-:W-:Y:S05]  /*07e0*/  @P0 EXIT ;  /* 0x000000000000094d */ /* 0x000fea0003800000 */
[----:B01----:R-:W0:Y:S01]  /*07f0*/  LDC.64 R2, c[0x0][0x388] ;  /* 0x0000e200ff027b82 */ /* 0x003e220000000a00 */
[----:B------:R-:W-:-:S05]  /*0800*/  LEA R11, R11, R8, 0x9 ;  /* 0x000000080b0b7211 */ /* 0x000fca00078e48ff */
[----:B0-----:R-:W-:-:S05]  /*0810*/  IMAD.WIDE.U32 R2, R11, 0x4, R2 ;  /* 0x000000040b027825 */ /* 0x001fca00078e0002 */
[----:B------:R-:W-:Y:S01]  /*0820*/  STG.E desc[UR4][R2.64], R7 ;  /* 0x0000000702007986 */ /* 0x000fe2000c101904 */
[----:B------:R-:W-:Y:S05]  /*0830*/  EXIT ;  /* 0x000000000000794d */ /* 0x000fea0003800000 */
.L_x_2663:
        /* <DEDUP_REMOVED lines=12> */
.L_x_7020:


//--------------------- .text._ZN2at6native29vectorized_elementwise_kernelILi2EZZZNS0_62_GLOBAL__N__e6aa1b1b_29_ActivationLogSigmoidKernel_cu_9d16a0dc27log_sigmoid_backward_kernelERNS_14TensorIteratorEENKUlvE_clEvENKUlvE0_clEvEUlffE_St5arrayIPcLm3EEEEviT0_T1_ --------------------------
	.section	.text._ZN2at6native29vectorized_elementwise_kernelILi2EZZZNS0_62_GLOBAL__N__e6aa1b1b_29_ActivationLogSigmoidKernel_cu_9d16a0dc27log_sigmoid_backward_kernelERNS_14TensorIteratorEENKUlvE_clEvENKUlvE0_clEvEUlffE_St5arrayIPcLm3EEEEviT0_T1_,"ax",@progbits
	.align	128
        .global         _ZN2at6native29vectorized_elementwise_kernelILi2EZZZNS0_62_GLOBAL__N__e6aa1b1b_29_ActivationLogSigmoidKernel_cu_9d16a0dc27log_sigmoid_backward_kernelERNS_14TensorIteratorEENKUlvE_clEvENKUlvE0_clEvEUlffE_St5arrayIPcLm3EEEEviT0_T1_
        .type           _ZN2at6native29vectorized_elementwise_kernelILi2EZZZNS0_62_GLOBAL__N__e6aa1b1b_29_ActivationLogSigmoidKernel_cu_9d16a0dc27log_sigmoid_backward_kernelERNS_14TensorIteratorEENKUlvE_clEvENKUlvE0_clEvEUlffE_St5arrayIPcLm3EEEEviT0_T1_,@function
        .size           _ZN2at6native29vectorized_elementwise_kernelILi2EZZZNS0_62_GLOBAL__N__e6aa1b1b_29_ActivationLogSigmoidKernel_cu_9d16a0dc27log_sigmoid_backward_kernelERNS_14TensorIteratorEENKUlvE_clEvENKUlvE0_clEvEUlffE_St5arrayIPcLm3EEEEviT0_T1_,(.L_x_7021 - _ZN2at6native29vectorized_elementwise_kernelILi2EZZZNS0_62_GLOBAL__N__e6aa1b1b_29_ActivationLogSigmoidKernel_cu_9d16a0dc27log_sigmoid_backward_kernelERNS_14TensorIteratorEENKUlvE_clEvENKUlvE0_clEvEUlffE_St5arrayIPcLm3EEEEviT0_T1_)
        .other          _ZN2at6native29vectorized_elementwise_kernelILi2EZZZNS0_62_GLOBAL__N__e6aa1b1b_29_ActivationLogSigmoidKernel_cu_9d16a0dc27log_sigmoid_backward_kernelERNS_14TensorIteratorEENKUlvE_clEvENKUlvE0_clEvEUlffE_St5arrayIPcLm3EEEEviT0_T1_,@"STO_CUDA_ENTRY STV_DEFAULT"
_ZN2at6native29vectorized_elementwise_kernelILi2EZZZNS0_62_GLOBAL__N__e6aa1b1b_29_ActivationLogSigmoidKernel_cu_9d16a0dc27log_sigmoid_backward_kernelERNS_14TensorIteratorEENKUlvE_clEvENKUlvE0_clEvEUlffE_St5arrayIPcLm3EEEEviT0_T1_:
.text._ZN2at6native29vectorized_elementwise_kernelILi2EZZZNS0_62_GLOBAL__N__e6aa1b1b_29_ActivationLogSigmoidKernel_cu_9d16a0dc27log_sigmoid_backward_kernelERNS_14TensorIteratorEENKUlvE_clEvENKUlvE0_clEvEUlffE_St5arrayIPcLm3EEEEviT0_T1_:
        /* <DEDUP_REMOVED lines=10> */
[----:B------:R-:W-:-:S07]  /*00a0*/  HFMA2 R4, -RZ, RZ, 0, 0 ;  /* 0x00000000ff047431 */ /* 0x000fce00000001ff */
[----:B------:R-:W2:Y:S08]  /*00b0*/  LDC.64 R24, c[0x0][0x398] ;  /* 0x0000e600ff187b82 */ /* 0x000eb00000000a00 */
[----:B------:R-:W3:Y:S08]  /*00c0*/  LDC.64 R14, c[0x0][0x390] ;  /* 0x0000e400ff0e7b82 */ /* 0x000ef00000000a00 */
[----:B------:R-:W4:Y:S01]  /*00d0*/  LDC.64 R12, c[0x0][0x398] ;  /* 0x0000e600ff0c7b82 */ /* 0x000f220000000a00 */
[----:B0-----:R-:W-:-:S07]  /*00e0*/  ISETP.GE.U32.AND P0, PT, R23, R2, PT ;  /* 0x000000021700720c */ /* 0x001fce0003f06070 */
[----:B------:R-:W0:Y:S01]  /*00f0*/  LDC.64 R10, c[0x0][0x390] ;  /* 0x0000e400ff0a7b82 */ /* 0x000e220000000a00 */
[----:B------:R-:W-:-:S07]  /*0100*/  MOV R3, R23 ;  /* 0x0000001700037202 */ /* 0x000fce0000000f00 */
[----:B------:R-:W0:Y:S01]  /*0110*/  LDC.64 R20, c[0x0][0x390] ;  /* 0x0000e400ff147b82 */ /* 0x000e220000000a00 */
[----:B------:R-:W-:Y:S02]  /*0120*/  @!P0 IADD3 R23, PT, PT, R3, 0x80, RZ ;  /* 0x0000008003178810 */ /* 0x000fe40007ffe0ff */
[----:B------:R-:W-:Y:S02]  /*0130*/  @!P0 IADD3 R5, PT, PT, R0, R3, RZ ;  /* 0x0000000300058210 */ /* 0x000fe40007ffe0ff */
[----:B------:R-:W-:-:S03]  /*0140*/  ISETP.GE.U32.AND P1, PT, R23, R2, PT ;  /* 0x000000021700720c */ /* 0x000fc60003f26070 */
[----:B------:R-:W0:Y:S01]  /*0150*/  LDC.64 R18, c[0x0][0x398] ;  /* 0x0000e600ff127b82 */ /* 0x000e220000000a00 */
[----:B-1----:R-:W-:-:S04]  /*0160*/  @!P0 IMAD.WIDE.U32 R16, R5, 0x4, R16 ;  /* 0x0000000405108825 */ /* 0x002fc800078e0010 */
[----:B--2---:R-:W-:-:S03]  /*0170*/  @!P0 IMAD.WIDE.U32 R24, R5, 0x4, R24 ;  /* 0x0000000405188825 */ /* 0x004fc600078e0018 */
[----:B------:R-:W1:Y:S02]  /*0180*/  LDC.64 R8, c[0x0][0x398] ;  /* 0x0000e600ff087b82 */ /* 0x000e640000000a00 */
[----:B------:R-:W-:Y:S01]  /*0190*/  @!P1 IADD3 R7, PT, PT, R0, R23, RZ ;  /* 0x0000001700079210 */ /* 0x000fe20007ffe0ff */
[----:B------:R4:W5:Y:S01]  /*01a0*/  @!P0 LDG.E R4, desc[UR4][R16.64] ;  /* 0x0000000410048981 */ /* 0x000962000c1e1900 */
[----:B------:R-:W-:Y:S02]  /*01b0*/  @!P1 IADD3 R23, PT, PT, R23, 0x80, RZ ;  /* 0x0000008017179810 */ /* 0x000fe40007ffe0ff */
[----:B------:R-:W-:Y:S02]  /*01c0*/  MOV R5, RZ ;  /* 0x000000ff00057202 */ /* 0x000fe40000000f00 */
[----:B------:R-:W-:-:S04]  /*01d0*/  ISETP.GE.U32.AND P2, PT, R23, R2, PT ;  /* 0x000000021700720c */ /* 0x000fc80003f46070 */
[----:B------:R1:W5:Y:S01]  /*01e0*/  @!P0 LDG.E R5, desc[UR4][R24.64] ;  /* 0x0000000418058981 */ /* 0x000362000c1e1900 */
[----:B---3--:R-:W-:-:S04]  /*01f0*/  @!P1 IMAD.WIDE.U32 R14, R7, 0x4, R14 ;  /* 0x00000004070e9825 */ /* 0x008fc800078e000e */
[----:B----4-:R-:W-:Y:S01]  /*0200*/  @!P1 IMAD.WIDE.U32 R16, R7, 0x4, R12 ;  /* 0x0000000407109825 */ /* 0x010fe200078e000c */
[----:B------:R-:W-:-:S03]  /*0210*/  CS2R R6, SRZ ;  /* 0x0000000000067805 */ /* 0x000fc6000001ff00 */
[C---:B------:R-:W-:Y:S02]  /*0220*/  @!P2 IADD3 R27, PT, PT, R0.reuse, R23, RZ ;  /* 0x00000017001ba210 */ /* 0x040fe40007ffe0ff */
[----:B------:R-:W-:Y:S01]  /*0230*/  @!P2 IADD3 R23, PT, PT, R23, 0x80, RZ ;  /* 0x000000801717a810 */ /* 0x000fe20007ffe0ff */
[----:B------:R2:W5:Y:S03]  /*0240*/  @!P1 LDG.E R6, desc[UR4][R14.64] ;  /* 0x000000040e069981 */ /* 0x000566000c1e1900 */
[----:B------:R-:W-:Y:S01]  /*0250*/  ISETP.GE.U32.AND P0, PT, R23, R2, PT ;  /* 0x000000021700720c */ /* 0x000fe20003f06070 */
[C---:B0-----:R-:W-:Y:S01]  /*0260*/  @!P2 IMAD.WIDE.U32 R12, R27.reuse, 0x4, R10 ;  /* 0x000000041b0ca825 */ /* 0x041fe200078e000a */
[----:B------:R0:W5:Y:S03]  /*0270*/  @!P1 LDG.E R7, desc[UR4][R16.64] ;  /* 0x0000000410079981 */ /* 0x000166000c1e1900 */
[----:B-1----:R-:W-:Y:S01]  /*0280*/  @!P2 IMAD.WIDE.U32 R24, R27, 0x4, R8 ;  /* 0x000000041b18a825 */ /* 0x002fe200078e0008 */
[----:B------:R-:W-:Y:S01]  /*0290*/  CS2R R8, SRZ ;  /* 0x0000000000087805 */ /* 0x000fe2000001ff00 */
[----:B--2---:R-:W1:Y:S05]  /*02a0*/  LDC.64 R14, c[0x0][0x390] ;  /* 0x0000e400ff0e7b82 */ /* 0x004e6a0000000a00 */
[----:B------:R2:W5:Y:S01]  /*02b0*/  @!P2 LDG.E R8, desc[UR4][R12.64] ;  /* 0x000000040c08a981 */ /* 0x000562000c1e1900 */
[----:B------:R-:W-:-:S02]  /*02c0*/  @!P0 IADD3 R11, PT, PT, R0, R23, RZ ;  /* 0x00000017000b8210 */ /* 0x000fc40007ffe0ff */
[----:B------:R-:W-:Y:S01]  /*02d0*/  @!P0 IADD3 R23, PT, PT, R23, 0x80, RZ ;  /* 0x0000008017178810 */ /* 0x000fe20007ffe0ff */
[----:B0-----:R-:W0:Y:S01]  /*02e0*/  LDC.64 R16, c[0x0][0x390] ;  /* 0x0000e400ff107b82 */ /* 0x001e220000000a00 */
[----:B------:R3:W5:Y:S01]  /*02f0*/  @!P2 LDG.E R9, desc[UR4][R24.64] ;  /* 0x000000041809a981 */ /* 0x000762000c1e1900 */
[----:B------:R-:W-:Y:S01]  /*0300*/  @!P0 IMAD.WIDE.U32 R20, R11, 0x4, R20 ;  /* 0x000000040b148825 */ /* 0x000fe200078e0014 */
[----:B------:R-:W-:-:S03]  /*0310*/  ISETP.GE.U32.AND P1, PT, R23, R2, PT ;  /* 0x000000021700720c */ /* 0x000fc60003f26070 */
[----:B------:R-:W-:Y:S01]  /*0320*/  @!P0 IMAD.WIDE.U32 R18, R11, 0x4, R18 ;  /* 0x000000040b128825 */ /* 0x000fe200078e0012 */
[----:B------:R-:W-:-:S03]  /*0330*/  CS2R R10, SRZ ;  /* 0x00000000000a7805 */ /* 0x000fc6000001ff00 */
[----:B--2---:R-:W-:Y:S01]  /*0340*/  HFMA2 R12, -RZ, RZ, 0, 0 ;  /* 0x00000000ff0c7431 */ /* 0x004fe200000001ff */
[----:B---3--:R-:W2:Y:S02]  /*0350*/  LDC.64 R24, c[0x0][0x398] ;  /* 0x0000e600ff187b82 */ /* 0x008ea40000000a00 */
[----:B------:R3:W5:Y:S03]  /*0360*/  @!P0 LDG.E R11, desc[UR4][R18.64] ;  /* 0x00000004120b8981 */ /* 0x000766000c1e1900 */
[----:B------:R-:W-:Y:S01]  /*0370*/  @!P1 IADD3 R13, PT, PT, R0, R23, RZ ;  /* 0x00000017000d9210 */ /* 0x000fe20007ffe0ff */
[----:B------:R4:W5:Y:S01]  /*0380*/  @!P0 LDG.E R10, desc[UR4][R20.64] ;  /* 0x00000004140a8981 */ /* 0x000962000c1e1900 */
[----:B------:R-:W-:Y:S01]  /*0390*/  @!P1 IADD3 R23, PT, PT, R23, 0x80, RZ ;  /* 0x0000008017179810 */ /* 0x000fe20007ffe0ff */
[----:B---3--:R-:W3:Y:S03]  /*03a0*/  LDC.64 R18, c[0x0][0x398] ;  /* 0x0000e600ff127b82 */ /* 0x008ee60000000a00 */
[----:B------:R-:W-:Y:S01]  /*03b0*/  ISETP.GE.U32.AND P0, PT, R23, R2, PT ;  /* 0x000000021700720c */ /* 0x000fe20003f06070 */
[----:B-1----:R-:W-:-:S04]  /*03c0*/  @!P1 IMAD.WIDE.U32 R14, R13, 0x4, R14 ;  /* 0x000000040d0e9825 */ /* 0x002fc800078e000e */
[----:B----4-:R-:W-:Y:S01]  /*03d0*/  HFMA2 R20, -RZ, RZ, 0, 0 ;  /* 0x00000000ff147431 */ /* 0x010fe200000001ff */
[----:B------:R1:W5:Y:S07]  /*03e0*/  @!P1 LDG.E R12, desc[UR4][R14.64] ;  /* 0x000000040e0c9981 */ /* 0x00036e000c1e1900 */
[----:B------:R-:W-:Y:S01]  /*03f0*/  @!P0 IADD3 R21, PT, PT, R0, R23, RZ ;  /* 0x0000001700158210 */ /* 0x000fe20007ffe0ff */
[----:B-1----:R-:W1:Y:S04]  /*0400*/  LDC.64 R14, c[0x0][0x390] ;  /* 0x0000e400ff0e7b82 */ /* 0x002e680000000a00 */
[----:B0-----:R-:W-:Y:S01]  /*0410*/  @!P0 IMAD.WIDE.U32 R16, R21, 0x4, R16 ;  /* 0x0000000415108825 */ /* 0x001fe200078e0010 */
[----:B------:R-:W-:-:S03]  /*0420*/  @!P0 IADD3 R23, PT, PT, R23, 0x80, RZ ;  /* 0x0000008017178810 */ /* 0x000fc60007ffe0ff */
[----:B---3--:R-:W-:Y:S01]  /*0430*/  @!P0 IMAD.WIDE.U32 R18, R21, 0x4, R18 ;  /* 0x0000000415128825 */ /* 0x008fe200078e0012 */
[----:B------:R-:W-:Y:S01]  /*0440*/  MOV R21, RZ ;  /* 0x000000ff00157202 */ /* 0x000fe20000000f00 */
[----:B------:R0:W5:Y:S05]  /*0450*/  @!P0 LDG.E R20, desc[UR4][R16.64] ;  /* 0x0000000410148981 */ /* 0x00016a000c1e1900 */
[----:B------:R3:W5:Y:S01]  /*0460*/  @!P0 LDG.E R21, desc[UR4][R18.64] ;  /* 0x0000000412158981 */ /* 0x000762000c1e1900 */
[----:B------:R-:W-:Y:S01]  /*0470*/  ISETP.GE.U32.AND P0, PT, R23, R2, PT ;  /* 0x000000021700720c */ /* 0x000fe20003f06070 */
[----:B0-----:R-:W0:Y:S01]  /*0480*/  LDC.64 R16, c[0x0][0x398] ;  /* 0x0000e600ff107b82 */ /* 0x001e220000000a00 */
[----:B--2---:R-:W-:Y:S01]  /*0490*/  @!P1 IMAD.WIDE.U32 R24, R13, 0x4, R24 ;  /* 0x000000040d189825 */ /* 0x004fe200078e0018 */
[----:B------:R-:W-:-:S03]  /*04a0*/  MOV R13, RZ ;  /* 0x000000ff000d7202 */ /* 0x000fc60000000f00 */
[----:B------:R-:W-:-:S03]  /*04b0*/  HFMA2 R22, -RZ, RZ, 0, 0 ;  /* 0x00000000ff167431 */ /* 0x000fc600000001ff */
[----:B------:R2:W5:Y:S01]  /*04c0*/  @!P1 LDG.E R13, desc[UR4][R24.64] ;  /* 0x00000004180d9981 */ /* 0x000562000c1e1900 */
[----:B---3--:R-:W3:Y:S03]  /*04d0*/  LDC.64 R18, c[0x0][0x390] ;  /* 0x0000e400ff127b82 */ /* 0x008ee60000000a00 */
[----:B--2---:R-:W-:-:S05]  /*04e0*/  @!P0 IADD3 R25, PT, PT, R0, R23, RZ ;  /* 0x0000001700198210 */ /* 0x004fca0007ffe0ff */
[----:B-1----:R-:W-:Y:S01]  /*04f0*/  @!P0 IMAD.WIDE.U32 R14, R25, 0x4, R14 ;  /* 0x00000004190e8825 */ /* 0x002fe200078e000e */
[----:B------:R-:W-:-:S03]  /*0500*/  MOV R24, RZ ;  /* 0x000000ff00187202 */ /* 0x000fc60000000f00 */
[----:B0-----:R-:W-:Y:S01]  /*0510*/  @!P0 IMAD.WIDE.U32 R16, R25, 0x4, R16 ;  /* 0x0000000419108825 */ /* 0x001fe200078e0010 */
[----:B------:R0:W5:Y:S01]  /*0520*/  @!P0 LDG.E R22, desc[UR4][R14.64] ;  /* 0x000000040e168981 */ /* 0x000162000c1e1900 */
[----:B------:R-:W-:-:S03]  /*0530*/  @!P0 IADD3 R23, PT, PT, R23, 0x80, RZ ;  /* 0x0000008017178810 */ /* 0x000fc60007ffe0ff */
[----:B------:R1:W5:Y:S01]  /*0540*/  @!P0 LDG.E R24, desc[UR4][R16.64] ;  /* 0x0000000410188981 */ /* 0x000362000c1e1900 */
[----:B0-----:R-:W0:Y:S01]  /*0550*/  LDC.64 R14, c[0x0][0x398] ;  /* 0x0000e600ff0e7b82 */ /* 0x001e220000000a00 */
[----:B------:R-:W-:-:S13]  /*0560*/  ISETP.GE.U32.AND P0, PT, R23, R2, PT ;  /* 0x000000021700720c */ /* 0x000fda0003f06070 */
[----:B------:R-:W-:Y:S01]  /*0570*/  @!P0 IADD3 R25, PT, PT, R0, R23, RZ ;  /* 0x0000001700198210 */ /* 0x000fe20007ffe0ff */
[----:B------:R-:W-:-:S04]  /*0580*/  HFMA2 R23, -RZ, RZ, 0, 0 ;  /* 0x00000000ff177431 */ /* 0x000fc800000001ff */
[----:B---3--:R-:W-:-:S04]  /*0590*/  @!P0 IMAD.WIDE.U32 R18, R25, 0x4, R18 ;  /* 0x0000000419128825 */ /* 0x008fc800078e0012 */
[----:B0-----:R-:W-:Y:S01]  /*05a0*/  @!P0 IMAD.WIDE.U32 R14, R25, 0x4, R14 ;  /* 0x00000004190e8825 */ /* 0x001fe200078e000e */
[----:B------:R-:W-:Y:S01]  /*05b0*/  MOV R25, RZ ;  /* 0x000000ff00197202 */ /* 0x000fe20000000f00 */
[----:B------:R1:W5:Y:S05]  /*05c0*/  @!P0 LDG.E R23, desc[UR4][R18.64] ;  /* 0x0000000412178981 */ /* 0x00036a000c1e1900 */
[----:B------:R1:W5:Y:S01]  /*05d0*/  @!P0 LDG.E R25, desc[UR4][R14.64] ;  /* 0x000000040e198981 */ /* 0x000362000c1e1900 */
[----:B------:R-:W-:Y:S01]  /*05e0*/  ISETP.GE.U32.AND P0, PT, R3, R2, PT ;  /* 0x000000020300720c */ /* 0x000fe20003f06070 */
[----:B------:R-:W-:-:S12]  /*05f0*/  BSSY.RECONVERGENT B0, `(.L_x_2665) ;  /* 0x000000c000007945 */ /* 0x000fd80003800200 */
[----:B-1----:R-:W-:Y:S05]  /*0600*/  @P0 BRA `(.L_x_2666) ;  /* 0x0000000000280947 */ /* 0x002fea0003800000 */
        /* <DEDUP_REMOVED lines=10> */
.L_x_2666:
[----:B------:R-:W-:Y:S05]  /*06b0*/  BSYNC.RECONVERGENT B0 ;  /* 0x0000000000007941 */ /* 0x000fea0003800200 */
.L_x_2665:
[----:B------:R-:W-:Y:S01]  /*06c0*/  IADD3 R15, PT, PT, R3, 0x80, RZ ;  /* 0x00000080030f7810 */ /* 0x000fe20007ffe0ff */
[----:B------:R-:W-:Y:S03]  /*06d0*/  BSSY.RECONVERGENT B0, `(.L_x_2667) ;  /* 0x000000d000007945 */ /* 0x000fe60003800200 */
[----:B------:R-:W-:-:S13]  /*06e0*/  ISETP.GE.U32.AND P1, PT, R15, R2, PT ;  /* 0x000000020f00720c */ /* 0x000fda0003f26070 */
        /* <DEDUP_REMOVED lines=11> */
.L_x_2668:
[----:B------:R-:W-:Y:S05]  /*07a0*/  BSYNC.RECONVERGENT B0 ;  /* 0x0000000000007941 */ /* 0x000fea0003800200 */
.L_x_2667:
[----:B-----5:R-:W-:Y:S01]  /*07b0*/  IADD3 R5, PT, PT, R3, 0x100, RZ ;  /* 0x0000010003057810 */ /* 0x020fe20007ffe0ff */
[----:B------:R-:W-:Y:S03]  /*07c0*/  BSSY.RECONVERGENT B0, `(.L_x_2669) ;  /* 0x000000d000007945 */ /* 0x000fe60003800200 */
[----:B------:R-:W-:-:S13]  /*07d0*/  ISETP.GE.U32.AND P1, PT, R5, R2, PT ;  /* 0x000000020500720c */ /* 0x000fda0003f26070 */
[----:B------:R-:W-:Y:S05]  /*07e0*/  @P1 BRA `(.L_x_2670) ;  /* 0x0000000000281947 */ /* 0x000fea0003800000 */
        /* <DEDUP_REMOVED lines=10> */
.L_x_2670:
[----:B------:R-:W-:Y:S05]  /*0890*/  BSYNC.RECONVERGENT B0 ;  /* 0x0000000000007941 */ /* 0x000fea0003800200 */
.L_x_2669:
[----:B------:R-:W0:Y:S01]  /*08a0*/  @!P0 LDC.64 R4, c[0x0][0x388] ;  /* 0x0000e200ff048b82 */ /* 0x000e220000000a00 */
[C---:B------:R-:W-:Y:S01]  /*08b0*/  IADD3 R19, PT, PT, R3.reuse, 0x180, RZ ;  /* 0x0000018003137810 */ /* 0x040fe20007ffe0ff */
[----:B------:R-:W-:Y:S01]  /*08c0*/  BSSY.RECONVERGENT B0, `(.L_x_2671) ;  /* 0x0000017000007945 */ /* 0x000fe20003800200 */
[----:B------:R-:W-:Y:S02]  /*08d0*/  IADD3 R27, PT, PT, R3, 0x280, RZ ;  /* 0x00000280031b7810 */ /* 0x000fe40007ffe0ff */
[-C--:B------:R-:W-:Y:S02]  /*08e0*/  ISETP.GE.U32.AND P5, PT, R19, R2.reuse, PT ;  /* 0x000000021300720c */ /* 0x080fe40003fa6070 */
[----:B------:R-:W-:Y:S02]  /*08f0*/  IADD3 R19, PT, PT, R3, 0x200, RZ ;  /* 0x0000020003137810 */ /* 0x000fe40007ffe0ff */
[-C--:B------:R-:W-:Y:S02]  /*0900*/  ISETP.GE.U32.AND P2, PT, R27, R2.reuse, PT ;  /* 0x000000021b00720c */ /* 0x080fe40003f46070 */
[----:B------:R-:W-:-:S02]  /*0910*/  ISETP.GE.U32.AND P1, PT, R19, R2, PT ;  /* 0x000000021300720c */ /* 0x000fc40003f26070 */
[C---:B------:R-:W-:Y:S02]  /*0920*/  IADD3 R19, PT, PT, R3.reuse, 0x300, RZ ;  /* 0x0000030003137810 */ /* 0x040fe40007ffe0ff */
[----:B------:R-:W-:Y:S02]  /*0930*/  IADD3 R27, PT, PT, R3, 0x380, RZ ;  /* 0x00000380031b7810 */ /* 0x000fe40007ffe0ff */
[-C--:B------:R-:W-:Y:S02]  /*0940*/  ISETP.GE.U32.AND P3, PT, R19, R2.reuse, PT ;  /* 0x000000021300720c */ /* 0x080fe40003f66070 */
[----:B------:R-:W-:Y:S02]  /*0950*/  @!P0 IADD3 R19, PT, PT, R0, R3, RZ ;  /* 0x0000000300138210 */ /* 0x000fe40007ffe0ff */
[----:B------:R-:W-:-:S03]  /*0960*/  ISETP.GE.U32.AND P4, PT, R27, R2, PT ;  /* 0x000000021b00720c */ /* 0x000fc60003f86070 */
[----:B0-----:R-:W-:Y:S01]  /*0970*/  @!P0 IMAD.WIDE.U32 R4, R19, 0x4, R4 ;  /* 0x0000000413048825 */ /* 0x001fe200078e0004 */
[----:B------:R-:W-:Y:S09]  /*0980*/  @P5 BRA `(.L_x_2672) ;  /* 0x0000000000285947 */ /* 0x000ff20003800000 */
        /* <DEDUP_REMOVED lines=10> */
.L_x_2672:
[----:B------:R-:W-:Y:S05]  /*0a30*/  BSYNC.RECONVERGENT B0 ;  /* 0x0000000000007941 */ /* 0x000fea0003800200 */
.L_x_2671:
[----:B------:R-:W-:Y:S04]  /*0a40*/  BSSY.RECONVERGENT B0, `(.L_x_2673) ;  /* 0x000000c000007945 */ /* 0x000fe80003800200 */
        /* <DEDUP_REMOVED lines=11> */
.L_x_2674:
[----:B------:R-:W-:Y:S05]  /*0b00*/  BSYNC.RECONVERGENT B0 ;  /* 0x0000000000007941 */ /* 0x000fea0003800200 */
.L_x_2673:
        /* <DEDUP_REMOVED lines=12> */
.L_x_2676:
[----:B------:R-:W-:Y:S05]  /*0bd0*/  BSYNC.RECONVERGENT B0 ;  /* 0x0000000000007941 */ /* 0x000fea0003800200 */
.L_x_2675:
        /* <DEDUP_REMOVED lines=12> */
.L_x_2678:
[----:B------:R-:W-:Y:S05]  /*0ca0*/  BSYNC.RECONVERGENT B0 ;  /* 0x0000000000007941 */ /* 0x000fea0003800200 */
.L_x_2677:
        /* <DEDUP_REMOVED lines=12> */
.L_x_2680:
[----:B------:R-:W-:Y:S05]  /*0d70*/  BSYNC.RECONVERGENT B0 ;  /* 0x0000000000007941 */ /* 0x000fea0003800200 */
.L_x_2679:
[----:B------:R-:W-:Y:S01]  /*0d80*/  @!P0 MOV R3, R15 ;  /* 0x0000000f00038202 */ /* 0x000fe20000000f00 */
[----:B------:R0:W-:Y:S01]  /*0d90*/  @!P0 STG.E desc[UR4][R4.64], R17 ;  /* 0x0000001104008986 */ /* 0x0001e2000c101904 */
        /* <DEDUP_REMOVED lines=9> */
[----:B------:R0:W-:Y:S07]  /*0e30*/  STG.E desc[UR4][R4.64], R7 ;  /* 0x0000000704007986 */ /* 0x0001ee000c101904 */
[----:B------:R-:W-:Y:S05]  /*0e40*/  @P0 BRA `(.L_x_2684) ;  /* 0x0000000000300947 */ /* 0x000fea0003800000 */
[----:B0-----:R-:W0:Y:S01]  /*0e50*/  LDC.64 R4, c[0x0][0x388] ;  /* 0x0000e200ff047b82 */ /* 0x001e220000000a00 */
[----:B------:R-:W-:Y:S02]  /*0e60*/  IADD3 R7, PT, PT, R0, R3, RZ ;  /* 0x0000000300077210 */ /* 0x000fe40007ffe0ff */
[----:B------:R-:W-:-:S03]  /*0e70*/  IADD3 R3, PT, PT, R3, 0x80, RZ ;  /* 0x0000008003037810 */ /* 0x000fc60007ffe0ff */
[----:B0-----:R-:W-:-:S05]  /*0e80*/  IMAD.WIDE.U32 R4, R7, 0x4, R4 ;  /* 0x0000000407047825 */ /* 0x001fca00078e0004 */
[----:B------:R0:W-:Y:S02]  /*0e90*/  STG.E desc[UR4][R4.64], R9 ;  /* 0x0000000904007986 */ /* 0x0001e4000c101904 */
.L_x_2683:
[----:B------:R-:W-:-:S13]  /*0ea0*/  ISETP.GE.U32.AND P0, PT, R3, R2, PT ;  /* 0x000000020300720c */ /* 0x000fda0003f06070 */
[----:B------:R-:W-:Y:S05]  /*0eb0*/  @P0 BRA `(.L_x_2685) ;  /* 0x0000000000300947 */ /* 0x000fea0003800000 */
[----:B0-----:R-:W0:Y:S01]  /*0ec0*/  LDC.64 R4, c[0x0][0x388] ;  /* 0x0000e200ff047b82 */ /* 0x001e220000000a00 */
[----:B------:R-:W-:Y:S02]  /*0ed0*/  IADD3 R7, PT, PT, R0, R3, RZ ;  /* 0x0000000300077210 */ /* 0x000fe40007ffe0ff */
[----:B------:R-:W-:-:S03]  /*0ee0*/  IADD3 R3, PT, PT, R3, 0x80, RZ ;  /* 0x0000008003037810 */ /* 0x000fc60007ffe0ff */
[----:B0-----:R-:W-:-:S05]  /*0ef0*/  IMAD.WIDE.U32 R4, R7, 0x4, R4 ;  /* 0x0000000407047825 */ /* 0x001fca00078e0004 */
[----:B------:R1:W-:Y:S02]  /*0f00*/  STG.E desc[UR4][R4.64], R11 ;  /* 0x0000000b04007986 */ /* 0x0003e4000c101904 */
.L_x_2684:
[----:B------:R-:W-:-:S13]  /*0f10*/  ISETP.GE.U32.AND P0, PT, R3, R2, PT ;  /* 0x000000020300720c */ /* 0x000fda0003f06070 */
[----:B------:R-:W-:Y:S05]  /*0f20*/  @P0 BRA `(.L_x_2686) ;  /* 0x0000000000340947 */ /* 0x000fea0003800000 */
[----:B01----:R-:W0:Y:S01]  /*0f30*/  LDC.64 R4, c[0x0][0x388] ;  /* 0x0000e200ff047b82 */ /* 0x003e220000000a00 */
[----:B------:R-:W-:Y:S02]  /*0f40*/  IADD3 R7, PT, PT, R0, R3, RZ ;  /* 0x0000000300077210 */ /* 0x000fe40007ffe0ff */
[----:B------:R-:W-:-:S03]  /*0f50*/  IADD3 R3, PT, PT, R3, 0x80, RZ ;  /* 0x0000008003037810 */ /* 0x000fc60007ffe0ff */
[----:B0-----:R-:W-:-:S05]  /*0f60*/  IMAD.WIDE.U32 R4, R7, 0x4, R4 ;  /* 0x0000000407047825 */ /* 0x001fca00078e0004 */
[----:B------:R1:W-:Y:S02]  /*0f70*/  STG.E desc[UR4][R4.64], R13 ;  /* 0x0000000d04007986 */ /* 0x0003e4000c101904 */
.L_x_2685:
[----:B------:R-:W-:-:S13]  /*0f80*/  ISETP.GE.U32.AND P0, PT, R3, R2, PT ;  /* 0x000000020300720c */ /* 0x000fda0003f06070 */
[----:B------:R-:W-:Y:S05]  /*0f90*/  @P0 BREAK.RELIABLE B1 ;  /* 0x0000000000010942 */ /* 0x000fea0003800100 */
[----:B------:R-:W-:Y:S05]  /*0fa0*/  @P0 BRA `(.L_x_2687) ;  /* 0x0000000000300947 */ /* 0x000fea0003800000 */
[----:B01----:R-:W0:Y:S01]  /*0fb0*/  LDC.64 R4, c[0x0][0x388] ;  /* 0x0000e200ff047b82 */ /* 0x003e220000000a00 */
[----:B------:R-:W-:Y:S02]  /*0fc0*/  IADD3 R7, PT, PT, R0, R3, RZ ;  /* 0x0000000300077210 */ /* 0x000fe40007ffe0ff */
[----:B------:R-:W-:-:S03]  /*0fd0*/  IADD3 R3, PT, PT, R3, 0x80, RZ ;  /* 0x0000008003037810 */ /* 0x000fc60007ffe0ff */
[----:B0-----:R-:W-:-:S05]  /*0fe0*/  IMAD.WIDE.U32 R4, R7, 0x4, R4 ;  /* 0x0000000407047825 */ /* 0x001fca00078e0004 */
[----:B------:R2:W-:Y:S02]  /*0ff0*/  STG.E desc[UR4][R4.64], R21 ;  /* 0x0000001504007986 */ /* 0x0005e4000c101904 */
.L_x_2686:
[----:B------:R-:W-:Y:S05]  /*1000*/  BSYNC.RELIABLE B1 ;  /* 0x0000000000017941 */ /* 0x000fea0003800100 */
.L_x_2682:
[----:B------:R-:W-:-:S13]  /*1010*/  ISETP.GE.U32.AND P0, PT, R3, R2, PT ;  /* 0x000000020300720c */ /* 0x000fda0003f06070 */
[----:B012---:R-:W0:Y:S01]  /*1020*/  @!P0 LDC.64 R4, c[0x0][0x388] ;  /* 0x0000e200ff048b82 */ /* 0x007e220000000a00 */
[----:B------:R-:W-:Y:S02]  /*1030*/  @!P0 IADD3 R7, PT, PT, R0, R3, RZ ;  /* 0x0000000300078210 */ /* 0x000fe40007ffe0ff */
[----:B------:R-:W-:-:S03]  /*1040*/  @!P0 IADD3 R3, PT, PT, R3, 0x80, RZ ;  /* 0x0000008003038810 */ /* 0x000fc60007ffe0ff */
[----:B0-----:R-:W-:-:S05]  /*1050*/  @!P0 IMAD.WIDE.U32 R4, R7, 0x4, R4 ;  /* 0x0000000407048825 */ /* 0x001fca00078e0004 */
[----:B------:R2:W-:Y:S02]  /*1060*/  @!P0 STG.E desc[UR4][R4.64], R24 ;  /* 0x0000001804008986 */ /* 0x0005e4000c101904 */
.L_x_2687:
[----:B------:R-:W-:Y:S05]  /*1070*/  BSYNC.RECONVERGENT B0 ;  /* 0x0000000000007941 */ /* 0x000fea0003800200 */
.L_x_2681:
[----:B------:R-:W-:Y:S05]  /*1080*/  WARPSYNC.ALL ;  /* 0x0000000000007948 */ /* 0x000fea0003800000 */
[----:B------:R-:W-:-:S13]  /*1090*/  ISETP.GE.U32.AND P0, PT, R3, R2, PT ;  /* 0x000000020300720c */ /* 0x000fda0003f06070 */
[----:B------:R-:W-:Y:S05]  /*10a0*/  @P0 EXIT ;  /* 0x000000000000094d */ /* 0x000fea0003800000 */
[----:B012---:R-:W0:Y:S01]  /*10b0*/  LDC.64 R4, c[0x0][0x388] ;  /* 0x0000e200ff047b82 */ /* 0x007e220000000a00 */
[----:B------:R-:W-:-:S05]  /*10c0*/  IADD3 R3, PT, PT, R0, R3, RZ ;  /* 0x0000000300037210 */ /* 0x000fca0007ffe0ff */
[----:B0-----:R-:W-:-:S05]  /*10d0*/  IMAD.WIDE.U32 R2, R3, 0x4, R4 ;  /* 0x0000000403027825 */ /* 0x001fca00078e0004 */
[----:B------:R-:W-:Y:S01]  /*10e0*/  STG.E desc[UR4][R2.64], R25 ;  /* 0x0000001902007986 */ /* 0x000fe2000c101904 */
[----:B------:R-:W-:Y:S05]  /*10f0*/  EXIT ;  /* 0x000000000000794d */ /* 0x000fea0003800000 */
.L_x_2664:
[----:B------:R-:W0:Y:S01]  /*1100*/  S2R R23, SR_TID.X ;  /* 0x0000000000177919 */ /* 0x000e220000002100 */
[----:B------:R-:W1:Y:S02]  /*1110*/  LDC.64 R2, c[0x0][0x390] ;  /* 0x0000e400ff027b82 */ /* 0x000e640000000a00 */
[----:B-1----:R-:W-:-:S04]  /*1120*/  IMAD.WIDE.U32 R2, R0, 0x4, R2 ;  /* 0x0000000400027825 */ /* 0x002fc800078e0002 */
[----:B0-----:R-:W-:Y:S02]  /*1130*/  IMAD.WIDE.U32 R20, R23, 0x8, R2 ;  /* 0x0000000817147825 */ /* 0x001fe400078e0002 */
[----:B------:R-:W0:Y:S03]  /*1140*/  LDC.64 R2, c[0x0][0x398] ;  /* 0x0000e600ff027b82 */ /* 0x000e260000000a00 */
[----:B------:R-:W2:Y:S04]  /*1150*/  LDG.E.64 R16, desc[UR4][R20.64] ;  /* 0x0000000414107981 */ /* 0x000ea8000c1e1b00 */
[----:B------:R-:W3:Y:S04]  /*1160*/  LDG.E.64 R12, desc[UR4][R20.64+0x400] ;  /* 0x00040004140c7981 */ /* 0x000ee8000c1e1b00 */
[----:B------:R-:W4:Y:S04]  /*1170*/  LDG.E.64 R8, desc[UR4][R20.64+0x800] ;  /* 0x0008000414087981 */ /* 0x000f28000c1e1b00 */
[----:B------:R3:W5:Y:S01]  /*1180*/  LDG.E.64 R6, desc[UR4][R20.64+0xc00] ;  /* 0x000c000414067981 */ /* 0x000762000c1e1b00 */
[----:B0-----:R-:W-:-:S04]  /*1190*/  IMAD.WIDE.U32 R2, R0, 0x4, R2 ;  /* 0x0000000400027825 */ /* 0x001fc800078e0002 */
[----:B------:R-:W-:-:S05]  /*11a0*/  IMAD.WIDE.U32 R26, R23, 0x8, R2 ;  /* 0x00000008171a7825 */ /* 0x000fca00078e0002 */
[----:B------:R-:W5:Y:S04]  /*11b0*/  LDG.E.64 R14, desc[UR4][R26.64] ;  /* 0x000000041a0e7981 */ /* 0x000f68000c1e1b00 */
[----:B------:R-:W5:Y:S04]  /*11c0*/  LDG.E.64 R10, desc[UR4][R26.64+0x400] ;  /* 0x000400041a0a7981 */ /* 0x000f68000c1e1b00 */
[----:B------:R-:W5:Y:S04]  /*11d0*/  LDG.E.64 R4, desc[UR4][R26.64+0x800] ;  /* 0x000800041a047981 */ /* 0x000f68000c1e1b00 */
[----:B------:R0:W5:Y:S01]  /*11e0*/  LDG.E.64 R2, desc[UR4][R26.64+0xc00] ;  /* 0x000c00041a027981 */ /* 0x000162000c1e1b00 */
[C---:B--2---:R-:W-:Y:S01]  /*11f0*/  FMUL.FTZ R18, |R17|.reuse, -1.4426950216293334961 ;  /* 0xbfb8aa3b11127820 */ /* 0x044fe20000410200 */
[----:B------:R-:W-:Y:S01]  /*1200*/  FMUL.FTZ R25, |R16|, -1.4426950216293334961 ;  /* 0xbfb8aa3b10197820 */ /* 0x000fe20000410200 */
[----:B------:R-:W-:Y:S01]  /*1210*/  FSETP.GEU.FTZ.AND P1, PT, R17, RZ, PT ;  /* 0x000000ff1100720b */ /* 0x000fe20003f3e000 */
[----:B---3--:R-:W-:Y:S01]  /*1220*/  FMUL.FTZ R20, |R12|, -1.4426950216293334961 ;  /* 0xbfb8aa3b0c147820 */ /* 0x008fe20000410200 */
[----:B------:R-:W-:-:S02]  /*1230*/  FMUL.FTZ R22, |R13|, -1.4426950216293334961 ;  /* 0xbfb8aa3b0d167820 */ /* 0x000fc40000410200 */
[----:B------:R-:W1:Y:S01]  /*1240*/  MUFU.EX2 R18, R18 ;  /* 0x0000001200127308 */ /* 0x000e620000000800 */
[----:B------:R-:W-:Y:S01]  /*1250*/  FSET.BF.LT.FTZ.AND R17, R17, RZ, PT ;  /* 0x000000ff1111720a */ /* 0x000fe20003811000 */
[----:B----4-:R-:W-:Y:S01]  /*1260*/  FMUL.FTZ R21, |R8|, -1.4426950216293334961 ;  /* 0xbfb8aa3b08157820 */ /* 0x010fe20000410200 */
[C---:B------:R-:W-:Y:S02]  /*1270*/  FSETP.GEU.FTZ.AND P0, PT, R16.reuse, RZ, PT ;  /* 0x000000ff1000720b */ /* 0x040fe40003f1e000 */
[----:B------:R-:W-:Y:S02]  /*1280*/  FSET.BF.LT.FTZ.AND R16, R16, RZ, PT ;  /* 0x000000ff1010720a */ /* 0x000fe40003811000 */
[----:B-----5:R-:W-:Y:S01]  /*1290*/  FSETP.GEU.FTZ.AND P2, PT, R6, RZ, PT ;  /* 0x000000ff0600720b */ /* 0x020fe20003f5e000 */
[----:B------:R-:W2:Y:S01]  /*12a0*/  MUFU.EX2 R25, R25 ;  /* 0x0000001900197308 */ /* 0x000ea20000000800 */
[----:B------:R-:W-:-:S07]  /*12b0*/  FSETP.GEU.FTZ.AND P3, PT, R7, RZ, PT ;  /* 0x000000ff0700720b */ /* 0x000fce0003f7e000 */
[----:B------:R-:W0:Y:S01]  /*12c0*/  MUFU.EX2 R20, R20 ;  /* 0x0000001400147308 */ /* 0x000e220000000800 */
[----:B-1----:R-:W-:-:S07]  /*12d0*/  FADD.FTZ R19, R18, 1 ;  /* 0x3f80000012137421 */ /* 0x002fce0000010000 */
[----:B------:R-:W1:Y:S01]  /*12e0*/  MUFU.RCP R19, R19 ;  /* 0x0000001300137308 */ /* 0x000e620000001000 */
[----:B--2---:R-:W-:-:S07]  /*12f0*/  FADD.FTZ R24, R25, 1 ;  /* 0x3f80000019187421 */ /* 0x004fce0000010000 */
[----:B------:R-:W2:Y:S01]  /*1300*/  MUFU.EX2 R22, R22 ;  /* 0x0000001600167308 */ /* 0x000ea20000000800 */
[----:B0-----:R-:W-:-:S07]  /*1310*/  FADD.FTZ R27, R20, 1 ;  /* 0x3f800000141b7421 */ /* 0x001fce0000010000 */
[----:B------:R-:W0:Y:S01]  /*1320*/  MUFU.RCP R24, R24 ;  /* 0x0000001800187308 */ /* 0x000e220000001000 */
[----:B-1----:R-:W-:Y:S01]  /*1330*/  FMUL.FTZ R18, R18, R19 ;  /* 0x0000001312127220 */ /* 0x002fe20000410000 */
[----:B------:R-:W-:-:S03]  /*1340*/  FMUL.FTZ R19, |R9|, -1.4426950216293334961 ;  /* 0xbfb8aa3b09137820 */ /* 0x000fc60000410200 */
[----:B------:R-:W-:Y:S01]  /*1350*/  @P1 FADD.FTZ R18, -R18, -RZ ;  /* 0x800000ff12121221 */ /* 0x000fe20000010100 */
[C---:B------:R-:W-:Y:S02]  /*1360*/  FSETP.GEU.FTZ.AND P1, PT, R13.reuse, RZ, PT ;  /* 0x000000ff0d00720b */ /* 0x040fe40003f3e000 */
[----:B------:R-:W1:Y:S01]  /*1370*/  MUFU.RCP R27, R27 ;  /* 0x0000001b001b7308 */ /* 0x000e620000001000 */
[----:B--2---:R-:W-:Y:S01]  /*1380*/  FADD.FTZ R29, R22, 1 ;  /* 0x3f800000161d7421 */ /* 0x004fe20000010000 */
[----:B------:R-:W-:-:S06]  /*1390*/  FSET.BF.LT.FTZ.AND R13, R13, RZ, PT ;  /* 0x000000ff0d0d720a */ /* 0x000fcc0003811000 */
[----:B------:R-:W2:Y:S01]  /*13a0*/  MUFU.RCP R29, R29 ;  /* 0x0000001d001d7308 */ /* 0x000ea20000001000 */
[----:B0-----:R-:W-:Y:S01]  /*13b0*/  FMUL.FTZ R25, R25, R24 ;  /* 0x0000001819197220 */ /* 0x001fe20000410000 */
[----:B------:R-:W-:Y:S01]  /*13c0*/  FADD.FTZ R24, R17, -R18 ;  /* 0x8000001211187221 */ /* 0x000fe20000010000 */
[----:B------:R-:W-:Y:S01]  /*13d0*/  FMUL.FTZ R18, |R6|, -1.4426950216293334961 ;  /* 0xbfb8aa3b06127820 */ /* 0x000fe20000410200 */
[----:B------:R-:W-:Y:S01]  /*13e0*/  FMUL.FTZ R17, |R7|, -1.4426950216293334961 ;  /* 0xbfb8aa3b07117820 */ /* 0x000fe20000410200 */
[----:B------:R-:W-:Y:S01]  /*13f0*/  @P0 FADD.FTZ R25, -R25, -RZ ;  /* 0x800000ff19190221 */ /* 0x000fe20000010100 */
[----:B------:R-:W-:Y:S01]  /*1400*/  FSETP.GEU.FTZ.AND P0, PT, R12, RZ, PT ;  /* 0x000000ff0c00720b */ /* 0x000fe20003f1e000 */
[----:B------:R-:W-:Y:S01]  /*1410*/  FMUL.FTZ R15, R15, R24 ;  /* 0x000000180f0f7220 */ /* 0x000fe20000410000 */
[----:B------:R-:W0:Y:S01]  /*1420*/  MUFU.EX2 R21, R21 ;  /* 0x0000001500157308 */ /* 0x000e220000000800 */
[----:B------:R-:W-:Y:S01]  /*1430*/  FADD.FTZ R25, R16, -R25 ;  /* 0x8000001910197221 */ /* 0x000fe20000010000 */
[----:B-1----:R-:W-:Y:S01]  /*1440*/  FMUL.FTZ R27, R20, R27 ;  /* 0x0000001b141b7220 */ /* 0x002fe20000410000 */
[----:B------:R-:W-:-:S02]  /*1450*/  FSET.BF.LT.FTZ.AND R12, R12, RZ, PT ;  /* 0x000000ff0c0c720a */ /* 0x000fc40003811000 */
[----:B------:R-:W-:Y:S01]  /*1460*/  FMUL.FTZ R14, R14, R25 ;  /* 0x000000190e0e7220 */ /* 0x000fe20000410000 */
[----:B------:R-:W-:Y:S02]  /*1470*/  FSET.BF.LT.FTZ.AND R6, R6, RZ, PT ;  /* 0x000000ff0606720a */ /* 0x000fe40003811000 */
[----:B------:R-:W1:Y:S01]  /*1480*/  MUFU.EX2 R19, R19 ;  /* 0x0000001300137308 */ /* 0x000e620000000800 */
[----:B--2---:R-:W-:Y:S01]  /*1490*/  FMUL.FTZ R22, R22, R29 ;  /* 0x0000001d16167220 */ /* 0x004fe20000410000 */
[----:B------:R-:W-:Y:S01]  /*14a0*/  FSET.BF.LT.FTZ.AND R7, R7, RZ, PT ;  /* 0x000000ff0707720a */ /* 0x000fe20003811000 */
[----:B------:R-:W-:Y:S01]  /*14b0*/  @P0 FADD.FTZ R27, -R27, -RZ ;  /* 0x800000ff1b1b0221 */ /* 0x000fe20000010100 */
[----:B------:R-:W-:Y:S01]  /*14c0*/  FSETP.GEU.FTZ.AND P0, PT, R8, RZ, PT ;  /* 0x000000ff0800720b */ /* 0x000fe20003f1e000 */
[----:B------:R-:W-:Y:S01]  /*14d0*/  @P1 FADD.FTZ R22, -R22, -RZ ;  /* 0x800000ff16161221 */ /* 0x000fe20000010100 */
[----:B------:R-:W-:Y:S01]  /*14e0*/  FSETP.GEU.FTZ.AND P1, PT, R9, RZ, PT ;  /* 0x000000ff0900720b */ /* 0x000fe20003f3e000 */
[----:B------:R-:W-:Y:S01]  /*14f0*/  FADD.FTZ R27, R12, -R27 ;  /* 0x8000001b0c1b7221 */ /* 0x000fe20000010000 */
[----:B------:R-:W2:Y:S01]  /*1500*/  MUFU.EX2 R18, R18 ;  /* 0x0000001200127308 */ /* 0x000ea20000000800 */
[----:B0-----:R-:W-:Y:S01]  /*1510*/  FADD.FTZ R16, R21, 1 ;  /* 0x3f80000015107421 */ /* 0x001fe20000010000 */
[----:B------:R-:W-:Y:S01]  /*1520*/  FADD.FTZ R22, R13, -R22 ;  /* 0x800000160d167221 */ /* 0x000fe20000010000 */
[----:B------:R-:W-:Y:S01]  /*1530*/  FSET.BF.LT.FTZ.AND R8, R8, RZ, PT ;  /* 0x000000ff0808720a */ /* 0x000fe20003811000 */
[----:B------:R-:W0:Y:S01]  /*1540*/  LDC.64 R12, c[0x0][0x388] ;  /* 0x0000e200ff0c7b82 */ /* 0x000e220000000a00 */
[----:B------:R-:W-:Y:S01]  /*1550*/  FSET.BF.LT.FTZ.AND R9, R9, RZ, PT ;  /* 0x000000ff0909720a */ /* 0x000fe20003811000 */
[----:B------:R-:W-:Y:S01]  /*1560*/  FMUL.FTZ R10, R10, R27 ;  /* 0x0000001b0a0a7220 */ /* 0x000fe20000410000 */
[----:B------:R-:W-:Y:S01]  /*1570*/  FMUL.FTZ R11, R11, R22 ;  /* 0x000000160b0b7220 */ /* 0x000fe20000410000 */
[----:B------:R-:W3:Y:S01]  /*1580*/  MUFU.EX2 R17, R17 ;  /* 0x0000001100117308 */ /* 0x000ee20000000800 */
[----:B-1----:R-:W-:-:S07]  /*1590*/  FADD.FTZ R20, R19, 1 ;  /* 0x3f80000013147421 */ /* 0x002fce0000010000 */
[----:B------:R-:W1:Y:S01]  /*15a0*/  MUFU.RCP R16, R16 ;  /* 0x0000001000107308 */ /* 0x000e620000001000 */
[----:B--2---:R-:W-:-:S07]  /*15b0*/  FADD.FTZ R25, R18, 1 ;  /* 0x3f80000012197421 */ /* 0x004fce0000010000 */
[----:B------:R-:W2:Y:S01]  /*15c0*/  MUFU.RCP R20, R20 ;  /* 0x0000001400147308 */ /* 0x000ea20000001000 */
[----:B---3--:R-:W-:Y:S01]  /*15d0*/  FADD.FTZ R24, R17, 1 ;  /* 0x3f80000011187421 */ /* 0x008fe20000010000 */
[----:B0-----:R-:W-:-:S06]  /*15e0*/  IMAD.WIDE.U32 R12, R0, 0x4, R12 ;  /* 0x00000004000c7825 */ /* 0x001fcc00078e000c */
[----:B------:R-:W0:Y:S01]  /*15f0*/  MUFU.RCP R25, R25 ;  /* 0x0000001900197308 */ /* 0x000e220000001000 */
[----:B-1----:R-:W-:Y:S01]  /*1600*/  FMUL.FTZ R21, R21, R16 ;  /* 0x0000001015157220 */ /* 0x002fe20000410000 */
[----:B------:R-:W-:-:S04]  /*1610*/  IMAD.WIDE.U32 R12, R23, 0x8, R12 ;  /* 0x00000008170c7825 */ /* 0x000fc800078e000c */
[----:B------:R-:W-:Y:S01]  /*1620*/  @P0 FADD.FTZ R21, -R21, -RZ ;  /* 0x800000ff15150221 */ /* 0x000fe20000010100 */
[----:B------:R-:W-:Y:S01]  /*1630*/  STG.E.64 desc[UR4][R12.64], R14 ;  /* 0x0000000e0c007986 */ /* 0x000fe2000c101b04 */
[----:B------:R-:W1:Y:S01]  /*1640*/  MUFU.RCP R24, R24 ;  /* 0x0000001800187308 */ /* 0x000e620000001000 */
[----:B--2---:R-:W-:Y:S01]  /*1650*/  FMUL.FTZ R20, R19, R20 ;  /* 0x0000001413147220 */ /* 0x004fe20000410000 */
[----:B------:R-:W-:Y:S01]  /*1660*/  FADD.FTZ R21, R8, -R21 ;  /* 0x8000001508157221 */ /* 0x000fe20000010000 */
[----:B------:R-:W-:Y:S02]  /*1670*/  STG.E.64 desc[UR4][R12.64+0x400], R10 ;  /* 0x0004000a0c007986 */ /* 0x000fe4000c101b04 */
[----:B------:R-:W-:Y:S01]  /*1680*/  @P1 FADD.FTZ R20, -R20, -RZ ;  /* 0x800000ff14141221 */ /* 0x000fe20000010100 */
[----:B------:R-:W-:Y:S01]  /*1690*/  FMUL.FTZ R4, R4, R21 ;  /* 0x0000001504047220 */ /* 0x000fe20000410000 */
[----:B0-----:R-:W-:Y:S02]  /*16a0*/  FMUL.FTZ R25, R18, R25 ;  /* 0x0000001912197220 */ /* 0x001fe40000410000 */
[----:B------:R-:W-:-:S02]  /*16b0*/  FADD.FTZ R20, R9, -R20 ;  /* 0x8000001409147221 */ /* 0x000fc40000010000 */
[----:B------:R-:W-:Y:S02]  /*16c0*/  @P2 FADD.FTZ R25, -R25, -RZ ;  /* 0x800000ff19192221 */ /* 0x000fe40000010100 */
[----:B------:R-:W-:Y:S01]  /*16d0*/  FMUL.FTZ R5, R5, R20 ;  /* 0x0000001405057220 */ /* 0x000fe20000410000 */
[----:B-1----:R-:W-:Y:S01]  /*16e0*/  FMUL.FTZ R24, R17, R24 ;  /* 0x0000001811187220 */ /* 0x002fe20000410000 */
[----:B------:R-:W-:-:S03]  /*16f0*/  FADD.FTZ R25, R6, -R25 ;  /* 0x8000001906197221 */ /* 0x000fc60000010000 */
[----:B------:R-:W-:Y:S01]  /*1700*/  STG.E.64 desc[UR4][R12.64+0x800], R4 ;  /* 0x000800040c007986 */ /* 0x000fe2000c101b04 */
[----:B------:R-:W-:Y:S01]  /*1710*/  @P3 FADD.FTZ R24, -R24, -RZ ;  /* 0x800000ff18183221 */ /* 0x000fe20000010100 */
[----:B------:R-:W-:-:S03]  /*1720*/  FMUL.FTZ R2, R2, R25 ;  /* 0x0000001902027220 */ /* 0x000fc60000410000 */
[----:B------:R-:W-:-:S04]  /*1730*/  FADD.FTZ R24, R7, -R24 ;  /* 0x8000001807187221 */ /* 0x000fc80000010000 */
[----:B------:R-:W-:-:S05]  /*1740*/  FMUL.FTZ R3, R3, R24 ;  /* 0x0000001803037220 */ /* 0x000fca0000410000 */
[----:B------:R-:W-:Y:S01]  /*1750*/  STG.E.64 desc[UR4][R12.64+0xc00], R2 ;  /* 0x000c00020c007986 */ /* 0x000fe2000c101b04 */
[----:B------:R-:W-:Y:S05]  /*1760*/  EXIT ;  /* 0x000000000000794d */ /* 0x000fea0003800000 */
.L_x_2688:
        /* <DEDUP_REMOVED lines=9> */
.L_x_7021:


//--------------------- .text._ZN2at6native29vectorized_elementwise_kernelILi4EZZZNS0_62_GLOBAL__N__e6aa1b1b_29_ActivationLogSigmoidKernel_cu_9d16a0dc27log_sigmoid_backward_kernelERNS_14TensorIteratorEENKUlvE_clEvENKUlvE0_clEvEUlffE_St5arrayIPcLm3EEEEviT0_T1_ --------------------------
	.section	.text._ZN2at6native29vectorized_elementwise_kernelILi4EZZZNS0_62_GLOBAL__N__e6aa1b1b_29_ActivationLogSigmoidKernel_cu_9d16a0dc27log_sigmoid_backward_kernelERNS_14TensorIteratorEENKUlvE_clEvENKUlvE0_clEvEUlffE_St5arrayIPcLm3EEEEviT0_T1_,"ax",@progbits
	.align	128
        .global         _ZN2at6native29vectorized_elementwise_kernelILi4EZZZNS0_62_GLOBAL__N__e6aa1b1b_29_ActivationLogSigmoidKernel_cu_9d16a0dc27log_sigmoid_backward_kernelERNS_14TensorIteratorEENKUlvE_clEvENKUlvE0_clEvEUlffE_St5arrayIPcLm3EEEEviT0_T1_
        .type           _ZN2at6native29vectorized_elementwise_kernelILi4EZZZNS0_62_GLOBAL__N__e6aa1b1b_29_ActivationLogSigmoidKernel_cu_9d16a0dc27log_sigmoid_backward_kernelERNS_14TensorIteratorEENKUlvE_clEvENKUlvE0_clEvEUlffE_St5arrayIPcLm3EEEEviT0_T1_,@function
        .size           _ZN2at6native29vectorized_elementwise_kernelILi4EZZZNS0_62_GLOBAL__N__e6aa1b1b_29_ActivationLogSigmoidKernel_cu_9d16a0dc27log_sigmoid_backward_kernelERNS_14TensorIteratorEENKUlvE_clEvENKUlvE0_clEvEUlffE_St5arrayIPcLm3EEEEviT0_T1_,(.L_x_7022 - _ZN2at6native29vectorized_elementwise_kernelILi4EZZZNS0_62_GLOBAL__N__e6aa1b1b_29_ActivationLogSigmoidKernel_cu_9d16a0dc27log_sigmoid_backward_kernelERNS_14TensorIteratorEENKUlvE_clEvENKUlvE0_clEvEUlffE_St5arrayIPcLm3EEEEviT0_T1_)
        .other          _ZN2at6native29vectorized_elementwise_kernelILi4EZZZNS0_62_GLOBAL__N__e6aa1b1b_29_ActivationLogSigmoidKernel_cu_9d16a0dc27log_sigmoid_backward_kernelERNS_14TensorIteratorEENKUlvE_clEvENKUlvE0_clEvEUlffE_St5arrayIPcLm3EEEEviT0_T1_,@"STO_CUDA_ENTRY STV_DEFAULT"
_ZN2at6native29vectorized_elementwise_kernelILi4EZZZNS0_62_GLOBAL__N__e6aa1b1b_29_ActivationLogSigmoidKernel_cu_9d16a0dc27log_sigmoid_backward_kernelERNS_14TensorIteratorEENKUlvE_clEvENKUlvE0_clEvEUlffE_St5arrayIPcLm3EEEEviT0_T1_:
.text._ZN2at6native29vectorized_elementwise_kernelILi4EZZZNS0_62_GLOBAL__N__e6aa1b1b_29_ActivationLogSigmoidKernel_cu_9d16a0dc27log_sigmoid_backward_kernelERNS_14TensorIteratorEENKUlvE_clEvENKUlvE0_clEvEUlffE_St5arrayIPcLm3EEEEviT0_T1_:
        /* <DEDUP_REMOVED lines=107> */
.L_x_2691:
[----:B------:R-:W-:Y:S05]  /*06b0*/  BSYNC.RECONVERGENT B0 ;  /* 0x0000000000007941 */ /* 0x000fea0003800200 */
.L_x_2690:
        /* <DEDUP_REMOVED lines=14> */
.L_x_2693:
[----:B------:R-:W-:Y:S05]  /*07a0*/  BSYNC.RECONVERGENT B0 ;  /* 0x0000000000007941 */ /* 0x000fea0003800200 */
.L_x_2692:
        /* <DEDUP_REMOVED lines=14> */
.L_x_2695:
[----:B------:R-:W-:Y:S05]  /*0890*/  BSYNC.RECONVERGENT B0 ;  /* 0x0000000000007941 */ /* 0x000fea0003800200 */
.L_x_2694:
        /* <DEDUP_REMOVED lines=25> */
.L_x_2697:
[----:B------:R-:W-:Y:S05]  /*0a30*/  BSYNC.RECONVERGENT B0 ;  /* 0x0000000000007941 */ /* 0x000fea0003800200 */
.L_x_2696:
        /* <DEDUP_REMOVED lines=12> */
.L_x_2699:
[----:B------:R-:W-:Y:S05]  /*0b00*/  BSYNC.RECONVERGENT B0 ;  /* 0x0000000000007941 */ /* 0x000fea0003800200 */
.L_x_2698:
        /* <DEDUP_REMOVED lines=12> */
.L_x_2701:
[----:B------:R-:W-:Y:S05]  /*0bd0*/  BSYNC.RECONVERGENT B0 ;  /* 0x0000000000007941 */ /* 0x000fea0003800200 */
.L_x_2700:
        /* <DEDUP_REMOVED lines=12> */
.L_x_2703:
[----:B------:R-:W-:Y:S05]  /*0ca0*/  BSYNC.RECONVERGENT B0 ;  /* 0x0000000000007941 */ /* 0x000fea0003800200 */
.L_x_2702:
        /* <DEDUP_REMOVED lines=12> */
.L_x_2705:
[----:B------:R-:W-:Y:S05]  /*0d70*/  BSYNC.RECONVERGENT B0 ;  /* 0x0000000000007941 */ /* 0x000fea0003800200 */
.L_x_2704:
        /* <DEDUP_REMOVED lines=18> */
.L_x_2708:
[----:B------:R-:W-:-:S13]  /*0ea0*/  ISETP.GE.U32.AND P0, PT, R3, R2, PT ;  /* 0x000000020300720c */ /* 0x000fda0003f06070 */
[----:B------:R-:W-:Y:S05]  /*0eb0*/  @P0 BRA `(.L_x_2710) ;  /* 0x0000000000300947 */ /* 0x000fea0003800000 */
[----:B0-----:R-:W0:Y:S01]  /*0ec0*/  LDC.64 R4, c[0x0][0x388] ;  /* 0x0000e200ff047b82 */ /* 0x001e220000000a00 */
[----:B------:R-:W-:Y:S02]  /*0ed0*/  IADD3 R7, PT, PT, R0, R3, RZ ;  /* 0x0000000300077210 */ /* 0x000fe40007ffe0ff */
[----:B------:R-:W-:-:S03]  /*0ee0*/  IADD3 R3, PT, PT, R3, 0x80, RZ ;  /* 0x0000008003037810 */ /* 0x000fc60007ffe0ff */
[----:B0-----:R-:W-:-:S05]  /*0ef0*/  IMAD.WIDE.U32 R4, R7, 0x4, R4 ;  /* 0x0000000407047825 */ /* 0x001fca00078e0004 */
[----:B------:R1:W-:Y:S02]  /*0f00*/  STG.E desc[UR4][R4.64], R11 ;  /* 0x0000000b04007986 */ /* 0x0003e4000c101904 */
.L_x_2709:
[----:B------:R-:W-:-:S13]  /*0f10*/  ISETP.GE.U32.AND P0, PT, R3, R2, PT ;  /* 0x000000020300720c */ /* 0x000fda0003f06070 */
[----:B------:R-:W-:Y:S05]  /*0f20*/  @P0 BRA `(.L_x_2711) ;  /* 0x0000000000340947 */ /* 0x000fea0003800000 */
[----:B01----:R-:W0:Y:S01]  /*0f30*/  LDC.64 R4, c[0x0][0x388] ;  /* 0x0000e200ff047b82 */ /* 0x003e220000000a00 */
[----:B------:R-:W-:Y:S02]  /*0f40*/  IADD3 R7, PT, PT, R0, R3, RZ ;  /* 0x0000000300077210 */ /* 0x000fe40007ffe0ff */
[----:B------:R-:W-:-:S03]  /*0f50*/  IADD3 R3, PT, PT, R3, 0x80, RZ ;  /* 0x0000008003037810 */ /* 0x000fc60007ffe0ff */
[----:B0-----:R-:W-:-:S05]  /*0f60*/  IMAD.WIDE.U32 R4, R7, 0x4, R4 ;  /* 0x0000000407047825 */ /* 0x001fca00078e0004 */
[----:B------:R1:W-:Y:S02]  /*0f70*/  STG.E desc[UR4][R4.64], R13 ;  /* 0x0000000d04007986 */ /* 0x0003e4000c101904 */
.L_x_2710:
        /* <DEDUP_REMOVED lines=8> */
.L_x_2711:
[----:B------:R-:W-:Y:S05]  /*1000*/  BSYNC.RELIABLE B1 ;  /* 0x0000000000017941 */ /* 0x000fea0003800100 */
.L_x_2707:
[----:B------:R-:W-:-:S13]  /*1010*/  ISETP.GE.U32.AND P0, PT, R3, R2, PT ;  /* 0x000000020300720c */ /* 0x000fda0003f06070 */
[----:B012---:R-:W0:Y:S01]  /*1020*/  @!P0 LDC.64 R4, c[0x0][0x388] ;  /* 0x0000e200ff048b82 */ /* 0x007e220000000a00 */
[----:B------:R-:W-:Y:S02]  /*1030*/  @!P0 IADD3 R7, PT, PT, R0, R3, RZ ;  /* 0x0000000300078210 */ /* 0x000fe40007ffe0ff */
[----:B------:R-:W-:-:S03]  /*1040*/  @!P0 IADD3 R3, PT, PT, R3, 0x80, RZ ;  /* 0x0000008003038810 */ /* 0x000fc60007ffe0ff */
[----:B0-----:R-:W-:-:S05]  /*1050*/  @!P0 IMAD.WIDE.U32 R4, R7, 0x4, R4 ;  /* 0x0000000407048825 */ /* 0x001fca00078e0004 */
[----:B------:R2:W-:Y:S02]  /*1060*/  @!P0 STG.E desc[UR4][R4.64], R24 ;  /* 0x0000001804008986 */ /* 0x0005e4000c101904 */
.L_x_2712:
[----:B------:R-:W-:Y:S05]  /*1070*/  BSYNC.RECONVERGENT B0 ;  /* 0x0000000000007941 */ /* 0x000fea0003800200 */
.L_x_2706:
        /* <DEDUP_REMOVED lines=8> */
.L_x_2689:
[----:B------:R-:W0:Y:S01]  /*1100*/  S2R R20, SR_TID.X ;  /* 0x0000000000147919 */ /* 0x000e220000002100 */
[----:B------:R-:W1:Y:S02]  /*1110*/  LDC.64 R2, c[0x0][0x390] ;  /* 0x0000e400ff027b82 */ /* 0x000e640000000a00 */
[----:B-1----:R-:W-:-:S04]  /*1120*/  IMAD.WIDE.U32 R2, R0, 0x4, R2 ;  /* 0x0000000400027825 */ /* 0x002fc800078e0002 */
[----:B0-----:R-:W-:Y:S02]  /*1130*/  IMAD.WIDE.U32 R22, R20, 0x10, R2 ;  /* 0x0000001014167825 */ /* 0x001fe400078e0002 */
[----:B------:R-:W0:Y:S03]  /*1140*/  LDC.64 R2, c[0x0][0x398] ;  /* 0x0000e600ff027b82 */ /* 0x000e260000000a00 */
[----:B------:R-:W2:Y:S04]  /*1150*/  LDG.E.128 R16, desc[UR4][R22.64] ;  /* 0x0000000416107981 */ /* 0x000ea8000c1e1d00 */
[----:B------:R-:W3:Y:S01]  /*1160*/  LDG.E.128 R4, desc[UR4][R22.64+0x800] ;  /* 0x0008000416047981 */ /* 0x000ee2000c1e1d00 */
[----:B0-----:R-:W-:-:S04]  /*1170*/  IMAD.WIDE.U32 R2, R0, 0x4, R2 ;  /* 0x0000000400027825 */ /* 0x001fc800078e0002 */
[----:B------:R-:W-:-:S05]  /*1180*/  IMAD.WIDE.U32 R28, R20, 0x10, R2 ;  /* 0x00000010141c7825 */ /* 0x000fca00078e0002 */
[----:B------:R-:W4:Y:S04]  /*1190*/  LDG.E.128 R12, desc[UR4][R28.64] ;  /* 0x000000041c0c7981 */ /* 0x000f28000c1e1d00 */
[----:B------:R0:W5:Y:S01]  /*11a0*/  LDG.E.128 R8, desc[UR4][R28.64+0x800] ;  /* 0x000800041c087981 */ /* 0x000162000c1e1d00 */
[----:B--2---:R-:W-:Y:S01]  /*11b0*/  FMUL.FTZ R25, |R16|, -1.4426950216293334961 ;  /* 0xbfb8aa3b10197820 */ /* 0x004fe20000410200 */
[----:B------:R-:W-:Y:S01]  /*11c0*/  FMUL.FTZ R2, |R17|, -1.4426950216293334961 ;  /* 0xbfb8aa3b11027820 */ /* 0x000fe20000410200 */
[----:B------:R-:W-:Y:S01]  /*11d0*/  FMUL.FTZ R21, |R19|, -1.4426950216293334961 ;  /* 0xbfb8aa3b13157820 */ /* 0x000fe20000410200 */
[----:B------:R-:W-:Y:S01]  /*11e0*/  FMUL.FTZ R27, |R18|, -1.4426950216293334961 ;  /* 0xbfb8aa3b121b7820 */ /* 0x000fe20000410200 */
[----:B------:R-:W-:Y:S01]  /*11f0*/  FSETP.GEU.FTZ.AND P0, PT, R16, RZ, PT ;  /* 0x000000ff1000720b */ /* 0x000fe20003f1e000 */
[----:B---3--:R-:W-:Y:S01]  /*1200*/  FMUL.FTZ R26, |R7|, -1.4426950216293334961 ;  /* 0xbfb8aa3b071a7820 */ /* 0x008fe20000410200 */
[----:B------:R-:W1:Y:S01]  /*1210*/  MUFU.EX2 R25, R25 ;  /* 0x0000001900197308 */ /* 0x000e620000000800 */
[----:B------:R-:W-:-:S02]  /*1220*/  FSETP.GEU.FTZ.AND P1, PT, R17, RZ, PT ;  /* 0x000000ff1100720b */ /* 0x000fc40003f3e000 */
[----:B------:R-:W-:Y:S02]  /*1230*/  FSETP.GEU.FTZ.AND P2, PT, R19, RZ, PT ;  /* 0x000000ff1300720b */ /* 0x000fe40003f5e000 */
[----:B------:R-:W-:Y:S02]  /*1240*/  FSET.BF.LT.FTZ.AND R17, R17, RZ, PT ;  /* 0x000000ff1111720a */ /* 0x000fe40003811000 */
[----:B------:R-:W-:Y:S01]  /*1250*/  FSET.BF.LT.FTZ.AND R19, R19, RZ, PT ;  /* 0x000000ff1313720a */ /* 0x000fe20003811000 */
[----:B------:R-:W2:Y:S01]  /*1260*/  MUFU.EX2 R2, R2 ;  /* 0x0000000200027308 */ /* 0x000ea20000000800 */
[----:B------:R-:W-:Y:S02]  /*1270*/  FSET.BF.LT.FTZ.AND R16, R16, RZ, PT ;  /* 0x000000ff1010720a */ /* 0x000fe40003811000 */
[C---:B------:R-:W-:Y:S02]  /*1280*/  FSETP.GEU.FTZ.AND P3, PT, R7.reuse, RZ, PT ;  /* 0x000000ff0700720b */ /* 0x040fe40003f7e000 */
[----:B------:R-:W-:-:S03]  /*1290*/  FSET.BF.LT.FTZ.AND R7, R7, RZ, PT ;  /* 0x000000ff0707720a */ /* 0x000fc60003811000 */
[----:B------:R-:W-:Y:S01]  /*12a0*/  MUFU.EX2 R21, R21 ;  /* 0x0000001500157308 */ /* 0x000fe20000000800 */
[----:B-1----:R-:W-:-:S07]  /*12b0*/  FADD.FTZ R3, R25, 1 ;  /* 0x3f80000019037421 */ /* 0x002fce0000010000 */
[----:B------:R1:W3:Y:S01]  /*12c0*/  MUFU.RCP R24, R3 ;  /* 0x0000000300187308 */ /* 0x0002e20000001000 */
[----:B--2---:R-:W-:-:S07]  /*12d0*/  FADD.FTZ R23, R2, 1 ;  /* 0x3f80000002177421 */ /* 0x004fce0000010000 */
[----:B------:R-:W2:Y:S01]  /*12e0*/  MUFU.EX2 R27, R27 ;  /* 0x0000001b001b7308 */ /* 0x000ea20000000800 */
[----:B-1----:R-:W-:-:S07]  /*12f0*/  FMUL.FTZ R3, |R4|, -1.4426950216293334961 ;  /* 0xbfb8aa3b04037820 */ /* 0x002fce0000410200 */
[----:B------:R-:W1:Y:S01]  /*1300*/  MUFU.RCP R23, R23 ;  /* 0x0000001700177308 */ /* 0x000e620000001000 */
[----:B---3--:R-:W-:Y:S01]  /*1310*/  FMUL.FTZ R25, R25, R24 ;  /* 0x0000001819197220 */ /* 0x008fe20000410000 */
[----:B------:R-:W-:-:S03]  /*1320*/  FADD.FTZ R24, R21, 1 ;  /* 0x3f80000015187421 */ /* 0x000fc60000010000 */
[----:B------:R-:W-:Y:S01]  /*1330*/  @P0 FADD.FTZ R25, -R25, -RZ ;  /* 0x800000ff19190221 */ /* 0x000fe20000010100 */
[C---:B------:R-:W-:Y:S02]  /*1340*/  FSETP.GEU.FTZ.AND P0, PT, R18.reuse, RZ, PT ;  /* 0x000000ff1200720b */ /* 0x040fe40003f1e000 */
[----:B------:R-:W3:Y:S01]  /*1350*/  MUFU.RCP R24, R24 ;  /* 0x0000001800187308 */ /* 0x000ee20000001000 */
[----:B--2---:R-:W-:Y:S01]  /*1360*/  FADD.FTZ R22, R27, 1 ;  /* 0x3f8000001b167421 */ /* 0x004fe20000010000 */
[----:B------:R-:W-:Y:S01]  /*1370*/  FSET.BF.LT.FTZ.AND R18, R18, RZ, PT ;  /* 0x000000ff1212720a */ /* 0x000fe20003811000 */
[----:B------:R-:W-:-:S04]  /*1380*/  FADD.FTZ R25, R16, -R25 ;  /* 0x8000001910197221 */ /* 0x000fc80000010000 */
[----:B----4-:R-:W-:Y:S01]  /*1390*/  FMUL.FTZ R12, R12, R25 ;  /* 0x000000190c0c7220 */ /* 0x010fe20000410000 */
[----:B------:R-:W2:Y:S01]  /*13a0*/  MUFU.RCP R22, R22 ;  /* 0x0000001600167308 */ /* 0x000ea20000001000 */
[----:B-1----:R-:W-:Y:S01]  /*13b0*/  FMUL.FTZ R2, R2, R23 ;  /* 0x0000001702027220 */ /* 0x002fe20000410000 */
[----:B------:R-:W-:-:S03]  /*13c0*/  FMUL.FTZ R23, |R5|, -1.4426950216293334961 ;  /* 0xbfb8aa3b05177820 */ /* 0x000fc60000410200 */
[----:B------:R-:W-:Y:S01]  /*13d0*/  @P1 FADD.FTZ R2, -R2, -RZ ;  /* 0x800000ff02021221 */ /* 0x000fe20000010100 */
[----:B------:R-:W-:Y:S02]  /*13e0*/  FSETP.GEU.FTZ.AND P1, PT, R5, RZ, PT ;  /* 0x000000ff0500720b */ /* 0x000fe40003f3e000 */
[----:B------:R-:W0:Y:S01]  /*13f0*/  MUFU.EX2 R3, R3 ;  /* 0x0000000300037308 */ /* 0x000e220000000800 */
[----:B---3--:R-:W-:Y:S01]  /*1400*/  FMUL.FTZ R24, R21, R24 ;  /* 0x0000001815187220 */ /* 0x008fe20000410000 */
[----:B------:R-:W-:Y:S01]  /*1410*/  FMUL.FTZ R21, |R6|, -1.4426950216293334961 ;  /* 0xbfb8aa3b06157820 */ /* 0x000fe20000410200 */
[----:B------:R-:W-:Y:S01]  /*1420*/  FADD.FTZ R2, R17, -R2 ;  /* 0x8000000211027221 */ /* 0x000fe20000010000 */
[----:B------:R-:W-:Y:S01]  /*1430*/  FSET.BF.LT.FTZ.AND R5, R5, RZ, PT ;  /* 0x000000ff0505720a */ /* 0x000fe20003811000 */
[----:B------:R-:W-:Y:S01]  /*1440*/  @P2 FADD.FTZ R24, -R24, -RZ ;  /* 0x800000ff18182221 */ /* 0x000fe20000010100 */
[----:B------:R-:W1:Y:S01]  /*1450*/  LDC.64 R16, c[0x0][0x388] ;  /* 0x0000e200ff107b82 */ /* 0x000e620000000a00 */
[----:B------:R-:W-:Y:S01]  /*1460*/  FMUL.FTZ R13, R13, R2 ;  /* 0x000000020d0d7220 */ /* 0x000fe20000410000 */
[----:B------:R-:W-:Y:S01]  /*1470*/  MUFU.EX2 R21, R21 ;  /* 0x0000001500157308 */ /* 0x000fe20000000800 */
[----:B--2---:R-:W-:Y:S01]  /*1480*/  FMUL.FTZ R27, R27, R22 ;  /* 0x000000161b1b7220 */ /* 0x004fe20000410000 */
[----:B------:R-:W-:Y:S01]  /*1490*/  FADD.FTZ R24, R19, -R24 ;  /* 0x8000001813187221 */ /* 0x000fe20000010000 */
[----:B------:R-:W-:-:S02]  /*14a0*/  FSETP.GEU.FTZ.AND P2, PT, R6, RZ, PT ;  /* 0x000000ff0600720b */ /* 0x000fc40003f5e000 */
[----:B------:R-:W-:Y:S01]  /*14b0*/  @P0 FADD.FTZ R27, -R27, -RZ ;  /* 0x800000ff1b1b0221 */ /* 0x000fe20000010100 */
[----:B------:R-:W-:Y:S01]  /*14c0*/  FSETP.GEU.FTZ.AND P0, PT, R4, RZ, PT ;  /* 0x000000ff0400720b */ /* 0x000fe20003f1e000 */
[----:B------:R-:W-:Y:S01]  /*14d0*/  FMUL.FTZ R15, R15, R24 ;  /* 0x000000180f0f7220 */ /* 0x000fe20000410000 */
[----:B------:R-:W2:Y:S01]  /*14e0*/  MUFU.EX2 R22, R23 ;  /* 0x0000001700167308 */ /* 0x000ea20000000800 */
[----:B0-----:R-:W-:Y:S01]  /*14f0*/  FADD.FTZ R28, R3, 1 ;  /* 0x3f800000031c7421 */ /* 0x001fe20000010000 */
[----:B------:R-:W-:Y:S01]  /*1500*/  FADD.FTZ R27, R18, -R27 ;  /* 0x8000001b121b7221 */ /* 0x000fe20000010000 */
[----:B------:R-:W-:Y:S02]  /*1510*/  FSET.BF.LT.FTZ.AND R4, R4, RZ, PT ;  /* 0x000000ff0404720a */ /* 0x000fe40003811000 */
[----:B------:R-:W-:Y:S01]  /*1520*/  FSET.BF.LT.FTZ.AND R6, R6, RZ, PT ;  /* 0x000000ff0606720a */ /* 0x000fe20003811000 */
[----:B------:R-:W-:Y:S02]  /*1530*/  FMUL.FTZ R14, R14, R27 ;  /* 0x0000001b0e0e7220 */ /* 0x000fe40000410000 */
[----:B------:R0:W3:Y:S01]  /*1540*/  MUFU.EX2 R23, R26 ;  /* 0x0000001a00177308 */ /* 0x0000e20000000800 */
[----:B-1----:R-:W-:-:S07]  /*1550*/  IMAD.WIDE.U32 R16, R0, 0x4, R16 ;  /* 0x0000000400107825 */ /* 0x002fce00078e0010 */
[----:B------:R-:W1:Y:S01]  /*1560*/  MUFU.RCP R18, R28 ;  /* 0x0000001c00127308 */ /* 0x000e620000001000 */
[----:B--2---:R-:W-:Y:S01]  /*1570*/  FADD.FTZ R19, R22, 1 ;  /* 0x3f80000016137421 */ /* 0x004fe20000010000 */
[----:B0-----:R-:W-:Y:S01]  /*1580*/  FADD.FTZ R26, R21, 1 ;  /* 0x3f800000151a7421 */ /* 0x001fe20000010000 */
[----:B------:R-:W-:-:S05]  /*1590*/  IMAD.WIDE.U32 R16, R20, 0x10, R16 ;  /* 0x0000001014107825 */ /* 0x000fca00078e0010 */
[----:B------:R-:W0:Y:S01]  /*15a0*/  MUFU.RCP R19, R19 ;  /* 0x0000001300137308 */ /* 0x000e220000001000 */
[----:B---3--:R-:W-:Y:S01]  /*15b0*/  FADD.FTZ R2, R23, 1 ;  /* 0x3f80000017027421 */ /* 0x008fe20000010000 */
[----:B------:R-:W-:Y:S06]  /*15c0*/  STG.E.128 desc[UR4][R16.64], R12 ;  /* 0x0000000c10007986 */ /* 0x000fec000c101d04 */
[----:B------:R-:W2:Y:S01]  /*15d0*/  MUFU.RCP R26, R26 ;  /* 0x0000001a001a7308 */ /* 0x000ea20000001000 */
[----:B-1----:R-:W-:-:S04]  /*15e0*/  FMUL.FTZ R3, R3, R18 ;  /* 0x0000001203037220 */ /* 0x002fc80000410000 */
[----:B------:R-:W-:-:S03]  /*15f0*/  @P0 FADD.FTZ R3, -R3, -RZ ;  /* 0x800000ff03030221 */ /* 0x000fc60000010100 */
[----:B------:R-:W1:Y:S01]  /*1600*/  MUFU.RCP R2, R2 ;  /* 0x0000000200027308 */ /* 0x000e620000001000 */
[----:B0-----:R-:W-:Y:S01]  /*1610*/  FMUL.FTZ R22, R22, R19 ;  /* 0x0000001316167220 */ /* 0x001fe20000410000 */
[----:B------:R-:W-:-:S03]  /*1620*/  FADD.FTZ R3, R4, -R3 ;  /* 0x8000000304037221 */ /* 0x000fc60000010000 */
[----:B------:R-:W-:Y:S01]  /*1630*/  @P1 FADD.FTZ R22, -R22, -RZ ;  /* 0x800000ff16161221 */ /* 0x000fe20000010100 */
[----:B-----5:R-:W-:Y:S01]  /*1640*/  FMUL.FTZ R8, R8, R3 ;  /* 0x0000000308087220 */ /* 0x020fe20000410000 */
[----:B--2---:R-:W-:Y:S02]  /*1650*/  FMUL.FTZ R21, R21, R26 ;  /* 0x0000001a15157220 */ /* 0x004fe40000410000 */
[----:B------:R-:W-:Y:S02]  /*1660*/  FADD.FTZ R22, R5, -R22 ;  /* 0x8000001605167221 */ /* 0x000fe40000010000 */
[----:B------:R-:W-:Y:S02]  /*1670*/  @P2 FADD.FTZ R21, -R21, -RZ ;  /* 0x800000ff15152221 */ /* 0x000fe40000010100 */
[----:B------:R-:W-:Y:S01]  /*1680*/  FMUL.FTZ R9, R9, R22 ;  /* 0x0000001609097220 */ /* 0x000fe20000410000 */
[----:B-1----:R-:W-:Y:S01]  /*1690*/  FMUL.FTZ R2, R23, R2 ;  /* 0x0000000217027220 */ /* 0x002fe20000410000 */
[----:B------:R-:W-:-:S03]  /*16a0*/  FADD.FTZ R21, R6, -R21 ;  /* 0x8000001506157221 */ /* 0x000fc60000010000 */
[----:B------:R-:W-:Y:S01]  /*16b0*/  @P3 FADD.FTZ R2, -R2, -RZ ;  /* 0x800000ff02023221 */ /* 0x000fe20000010100 */
[----:B------:R-:W-:-:S03]  /*16c0*/  FMUL.FTZ R10, R10, R21 ;  /* 0x000000150a0a7220 */ /* 0x000fc60000410000 */
[----:B------:R-:W-:-:S04]  /*16d0*/  FADD.FTZ R2, R7, -R2 ;  /* 0x8000000207027221 */ /* 0x000fc80000010000 */
[----:B------:R-:W-:-:S05]  /*16e0*/  FMUL.FTZ R11, R11, R2 ;  /* 0x000000020b0b7220 */ /* 0x000fca0000410000 */
[----:B------:R-:W-:Y:S01]  /*16f0*/  STG.E.128 desc[UR4][R16.64+0x800], R8 ;  /* 0x0008000810007986 */ /* 0x000fe2000c101d04 */
[----:B------:R-:W-:Y:S05]  /*1700*/  EXIT ;  /* 0x000000000000794d */ /* 0x000fea0003800000 */
.L_x_2713:
        /* <DEDUP_REMOVED lines=15> */
.L_x_7022:


//--------------------- .text._ZN2at6native29vectorized_elementwise_kernelILi8EZZZNS0_62_GLOBAL__N__e6aa1b1b_29_ActivationLogSigmoidKernel_cu_9d16a0dc27log_sigmoid_backward_kernelERNS_14TensorIteratorEENKUlvE_clEvENKUlvE0_clEvEUlffE_St5arrayIPcLm3EEEEviT0_T1_ --------------------------
	.section	.text._ZN2at6native29vectorized_elementwise_kernelILi8EZZZNS0_62_GLOBAL__N__e6aa1b1b_29_ActivationLogSigmoidKernel_cu_9d16a0dc27log_sigmoid_backward_kernelERNS_14TensorIteratorEENKUlvE_clEvENKUlvE0_clEvEUlffE_St5arrayIPcLm3EEEEviT0_T1_,"ax",@progbits
	.align	128
        .global         _ZN2at6native29vectorized_elementwise_kernelILi8EZZZNS0_62_GLOBAL__N__e6aa1b1b_29_ActivationLogSigmoidKernel_cu_9d16a0dc27log_sigmoid_backward_kernelERNS_14TensorIteratorEENKUlvE_clEvENKUlvE0_clEvEUlffE_St5arrayIPcLm3EEEEviT0_T1_
        .type           _ZN2at6native29vectorized_elementwise_kernelILi8EZZZNS0_62_GLOBAL__N__e6aa1b1b_29_ActivationLogSigmoidKernel_cu_9d16a0dc27log_sigmoid_backward_kernelERNS_14TensorIteratorEENKUlvE_clEvENKUlvE0_clEvEUlffE_St5arrayIPcLm3EEEEviT0_T1_,@function
        .size           _ZN2at6native29vectorized_elementwise_kernelILi8EZZZNS0_62_GLOBAL__N__e6aa1b1b_29_ActivationLogSigmoidKernel_cu_9d16a0dc27log_sigmoid_backward_kernelERNS_14TensorIteratorEENKUlvE_clEvENKUlvE0_clEvEUlffE_St5arrayIPcLm3EEEEviT0_T1_,(.L_x_7023 - _ZN2at6native29vectorized_elementwise_kernelILi8EZZZNS0_62_GLOBAL__N__e6aa1b1b_29_ActivationLogSigmoidKernel_cu_9d16a0dc27log_sigmoid_backward_kernelERNS_14TensorIteratorEENKUlvE_clEvENKUlvE0_clEvEUlffE_St5arrayIPcLm3EEEEviT0_T1_)
        .other          _ZN2at6native29vectorized_elementwise_kernelILi8EZZZNS0_62_GLOBAL__N__e6aa1b1b_29_ActivationLogSigmoidKernel_cu_9d16a0dc27log_sigmoid_backward_kernelERNS_14TensorIteratorEENKUlvE_clEvENKUlvE0_clEvEUlffE_St5arrayIPcLm3EEEEviT0_T1_,@"STO_CUDA_ENTRY STV_DEFAULT"
_ZN2at6native29vectorized_elementwise_kernelILi8EZZZNS0_62_GLOBAL__N__e6aa1b1b_29_ActivationLogSigmoidKernel_cu_9d16a0dc27log_sigmoid_backward_kernelERNS_14TensorIteratorEENKUlvE_clEvENKUlvE0_clEvEUlffE_St5arrayIPcLm3EEEEviT0_T1_:
.text._ZN2at6native29vectorized_elementwise_kernelILi8EZZZNS0_62_GLOBAL__N__e6aa1b1b_29_ActivationLogSigmoidKernel_cu_9d16a0dc27log_sigmoid_backward_kernelERNS_14TensorIteratorEENKUlvE_clEvENKUlvE0_clEvEUlffE_St5arrayIPcLm3EEEEviT0_T1_:
        /* <DEDUP_REMOVED lines=107> */
.L_x_2716:
[----:B------:R-:W-:Y:S05]  /*06b0*/  BSYNC.RECONVERGENT B0 ;  /* 0x0000000000007941 */ /* 0x000fea0003800200 */
.L_x_2715:
        /* <DEDUP_REMOVED lines=14> */
.L_x_2718:
[----:B------:R-:W-:Y:S05]  /*07a0*/  BSYNC.RECONVERGENT B0 ;  /* 0x0000000000007941 */ /* 0x000fea0003800200 */
.L_x_2717:
        /* <DEDUP_REMOVED lines=14> */
.L_x_2720:
[----:B------:R-:W-:Y:S05]  /*0890*/  BSYNC.RECONVERGENT B0 ;  /* 0x0000000000007941 */ /* 0x000fea0003800200 */
.L_x_2719:
        /* <DEDUP_REMOVED lines=25> */
.L_x_2722:
[----:B------:R-:W-:Y:S05]  /*0a30*/  BSYNC.RECONVERGENT B0 ;  /* 0x0000000000007941 */ /* 0x000fea0003800200 */
.L_x_2721:
        /* <DEDUP_REMOVED lines=12> */
.L_x_2724:
[----:B------:R-:W-:Y:S05]  /*0b00*/  BSYNC.RECONVERGENT B0 ;  /* 0x0000000000007941 */ /* 0x000fea0003800200 */
.L_x_2723:
        /* <DEDUP_REMOVED lines=12> */
.L_x_2726:
[----:B------:R-:W-:Y:S05]  /*0bd0*/  BSYNC.RECONVERGENT B0 ;  /* 0x0000000000007941 */ /* 0x000fea0003800200 */
.L_x_2725:
        /* <DEDUP_REMOVED lines=12> */
.L_x_2728:
[----:B------:R-:W-:Y:S05]  /*0ca0*/  BSYNC.RECONVERGENT B0 ;  /* 0x0000000000007941 */ /* 0x000fea0003800200 */
.L_x_2727:
        /* <DEDUP_REMOVED lines=12> */
.L_x_2730:
[----:B------:R-:W-:Y:S05]  /*0d70*/  BSYNC.RECONVERGENT B0 ;  /* 0x0000000000007941 */ /* 0x000fea0003800200 */
.L_x_2729:
        /* <DEDUP_REMOVED lines=18> */
.L_x_2733:
[----:B------:R-:W-:-:S13]  /*0ea0*/  ISETP.GE.U32.AND P0, PT, R3, R2, PT ;  /* 0x000000020300720c */ /* 0x000fda0003f06070 */
[----:B------:R-:W-:Y:S05]  /*0eb0*/  @P0 BRA `(.L_x_2735) ;  /* 0x0000000000300947 */ /* 0x000fea0003800000 */
[----:B0-----:R-:W0:Y:S01]  /*0ec0*/  LDC.64 R4, c[0x0][0x388] ;  /* 0x0000e200ff047b82 */ /* 0x001e220000000a00 */
[----:B------:R-:W-:Y:S02]  /*0ed0*/  IADD3 R7, PT, PT, R0, R3, RZ ;  /* 0x0000000300077210 */ /* 0x000fe40007ffe0ff */
[----:B------:R-:W-:-:S03]  /*0ee0*/  IADD3 R3, PT, PT, R3, 0x80, RZ ;  /* 0x0000008003037810 */ /* 0x000fc60007ffe0ff */
[----:B0-----:R-:W-:-:S05]  /*0ef0*/  IMAD.WIDE.U32 R4, R7, 0x4, R4 ;  /* 0x0000000407047825 */ /* 0x001fca00078e0004 */
[----:B------:R1:W-:Y:S02]  /*0f00*/  STG.E desc[UR4][R4.64], R11 ;  /* 0x0000000b04007986 */ /* 0x0003e4000c101904 */
.L_x_2734:
[----:B------:R-:W-:-:S13]  /*0f10*/  ISETP.GE.U32.AND P0, PT, R3, R2, PT ;  /* 0x000000020300720c */ /* 0x000fda0003f06070 */
[----:B------:R-:W-:Y:S05]  /*0f20*/  @P0 BRA `(.L_x_2736) ;  /* 0x0000000000340947 */ /* 0x000fea0003800000 */
[----:B01----:R-:W0:Y:S01]  /*0f30*/  LDC.64 R4, c[0x0][0x388] ;  /* 0x0000e200ff047b82 */ /* 0x003e220000000a00 */
[----:B------:R-:W-:Y:S02]  /*0f40*/  IADD3 R7, PT, PT, R0, R3, RZ ;  /* 0x0000000300077210 */ /* 0x000fe40007ffe0ff */
[----:B------:R-:W-:-:S03]  /*0f50*/  IADD3 R3, PT, PT, R3, 0x80, RZ ;  /* 0x0000008003037810 */ /* 0x000fc60007ffe0ff */
[----:B0-----:R-:W-:-:S05]  /*0f60*/  IMAD.WIDE.U32 R4, R7, 0x4, R4 ;  /* 0x0000000407047825 */ /* 0x001fca00078e0004 */
[----:B------:R1:W-:Y:S02]  /*0f70*/  STG.E desc[UR4][R4.64], R13 ;  /* 0x0000000d04007986 */ /* 0x0003e4000c101904 */
.L_x_2735:
        /* <DEDUP_REMOVED lines=8> */
.L_x_2736:
[----:B------:R-:W-:Y:S05]  /*1000*/  BSYNC.RELIABLE B1 ;  /* 0x0000000000017941 */ /* 0x000fea0003800100 */
.L_x_2732:
[----:B------:R-:W-:-:S13]  /*1010*/  ISETP.GE.U32.AND P0, PT, R3, R2, PT ;  /* 0x000000020300720c */ /* 0x000fda0003f06070 */
[----:B012---:R-:W0:Y:S01]  /*1020*/  @!P0 LDC.64 R4, c[0x0][0x388] ;  /* 0x0000e200ff048b82 */ /* 0x007e220000000a00 */
[----:B------:R-:W-:Y:S02]  /*1030*/  @!P0 IADD3 R7, PT, PT, R0, R3, RZ ;  /* 0x0000000300078210 */ /* 0x000fe40007ffe0ff */
[----:B------:R-:W-:-:S03]  /*1040*/  @!P0 IADD3 R3, PT, PT, R3, 0x80, RZ ;  /* 0x0000008003038810 */ /* 0x000fc60007ffe0ff */
[----:B0-----:R-:W-:-:S05]  /*1050*/  @!P0 IMAD.WIDE.U32 R4, R7, 0x4, R4 ;  /* 0x0000000407048825 */ /* 0x001fca00078e0004 */
[----:B------:R2:W-:Y:S02]  /*1060*/  @!P0 STG.E desc[UR4][R4.64], R24 ;  /* 0x0000001804008986 */ /* 0x0005e4000c101904 */
.L_x_2737:
[----:B------:R-:W-:Y:S05]  /*1070*/  BSYNC.RECONVERGENT B0 ;  /* 0x0000000000007941 */ /* 0x000fea0003800200 */
.L_x_2731:
        /* <DEDUP_REMOVED lines=8> */
.L_x_2714:
[----:B------:R-:W0:Y:S01]  /*1100*/  S2R R20, SR_TID.X ;  /* 0x0000000000147919 */ /* 0x000e220000002100 */
[----:B------:R-:W1:Y:S08]  /*1110*/  LDC.64 R2, c[0x0][0x390] ;  /* 0x0000e400ff027b82 */ /* 0x000e700000000a00 */
[----:B------:R-:W2:Y:S01]  /*1120*/  LDC.64 R8, c[0x0][0x398] ;  /* 0x0000e600ff087b82 */ /* 0x000ea20000000a00 */
[----:B-1----:R-:W-:-:S04]  /*1130*/  IMAD.WIDE.U32 R2, R0, 0x4, R2 ;  /* 0x0000000400027825 */ /* 0x002fc800078e0002 */
[----:B0-----:R-:W-:-:S06]  /*1140*/  IMAD.WIDE.U32 R4, R20, 0x20, R2 ;  /* 0x0000002014047825 */ /* 0x001fcc00078e0002 */
[----:B------:R-:W3:Y:S01]  /*1150*/  LDG.E.ENL2.256 R4, R16, desc[UR4][R4.64] ;  /* 0xfe0000040410797e */ /* 0x000ee20008121904 */
[----:B--2---:R-:W-:-:S04]  /*1160*/  IMAD.WIDE.U32 R8, R0, 0x4, R8 ;  /* 0x0000000400087825 */ /* 0x004fc800078e0008 */
[----:B------:R-:W-:-:S04]  /*1170*/  IMAD.WIDE.U32 R8, R20, 0x20, R8 ;  /* 0x0000002014087825 */ /* 0x000fc800078e0008 */
[----:B---3--:R-:W-:Y:S01]  /*1180*/  FMUL.FTZ R3, |R16|, -1.4426950216293334961 ;  /* 0xbfb8aa3b10037820 */ /* 0x008fe20000410200 */
[----:B------:R-:W-:Y:S01]  /*1190*/  FMUL.FTZ R2, |R17|, -1.4426950216293334961 ;  /* 0xbfb8aa3b11027820 */ /* 0x000fe20000410200 */
[----:B------:R-:W-:Y:S01]  /*11a0*/  FMUL.FTZ R21, |R18|, -1.4426950216293334961 ;  /* 0xbfb8aa3b12157820 */ /* 0x000fe20000410200 */
[----:B------:R-:W-:Y:S01]  /*11b0*/  FMUL.FTZ R22, |R19|, -1.4426950216293334961 ;  /* 0xbfb8aa3b13167820 */ /* 0x000fe20000410200 */
[----:B------:R-:W-:Y:S01]  /*11c0*/  FMUL.FTZ R23, |R4|, -1.4426950216293334961 ;  /* 0xbfb8aa3b04177820 */ /* 0x000fe20000410200 */
[----:B------:R-:W-:Y:S01]  /*11d0*/  FMUL.FTZ R24, |R5|, -1.4426950216293334961 ;  /* 0xbfb8aa3b05187820 */ /* 0x000fe20000410200 */
[----:B------:R-:W0:Y:S01]  /*11e0*/  MUFU.EX2 R3, R3 ;  /* 0x0000000300037308 */ /* 0x000e220000000800 */
[----:B------:R-:W-:Y:S01]  /*11f0*/  FMUL.FTZ R25, |R6|, -1.4426950216293334961 ;  /* 0xbfb8aa3b06197820 */ /* 0x000fe20000410200 */
[----:B------:R-:W-:-:S06]  /*1200*/  FMUL.FTZ R26, |R7|, -1.4426950216293334961 ;  /* 0xbfb8aa3b071a7820 */ /* 0x000fcc0000410200 */
[----:B------:R-:W1:Y:S08]  /*1210*/  MUFU.EX2 R2, R2 ;  /* 0x0000000200027308 */ /* 0x000e700000000800 */
[----:B------:R-:W2:Y:S01]  /*1220*/  MUFU.EX2 R21, R21 ;  /* 0x0000001500157308 */ /* 0x000ea20000000800 */
[----:B0-----:R-:W-:-:S07]  /*1230*/  FADD.FTZ R10, R3, 1 ;  /* 0x3f800000030a7421 */ /* 0x001fce0000010000 */
[----:B------:R-:W0:Y:S01]  /*1240*/  MUFU.RCP R10, R10 ;  /* 0x0000000a000a7308 */ /* 0x000e220000001000 */
[----:B-1----:R-:W-:-:S07]  /*1250*/  FADD.FTZ R11, R2, 1 ;  /* 0x3f800000020b7421 */ /* 0x002fce0000010000 */
[----:B------:R-:W1:Y:S01]  /*1260*/  MUFU.EX2 R22, R22 ;  /* 0x0000001600167308 */ /* 0x000e620000000800 */
[----:B--2---:R-:W-:-:S07]  /*1270*/  FADD.FTZ R14, R21, 1 ;  /* 0x3f800000150e7421 */ /* 0x004fce0000010000 */
[----:B------:R-:W2:Y:S01]  /*1280*/  MUFU.EX2 R23, R23 ;  /* 0x0000001700177308 */ /* 0x000ea20000000800 */
[----:B0-----:R-:W-:-:S07]  /*1290*/  FMUL.FTZ R3, R3, R10 ;  /* 0x0000000a03037220 */ /* 0x001fce0000410000 */
[----:B------:R-:W0:Y:S01]  /*12a0*/  MUFU.EX2 R24, R24 ;  /* 0x0000001800187308 */ /* 0x000e220000000800 */
[----:B-1----:R-:W-:-:S07]  /*12b0*/  FADD.FTZ R15, R22, 1 ;  /* 0x3f800000160f7421 */ /* 0x002fce0000010000 */
[----:B------:R-:W1:Y:S01]  /*12c0*/  MUFU.EX2 R25, R25 ;  /* 0x0000001900197308 */ /* 0x000e620000000800 */
[----:B--2---:R-:W-:-:S07]  /*12d0*/  FADD.FTZ R12, R23, 1 ;  /* 0x3f800000170c7421 */ /* 0x004fce0000010000 */
[----:B------:R-:W2:Y:S01]  /*12e0*/  MUFU.EX2 R26, R26 ;  /* 0x0000001a001a7308 */ /* 0x000ea20000000800 */
[----:B0-----:R-:W-:-:S07]  /*12f0*/  FADD.FTZ R13, R24, 1 ;  /* 0x3f800000180d7421 */ /* 0x001fce0000010000 */
[----:B------:R-:W0:Y:S01]  /*1300*/  MUFU.RCP R11, R11 ;  /* 0x0000000b000b7308 */ /* 0x000e220000001000 */
[----:B-1----:R-:W-:-:S07]  /*1310*/  FADD.FTZ R10, R25, 1 ;  /* 0x3f800000190a7421 */ /* 0x002fce0000010000 */
[----:B------:R-:W1:Y:S01]  /*1320*/  MUFU.RCP R14, R14 ;  /* 0x0000000e000e7308 */ /* 0x000e620000001000 */
[----:B--2---:R-:W-:-:S07]  /*1330*/  FADD.FTZ R27, R26, 1 ;  /* 0x3f8000001a1b7421 */ /* 0x004fce0000010000 */
[----:B------:R-:W2:Y:S01]  /*1340*/  MUFU.RCP R15, R15 ;  /* 0x0000000f000f7308 */ /* 0x000ea20000001000 */
[----:B0-----:R-:W-:-:S07]  /*1350*/  FMUL.FTZ R2, R2, R11 ;  /* 0x0000000b02027220 */ /* 0x001fce0000410000 */
[----:B------:R-:W0:Y:S01]  /*1360*/  MUFU.RCP R12, R12 ;  /* 0x0000000c000c7308 */ /* 0x000e220000001000 */
[----:B-1----:R-:W-:-:S07]  /*1370*/  FMUL.FTZ R21, R21, R14 ;  /* 0x0000000e15157220 */ /* 0x002fce0000410000 */
[----:B------:R-:W1:Y:S01]  /*1380*/  MUFU.RCP R13, R13 ;  /* 0x0000000d000d7308 */ /* 0x000e620000001000 */
[----:B--2---:R-:W-:-:S07]  /*1390*/  FMUL.FTZ R22, R22, R15 ;  /* 0x0000000f16167220 */ /* 0x004fce0000410000 */
[----:B------:R-:W2:Y:S01]  /*13a0*/  MUFU.RCP R10, R10 ;  /* 0x0000000a000a7308 */ /* 0x000ea20000001000 */
[----:B0-----:R-:W-:-:S07]  /*13b0*/  FMUL.FTZ R23, R23, R12 ;  /* 0x0000000c17177220 */ /* 0x001fce0000410000 */
[----:B------:R-:W0:Y:S01]  /*13c0*/  MUFU.RCP R11, R27 ;  /* 0x0000001b000b7308 */ /* 0x000e220000001000 */
[----:B-1----:R-:W-:Y:S01]  /*13d0*/  FMUL.FTZ R24, R24, R13 ;  /* 0x0000000d18187220 */ /* 0x002fe20000410000 */
[----:B--2---:R-:W-:Y:S01]  /*13e0*/  FMUL.FTZ R25, R25, R10 ;  /* 0x0000000a19197220 */ /* 0x004fe20000410000 */
[----:B0-----:R-:W-:Y:S02]  /*13f0*/  FMUL.FTZ R26, R26, R11 ;  /* 0x0000000b1a1a7220 */ /* 0x001fe40000410000 */
[----:B------:R-:W2:Y:S01]  /*1400*/  LDG.E.ENL2.256 R12, R8, desc[UR4][R8.64] ;  /* 0xfe0000040808797e */ /* 0x000ea2000812190c */
[C---:B------:R-:W-:Y:S02]  /*1410*/  FSETP.GEU.FTZ.AND P0, PT, R16.reuse, RZ, PT ;  /* 0x000000ff1000720b */ /* 0x040fe40003f1e000 */
[----:B------:R-:W-:Y:S02]  /*1420*/  FSETP.GEU.FTZ.AND P1, PT, R17, RZ, PT ;  /* 0x000000ff1100720b */ /* 0x000fe40003f3e000 */
[----:B------:R-:W-:-:S02]  /*1430*/  FSET.BF.LT.FTZ.AND R16, R16, RZ, PT ;  /* 0x000000ff1010720a */ /* 0x000fc40003811000 */
[----:B------:R-:W-:Y:S02]  /*1440*/  FSET.BF.LT.FTZ.AND R17, R17, RZ, PT ;  /* 0x000000ff1111720a */ /* 0x000fe40003811000 */
[----:B------:R-:W-:Y:S02]  /*1450*/  FSETP.GEU.FTZ.AND P2, PT, R4, RZ, PT ;  /* 0x000000ff0400720b */ /* 0x000fe40003f5e000 */
[----:B------:R-:W-:Y:S02]  /*1460*/  FSETP.GEU.FTZ.AND P3, PT, R5, RZ, PT ;  /* 0x000000ff0500720b */ /* 0x000fe40003f7e000 */
[----:B------:R-:W-:Y:S01]  /*1470*/  FSETP.GEU.FTZ.AND P4, PT, R6, RZ, PT ;  /* 0x000000ff0600720b */ /* 0x000fe20003f9e000 */
[----:B------:R-:W-:Y:S01]  /*1480*/  @P0 FADD.FTZ R3, -R3, -RZ ;  /* 0x800000ff03030221 */ /* 0x000fe20000010100 */
[----:B------:R-:W-:Y:S01]  /*1490*/  FSETP.GEU.FTZ.AND P0, PT, R18, RZ, PT ;  /* 0x000000ff1200720b */ /* 0x000fe20003f1e000 */
[----:B------:R-:W-:Y:S01]  /*14a0*/  @P1 FADD.FTZ R2, -R2, -RZ ;  /* 0x800000ff02021221 */ /* 0x000fe20000010100 */
[----:B------:R-:W-:Y:S01]  /*14b0*/  FSETP.GEU.FTZ.AND P1, PT, R19, RZ, PT ;  /* 0x000000ff1300720b */ /* 0x000fe20003f3e000 */
[----:B------:R-:W-:Y:S01]  /*14c0*/  FADD.FTZ R27, R16, -R3 ;  /* 0x80000003101b7221 */ /* 0x000fe20000010000 */
[----:B------:R-:W-:Y:S01]  /*14d0*/  FSETP.GEU.FTZ.AND P5, PT, R7, RZ, PT ;  /* 0x000000ff0700720b */ /* 0x000fe20003fbe000 */
[----:B------:R-:W-:Y:S01]  /*14e0*/  FADD.FTZ R16, R17, -R2 ;  /* 0x8000000211107221 */ /* 0x000fe20000010000 */
[----:B------:R-:W-:Y:S01]  /*14f0*/  FSET.BF.LT.FTZ.AND R18, R18, RZ, PT ;  /* 0x000000ff1212720a */ /* 0x000fe20003811000 */
[----:B------:R-:W0:Y:S01]  /*1500*/  LDC.64 R2, c[0x0][0x388] ;  /* 0x0000e200ff027b82 */ /* 0x000e220000000a00 */
[----:B------:R-:W-:Y:S01]  /*1510*/  FSET.BF.LT.FTZ.AND R19, R19, RZ, PT ;  /* 0x000000ff1313720a */ /* 0x000fe20003811000 */
[----:B------:R-:W-:Y:S01]  /*1520*/  @P2 FADD.FTZ R23, -R23, -RZ ;  /* 0x800000ff17172221 */ /* 0x000fe20000010100 */
        /* <DEDUP_REMOVED lines=8> */
[----:B------:R-:W-:Y:S01]  /*15b0*/  @P5 FADD.FTZ R26, -R26, -RZ ;  /* 0x800000ff1a1a5221 */ /* 0x000fe20000010100 */
[----:B------:R-:W-:Y:S01]  /*15c0*/  FADD.FTZ R21, R18, -R21 ;  /* 0x8000001512157221 */ /* 0x000fe20000010000 */
[----:B------:R-:W-:Y:S01]  /*15d0*/  FADD.FTZ R22, R19, -R22 ;  /* 0x8000001613167221 */ /* 0x000fe20000010000 */
[----:B------:R-:W-:Y:S01]  /*15e0*/  FADD.FTZ R23, R4, -R23 ;  /* 0x8000001704177221 */ /* 0x000fe20000010000 */
[----:B------:R-:W-:Y:S01]  /*15f0*/  FADD.FTZ R24, R5, -R24 ;  /* 0x8000001805187221 */ /* 0x000fe20000010000 */
[----:B------:R-:W-:Y:S01]  /*1600*/  FADD.FTZ R25, R6, -R25 ;  /* 0x8000001906197221 */ /* 0x000fe20000010000 */
[----:B------:R-:W-:Y:S01]  /*1610*/  FADD.FTZ R26, R7, -R26 ;  /* 0x8000001a071a7221 */ /* 0x000fe20000010000 */
[----:B0-----:R-:W-:-:S04]  /*1620*/  IMAD.WIDE.U32 R2, R0, 0x4, R2 ;  /* 0x0000000400027825 */ /* 0x001fc800078e0002 */
[----:B------:R-:W-:-:S04]  /*1630*/  IMAD.WIDE.U32 R2, R20, 0x20, R2 ;  /* 0x0000002014027825 */ /* 0x000fc800078e0002 */
[----:B--2---:R-:W-:Y:S01]  /*1640*/  FMUL.FTZ R8, R8, R27 ;  /* 0x0000001b08087220 */ /* 0x004fe20000410000 */
[----:B------:R-:W-:Y:S01]  /*1650*/  FMUL.FTZ R9, R9, R16 ;  /* 0x0000001009097220 */ /* 0x000fe20000410000 */
[----:B------:R-:W-:Y:S01]  /*1660*/  FMUL.FTZ R10, R10, R21 ;  /* 0x000000150a0a7220 */ /* 0x000fe20000410000 */
[----:B------:R-:W-:Y:S01]  /*1670*/  FMUL.FTZ R11, R11, R22 ;  /* 0x000000160b0b7220 */ /* 0x000fe20000410000 */
[----:B------:R-:W-:Y:S01]  /*1680*/  FMUL.FTZ R12, R12, R23 ;  /* 0x000000170c0c7220 */ /* 0x000fe20000410000 */
[----:B------:R-:W-:Y:S01]  /*1690*/  FMUL.FTZ R13, R13, R24 ;  /* 0x000000180d0d7220 */ /* 0x000fe20000410000 */
[----:B------:R-:W-:Y:S01]  /*16a0*/  FMUL.FTZ R14, R14, R25 ;  /* 0x000000190e0e7220 */ /* 0x000fe20000410000 */
[----:B------:R-:W-:-:S05]  /*16b0*/  FMUL.FTZ R15, R15, R26 ;  /* 0x0000001a0f0f7220 */ /* 0x000fca0000410000 */
[----:B------:R-:W-:Y:S01]  /*16c0*/  STG.E.ENL2.256 desc[UR4][R2.64], R8, R12 ;  /* 0xf8000008020c797f */ /* 0x000fe2000f121804 */
[----:B------:R-:W-:Y:S05]  /*16d0*/  EXIT ;  /* 0x000000000000794d */ /* 0x000fea0003800000 */
.L_x_2738:
        /* <DEDUP_REMOVED lines=10> */
.L_x_7023:


//--------------------- .text._ZN2at6native18elementwise_kernelILi128ELi4EZNS0_15gpu_kernel_implIZZZNS0_62_GLOBAL__N__e6aa1b1b_29_ActivationLogSigmoidKernel_cu_9d16a0dc27log_sigmoid_backward_kernelERNS_14TensorIteratorEENKUlvE_clEvENKUlvE_clEvEUlddE_EEvRNS_18TensorIteratorBaseERKT_EUliE_EEviT1_ --------------------------
	.section	.text._ZN2at6native18elementwise_kernelILi128ELi4EZNS0_15gpu_kernel_implIZZZNS0_62_GLOBAL__N__e6aa1b1b_29_ActivationLogSigmoidKernel_cu_9d16a0dc27log_sigmoid_backward_kernelERNS_14TensorIteratorEENKUlvE_clEvENKUlvE_clEvEUlddE_EEvRNS_18TensorIteratorBaseERKT_EUliE_EEviT1_,"ax",@progbits
	.align	128
        .global         _ZN2at6native18elementwise_kernelILi128ELi4EZNS0_15gpu_kernel_implIZZZNS0_62_GLOBAL__N__e6aa1b1b_29_ActivationLogSigmoidKernel_cu_9d16a0dc27log_sigmoid_backward_kernelERNS_14TensorIteratorEENKUlvE_clEvENKUlvE_clEvEUlddE_EEvRNS_18TensorIteratorBaseERKT_EUliE_EEviT1_
        .type           _ZN2at6native18elementwise_kernelILi128ELi4EZNS0_15gpu_kernel_implIZZZNS0_62_GLOBAL__N__e6aa1b1b_29_ActivationLogSigmoidKernel_cu_9d16a0dc27log_sigmoid_backward_kernelERNS_14TensorIteratorEENKUlvE_clEvENKUlvE_clEvEUlddE_EEvRNS_18TensorIteratorBaseERKT_EUliE_EEviT1_,@function
        .size           _ZN2at6native18elementwise_kernelILi128ELi4EZNS0_15gpu_kernel_implIZZZNS0_62_GLOBAL__N__e6aa1b1b_29_ActivationLogSigmoidKernel_cu_9d16a0dc27log_sigmoid_backward_kernelERNS_14TensorIteratorEENKUlvE_clEvENKUlvE_clEvEUlddE_EEvRNS_18TensorIteratorBaseERKT_EUliE_EEviT1_,(.L_x_6989 - _ZN2at6native18elementwise_kernelILi128ELi4EZNS0_15gpu_kernel_implIZZZNS0_62_GLOBAL__N__e6aa1b1b_29_ActivationLogSigmoidKernel_cu_9d16a0dc27log_sigmoid_backward_kernelERNS_14TensorIteratorEENKUlvE_clEvENKUlvE_clEvEUlddE_EEvRNS_18TensorIteratorBaseERKT_EUliE_EEviT1_)
        .other          _ZN2at6native18elementwise_kernelILi128ELi4EZNS0_15gpu_kernel_implIZZZNS0_62_GLOBAL__N__e6aa1b1b_29_ActivationLogSigmoidKernel_cu_9d16a0dc27log_sigmoid_backward_kernelERNS_14TensorIteratorEENKUlvE_clEvENKUlvE_clEvEUlddE_EEvRNS_18TensorIteratorBaseERKT_EUliE_EEviT1_,@"STO_CUDA_ENTRY STV_DEFAULT"
_ZN2at6native18elementwise_kernelILi128ELi4EZNS0_15gpu_kernel_implIZZZNS0_62_GLOBAL__N__e6aa1b1b_29_ActivationLogSigmoidKernel_cu_9d16a0dc27log_sigmoid_backward_kernelERNS_14TensorIteratorEENKUlvE_clEvENKUlvE_clEvEUlddE_EEvRNS_18TensorIteratorBaseERKT_EUliE_EEviT1_:
.text._ZN2at6native18elementwise_kernelILi128ELi4EZNS0_15gpu_kernel_implIZZZNS0_62_GLOBAL__N__e6aa1b1b_29_ActivationLogSigmoidKernel_cu_9d16a0dc27log_sigmoid_backward_kernelERNS_14TensorIteratorEENKUlvE_clEvENKUlvE_clEvEUlddE_EEvRNS_18TensorIteratorBaseERKT_EUliE_EEviT1_:
        /* <DEDUP_REMOVED lines=371> */
.L_x_2741:
        /* <DEDUP_REMOVED lines=16> */
[----:B--2---:R0:W1:Y:S01]  /*1830*/  I2F.F64.S16 R18, R2 ;  /* 0x0000000200127312 */ /* 0x0040620000101c00 */
[----:B------:R-:W-:Y:S05]  /*1840*/  BRA `(.L_x_2748) ;  /* 0x0000000c006c7947 */ /* 0x000fea0003800000 */
.L_x_2746:
[----:B------:R-:W2:Y:S02]  /*1850*/  LDG.E.U8 R2, desc[UR36][R2.64] ;  /* 0x0000002402027981 */ /* 0x000ea4000c1e1100 */
[----:B--2---:R0:W1:Y:S01]  /*1860*/  I2F.F64.U16 R18, R2 ;  /* 0x0000000200127312 */ /* 0x0040620000101800 */
[----:B------:R-:W-:Y:S05]  /*1870*/  BRA `(.L_x_2748) ;  /* 0x0000000c00607947 */ /* 0x000fea0003800000 */
.L_x_2745:
[----:B------:R-:W-:-:S09]  /*1880*/  UISETP.NE.AND UP0, UPT, UR4, 0x2, UPT ;  /* 0x000000020400788c */ /* 0x000fd2000bf05270 */
[----:B------:R-:W-:Y:S05]  /*1890*/  BRA.U !UP0, `(.L_x_2749) ;  /* 0x0000000108287547 */ /* 0x000fea000b800000 */
[----:B------:R-:W-:-:S09]  /*18a0*/  UISETP.NE.AND UP0, UPT, UR4, 0x3, UPT ;  /* 0x000000030400788c */ /* 0x000fd2000bf05270 */
[----:B------:R-:W-:Y:S05]  /*18b0*/  BRA.U !UP0, `(.L_x_2750) ;  /* 0x0000000108147547 */ /* 0x000fea000b800000 */
[----:B------:R-:W-:-:S09]  /*18c0*/  UISETP.NE.AND UP0, UPT, UR4, 0x4, UPT ;  /* 0x000000040400788c */ /* 0x000fd2000bf05270 */
[----:B------:R-:W-:Y:S05]  /*18d0*/  BRA.U UP0, `(.L_x_2747) ;  /* 0x0000000900bc7547 */ /* 0x000fea000b800000 */
[----:B------:R-:W2:Y:S02]  /*18e0*/  LDG.E.64 R18, desc[UR36][R2.64] ;  /* 0x0000002402127981 */ /* 0x000ea4000c1e1b00 */
[----:B--2---:R-:W0:Y:S01]  /*18f0*/  I2F.F64.S64 R18, R18 ;  /* 0x0000001200127312 */ /* 0x004e220000301c00 */
[----:B------:R-:W-:Y:S05]  /*1900*/  BRA `(.L_x_2748) ;  /* 0x0000000c003c7947 */ /* 0x000fea0003800000 */
.L_x_2750:
[----:B------:R-:W2:Y:S02]  /*1910*/  LDG.E R2, desc[UR36][R2.64] ;  /* 0x0000002402027981 */ /* 0x000ea4000c1e1900 */
[----:B--2---:R0:W1:Y:S01]  /*1920*/  I2F.F64 R18, R2 ;  /* 0x0000000200127312 */ /* 0x0040620000201c00 */
[----:B------:R-:W-:Y:S05]  /*1930*/  BRA `(.L_x_2748) ;  /* 0x0000000c00307947 */ /* 0x000fea0003800000 */
.L_x_2749:
[----:B------:R-:W2:Y:S02]  /*1940*/  LDG.E.U16 R2, desc[UR36][R2.64] ;  /* 0x0000002402027981 */ /* 0x000ea4000c1e1500 */
[----:B--2---:R0:W1:Y:S01]  /*1950*/  I2F.F64.S16 R18, R2 ;  /* 0x0000000200127312 */ /* 0x0040620000101c00 */
[----:B------:R-:W-:Y:S05]  /*1960*/  BRA `(.L_x_2748) ;  /* 0x0000000c00247947 */ /* 0x000fea0003800000 */
.L_x_2744:
[----:B------:R-:W-:-:S09]  /*1970*/  UISETP.GT.AND UP0, UPT, UR4, 0x6, UPT ;  /* 0x000000060400788c */ /* 0x000fd2000bf04270 */
[----:B------:R-:W-:Y:S05]  /*1980*/  BRA.U UP0, `(.L_x_2751) ;  /* 0x0000000100347547 */ /* 0x000fea000b800000 */
[----:B------:R-:W-:-:S09]  /*1990*/  UISETP.NE.AND UP0, UPT, UR4, 0x5, UPT ;  /* 0x000000050400788c */ /* 0x000fd2000bf05270 */
[----:B------:R-:W-:Y:S05]  /*19a0*/  BRA.U !UP0, `(.L_x_2752) ;  /* 0x0000000108187547 */ /* 0x000fea000b800000 */
[----:B------:R-:W-:-:S09]  /*19b0*/  UISETP.NE.AND UP0, UPT, UR4, 0x6, UPT ;  /* 0x000000060400788c */ /* 0x000fd2000bf05270 */
[----:B------:R-:W-:Y:S05]  /*19c0*/  BRA.U UP0, `(.L_x_2747) ;  /* 0x0000000900807547 */ /* 0x000fea000b800000 */
[----:B------:R-:W2:Y:S02]  /*19d0*/  LDG.E R18, desc[UR36][R2.64] ;  /* 0x0000002402127981 */ /* 0x000ea4000c1e1900 */
[----:B--2---:R-:W-:-:S06]  /*19e0*/  FMUL.FTZ R18, R18, 1 ;  /* 0x3f80000012127820 */ /* 0x004fcc0000410000 */
[----:B------:R-:W0:Y:S01]  /*19f0*/  F2F.F64.F32 R18, R18 ;  /* 0x0000001200127310 */ /* 0x000e220000201800 */
[----:B------:R-:W-:Y:S05]  /*1a00*/  BRA `(.L_x_2748) ;  /* 0x0000000800fc7947 */ /* 0x000fea0003800000 */
.L_x_2752:
[----:B------:R-:W2:Y:S02]  /*1a10*/  LDG.E.U16 R0, desc[UR36][R2.64] ;  /* 0x0000002402007981 */ /* 0x000ea4000c1e1500 */
[----:B--2---:R-:W-:-:S05]  /*1a20*/  HADD2.F32 R0, -RZ, R0.H0_H0 ;  /* 0x20000000ff007230 */ /* 0x004fca0000004100 */
[----:B------:R-:W-:-:S04]  /*1a30*/  FMUL.FTZ R0, R0, 1 ;  /* 0x3f80000000007820 */ /* 0x000fc80000410000 */
[----:B------:R0:W1:Y:S01]  /*1a40*/  F2F.F64.F32 R18, R0 ;  /* 0x0000000000127310 */ /* 0x0000620000201800 */
[----:B------:R-:W-:Y:S05]  /*1a50*/  BRA `(.L_x_2748) ;  /* 0x0000000800e87947 */ /* 0x000fea0003800000 */
.L_x_2751:
[----:B------:R-:W-:-:S09]  /*1a60*/  UISETP.NE.AND UP0, UPT, UR4, 0x7, UPT ;  /* 0x000000070400788c */ /* 0x000fd2000bf05270 */
[----:B------:R-:W-:Y:S05]  /*1a70*/  BRA.U !UP0, `(.L_x_2753) ;  /* 0x0000000108347547 */ /* 0x000fea000b800000 */
        /* <DEDUP_REMOVED lines=8> */
.L_x_2754:
[----:B------:R-:W2:Y:S02]  /*1b00*/  LDG.E.U16 R2, desc[UR36][R2.64] ;  /* 0x0000002402027981 */ /* 0x000ea4000c1e1500 */
[----:B--2---:R-:W-:-:S05]  /*1b10*/  HADD2.F32 R0, -RZ, R2.H0_H0 ;  /* 0x20000002ff007230 */ /* 0x004fca0000004100 */
[----:B------:R-:W-:-:S04]  /*1b20*/  FMUL.FTZ R0, R0, 1 ;  /* 0x3f80000000007820 */ /* 0x000fc80000410000 */
[----:B------:R0:W1:Y:S01]  /*1b30*/  F2F.F64.F32 R18, R0 ;  /* 0x0000000000127310 */ /* 0x0000620000201800 */
[----:B------:R-:W-:Y:S05]  /*1b40*/  BRA `(.L_x_2748) ;  /* 0x0000000800ac7947 */ /* 0x000fea0003800000 */
.L_x_2753:
[----:B------:R0:W5:Y:S01]  /*1b50*/  LDG.E.64 R18, desc[UR36][R2.64] ;  /* 0x0000002402127981 */ /* 0x000162000c1e1b00 */
[----:B------:R-:W-:Y:S05]  /*1b60*/  BRA `(.L_x_2748) ;  /* 0x0000000800a47947 */ /* 0x000fea0003800000 */
.L_x_2743:
        /* <DEDUP_REMOVED lines=8> */
[----:B------:R-:W2:Y:S01]  /*1bf0*/  LDG.E.U8 R2, desc[UR36][R2.64] ;  /* 0x0000002402027981 */ /* 0x000ea2000c1e1100 */
[----:B------:R-:W-:Y:S01]  /*1c00*/  IMAD.MOV.U32 R18, RZ, RZ, RZ ;  /* 0x000000ffff127224 */ /* 0x000fe200078e00ff */
[----:B--2---:R-:W-:-:S04]  /*1c10*/  ISETP.NE.AND P0, PT, R2, RZ, PT ;  /* 0x000000ff0200720c */ /* 0x004fc80003f05270 */
[----:B------:R-:W-:Y:S01]  /*1c20*/  FSEL R19, RZ, 1.875, !P0 ;  /* 0x3ff00000ff137808 */ /* 0x000fe20004000000 */
[----:B------:R-:W-:Y:S08]  /*1c30*/  BRA `(.L_x_2748) ;  /* 0x0000000800707947 */ /* 0x000ff00003800000 */
.L_x_2757:
[----:B------:R0:W5:Y:S01]  /*1c40*/  LDG.E.64 R18, desc[UR36][R2.64] ;  /* 0x0000002402127981 */ /* 0x000162000c1e1b00 */
[----:B------:R-:W-:Y:S05]  /*1c50*/  BRA `(.L_x_2748) ;  /* 0x0000000800687947 */ /* 0x000fea0003800000 */
.L_x_2756:
        /* <DEDUP_REMOVED lines=23> */
[----:B------:R-:W-:-:S05]  /*1dd0*/  LOP3.LUT R5, R5, 0x80000000, R0, 0xf8, !PT ;  /* 0x8000000005057812 */ /* 0x000fca00078ef800 */
[----:B------:R-:W-:-:S04]  /*1de0*/  FMUL.FTZ R5, R5, 1 ;  /* 0x3f80000005057820 */ /* 0x000fc80000410000 */
[----:B------:R0:W1:Y:S01]  /*1df0*/  F2F.F64.F32 R18, R5 ;  /* 0x0000000500127310 */ /* 0x0000620000201800 */
[----:B------:R-:W-:Y:S05]  /*1e00*/  BRA `(.L_x_2748) ;  /* 0x0000000400fc7947 */ /* 0x000fea0003800000 */
.L_x_2759:
        /* <DEDUP_REMOVED lines=10> */
[----:B------:R-:W-:-:S05]  /*1eb0*/  LOP3.LUT R0, R0, 0x80000000, R5, 0xf8, !PT ;  /* 0x8000000000007812 */ /* 0x000fca00078ef805 */
[----:B------:R-:W-:-:S04]  /*1ec0*/  FMUL.FTZ R0, R0, 1 ;  /* 0x3f80000000007820 */ /* 0x000fc80000410000 */
[----:B------:R0:W1:Y:S01]  /*1ed0*/  F2F.F64.F32 R18, R0 ;  /* 0x0000000000127310 */ /* 0x0000620000201800 */
[----:B------:R-:W-:Y:S05]  /*1ee0*/  BRA `(.L_x_2748) ;  /* 0x0000000400c47947 */ /* 0x000fea0003800000 */
.L_x_2758:
[----:B------:R-:W2:Y:S02]  /*1ef0*/  LDG.E.U16 R0, desc[UR36][R2.64] ;  /* 0x0000002402007981 */ /* 0x000ea4000c1e1500 */
[----:B--2---:R-:W-:-:S04]  /*1f00*/  IMAD.U32 R0, R0, 0x10000, RZ ;  /* 0x0001000000007824 */ /* 0x004fc800078e00ff */
[----:B------:R-:W-:-:S04]  /*1f10*/  FMUL.FTZ R0, R0, 1 ;  /* 0x3f80000000007820 */ /* 0x000fc80000410000 */
[----:B------:R0:W1:Y:S01]  /*1f20*/  F2F.F64.F32 R18, R0 ;  /* 0x0000000000127310 */ /* 0x0000620000201800 */
[----:B------:R-:W-:Y:S05]  /*1f30*/  BRA `(.L_x_2748) ;  /* 0x0000000400b07947 */ /* 0x000fea0003800000 */
.L_x_2755:
        /* <DEDUP_REMOVED lines=9> */
[----:B--2---:R0:W1:Y:S01]  /*1fd0*/  I2F.F64.U16 R18, R2 ;  /* 0x0000000200127312 */ /* 0x0040620000101800 */
[----:B------:R-:W-:Y:S05]  /*1fe0*/  BRA `(.L_x_2748) ;  /* 0x0000000400847947 */ /* 0x000fea0003800000 */
.L_x_2762:
[----:B------:R-:W2:Y:S01]  /*1ff0*/  LDG.E.U8 R3, desc[UR36][R2.64] ;  /* 0x0000002402037981 */ /* 0x000ea2000c1e1100 */
[----:B------:R-:W-:Y:S02]  /*2000*/  CS2R R18, SRZ ;  /* 0x0000000000127805 */ /* 0x000fe4000001ff00 */
[----:B--2---:R-:W-:-:S13]  /*2010*/  ISETP.NE.AND P0, PT, R3, RZ, PT ;  /* 0x000000ff0300720c */ /* 0x004fda0003f05270 */
[----:B------:R-:W-:Y:S05]  /*2020*/  @!P0 BRA `(.L_x_2748) ;  /* 0x0000000400748947 */ /* 0x000fea0003800000 */
[----:B------:R-:W-:-:S13]  /*2030*/  ISETP.NE.AND P0, PT, R3, 0x80, PT ;  /* 0x000000800300780c */ /* 0x000fda0003f05270 */
[----:B------:R-:W-:Y:S01]  /*2040*/  @!P0 MOV R18, 0x20000000 ;  /* 0x2000000000128802 */ /* 0x000fe20000000f00 */
        /* <DEDUP_REMOVED lines=15> */
.L_x_2764:
[----:B------:R-:W-:Y:S05]  /*2140*/  BSYNC.RECONVERGENT B0 ;  /* 0x0000000000007941 */ /* 0x000fea0003800200 */
.L_x_2763:
[----:B------:R-:W-:Y:S01]  /*2150*/  IMAD.SHL.U32 R0, R0, 0x100000, RZ ;  /* 0x0010000000007824 */ /* 0x000fe200078e00ff */
[----:B------:R-:W-:-:S04]  /*2160*/  LEA R2, R2, 0x3b800000, 0x17 ;  /* 0x3b80000002027811 */ /* 0x000fc800078eb8ff */
[----:B------:R-:W-:-:S05]  /*2170*/  LOP3.LUT R0, R2, R0, R7, 0xfe, !PT ;  /* 0x0000000002007212 */ /* 0x000fca00078efe07 */
[----:B------:R-:W-:-:S04]  /*2180*/  FMUL.FTZ R0, R0, 1 ;  /* 0x3f80000000007820 */ /* 0x000fc80000410000 */
[----:B------:R0:W1:Y:S01]  /*2190*/  F2F.F64.F32 R18, R0 ;  /* 0x0000000000127310 */ /* 0x0000620000201800 */
[----:B------:R-:W-:Y:S05]  /*21a0*/  BRA `(.L_x_2748) ;  /* 0x0000000400147947 */ /* 0x000fea0003800000 */
.L_x_2761:
[----:B------:R-:W2:Y:S01]  /*21b0*/  LDG.E.U8 R3, desc[UR36][R2.64] ;  /* 0x0000002402037981 */ /* 0x000ea2000c1e1100 */
[----:B------:R-:W-:Y:S02]  /*21c0*/  CS2R R18, SRZ ;  /* 0x0000000000127805 */ /* 0x000fe4000001ff00 */
[----:B--2---:R-:W-:-:S13]  /*21d0*/  ISETP.NE.AND P0, PT, R3, RZ, PT ;  /* 0x000000ff0300720c */ /* 0x004fda0003f05270 */
[----:B------:R-:W-:Y:S05]  /*21e0*/  @!P0 BRA `(.L_x_2748) ;  /* 0x0000000400048947 */ /* 0x000fea0003800000 */
[----:B------:R-:W-:-:S13]  /*21f0*/  ISETP.NE.AND P0, PT, R3, 0x80, PT ;  /* 0x000000800300780c */ /* 0x000fda0003f05270 */
[----:B------:R-:W-:Y:S01]  /*2200*/  @!P0 IMAD.MOV.U32 R18, RZ, RZ, 0x20000000 ;  /* 0x20000000ff128424 */ /* 0x000fe200078e00ff */
        /* <DEDUP_REMOVED lines=15> */
.L_x_2766:
[----:B------:R-:W-:Y:S05]  /*2300*/  BSYNC.RECONVERGENT B0 ;  /* 0x0000000000007941 */ /* 0x000fea0003800200 */
.L_x_2765:
[----:B------:R-:W-:Y:S02]  /*2310*/  SHF.L.U32 R0, R0, 0x15, RZ ;  /* 0x0000001500007819 */ /* 0x000fe400000006ff */
[----:B------:R-:W-:-:S04]  /*2320*/  LEA R2, R2, 0x37800000, 0x17 ;  /* 0x3780000002027811 */ /* 0x000fc800078eb8ff */
[----:B------:R-:W-:-:S05]  /*2330*/  LOP3.LUT R0, R2, R0, R7, 0xfe, !PT ;  /* 0x0000000002007212 */ /* 0x000fca00078efe07 */
[----:B------:R-:W-:-:S04]  /*2340*/  FMUL.FTZ R0, R0, 1 ;  /* 0x3f80000000007820 */ /* 0x000fc80000410000 */
[----:B------:R0:W1:Y:S01]  /*2350*/  F2F.F64.F32 R18, R0 ;  /* 0x0000000000127310 */ /* 0x0000620000201800 */
[----:B------:R-:W-:Y:S05]  /*2360*/  BRA `(.L_x_2748) ;  /* 0x0000000000a47947 */ /* 0x000fea0003800000 */
.L_x_2760:
[----:B------:R-:W-:-:S09]  /*2370*/  UISETP.NE.AND UP0, UPT, UR4, 0x1c, UPT ;  /* 0x0000001c0400788c */ /* 0x000fd2000bf05270 */
[----:B------:R-:W-:Y:S05]  /*2380*/  BRA.U !UP0, `(.L_x_2767) ;  /* 0x0000000108947547 */ /* 0x000fea000b800000 */
[----:B------:R-:W-:-:S09]  /*2390*/  UISETP.NE.AND UP0, UPT, UR4, 0x1d, UPT ;  /* 0x0000001d0400788c */ /* 0x000fd2000bf05270 */
[----:B------:R-:W-:Y:S05]  /*23a0*/  BRA.U !UP0, `(.L_x_2768) ;  /* 0x0000000108807547 */ /* 0x000fea000b800000 */
[----:B------:R-:W-:-:S09]  /*23b0*/  UISETP.NE.AND UP0, UPT, UR4, 0x2c, UPT ;  /* 0x0000002c0400788c */ /* 0x000fd2000bf05270 */
[----:B------:R-:W-:Y:S05]  /*23c0*/  BRA.U !UP0, `(.L_x_2769) ;  /* 0x0000000108487547 */ /* 0x000fea000b800000 */
.L_x_2747:
        /* <DEDUP_REMOVED lines=16> */
.L_x_2770:
[----:B------:R-:W-:Y:S01]  /*24d0*/  CS2R R18, SRZ ;  /* 0x0000000000127805 */ /* 0x000fe2000001ff00 */
[----:B------:R-:W-:Y:S06]  /*24e0*/  BRA `(.L_x_2748) ;  /* 0x0000000000447947 */ /* 0x000fec0003800000 */
.L_x_2769:
[----:B------:R-:W2:Y:S01]  /*24f0*/  LDG.E.U8 R0, desc[UR36][R2.64] ;  /* 0x0000002402007981 */ /* 0x000ea2000c1e1100 */
[----:B------:R-:W-:Y:S02]  /*2500*/  IMAD.MOV.U32 R18, RZ, RZ, 0x0 ;  /* 0x00000000ff127424 */ /* 0x000fe400078e00ff */
[----:B------:R-:W-:Y:S01]  /*2510*/  IMAD.MOV.U32 R19, RZ, RZ, 0x38000000 ;  /* 0x38000000ff137424 */ /* 0x000fe200078e00ff */
[----:B--2---:R-:W-:-:S13]  /*2520*/  ISETP.NE.AND P0, PT, R0, RZ, PT ;  /* 0x000000ff0000720c */ /* 0x004fda0003f05270 */
[----:B------:R-:W-:Y:S05]  /*2530*/  @!P0 BRA `(.L_x_2748) ;  /* 0x0000000000308947 */ /* 0x000fea0003800000 */
[----:B------:R-:W-:-:S13]  /*2540*/  ISETP.NE.AND P0, PT, R0, 0xff, PT ;  /* 0x000000ff0000780c */ /* 0x000fda0003f05270 */
[----:B------:R-:W-:Y:S01]  /*2550*/  @P0 SHF.L.U32 R0, R0, 0x17, RZ ;  /* 0x0000001700000819 */ /* 0x000fe200000006ff */
[----:B------:R-:W-:Y:S02]  /*2560*/  @!P0 IMAD.MOV.U32 R18, RZ, RZ, 0x20000000 ;  /* 0x20000000ff128424 */ /* 0x000fe400078e00ff */
[----:B------:R-:W-:Y:S02]  /*2570*/  @!P0 IMAD.MOV.U32 R19, RZ, RZ, 0x7ff80000 ;  /* 0x7ff80000ff138424 */ /* 0x000fe400078e00ff */
[----:B------:R-:W-:-:S04]  /*2580*/  @P0 FMUL.FTZ R0, R0, 1 ;  /* 0x3f80000000000820 */ /* 0x000fc80000410000 */
[----:B------:R2:W3:Y:S01]  /*2590*/  @P0 F2F.F64.F32 R18, R0 ;  /* 0x0000000000120310 */ /* 0x0004e20000201800 */
[----:B------:R-:W-:Y:S05]  /*25a0*/  BRA `(.L_x_2748) ;  /* 0x0000000000147947 */ /* 0x000fea0003800000 */
.L_x_2768:
[----:B------:R-:W2:Y:S02]  /*25b0*/  LDG.E.64 R18, desc[UR36][R2.64] ;  /* 0x0000002402127981 */ /* 0x000ea4000c1e1b00 */
[----:B--2---:R-:W4:Y:S01]  /*25c0*/  I2F.F64.U64 R18, R18 ;  /* 0x0000001200127312 */ /* 0x004f220000301800 */
[----:B------:R-:W-:Y:S05]  /*25d0*/  BRA `(.L_x_2748) ;  /* 0x0000000000087947 */ /* 0x000fea0003800000 */
.L_x_2767:
[----:B------:R-:W2:Y:S02]  /*25e0*/  LDG.E R2, desc[UR36][R2.64] ;  /* 0x0000002402027981 */ /* 0x000ea4000c1e1900 */
[----:B--2---:R0:W1:Y:S02]  /*25f0*/  I2F.F64.U32 R18, R2 ;  /* 0x0000000200127312 */ /* 0x0040640000201800 */
.L_x_2748:
[----:B------:R-:W-:Y:S05]  /*2600*/  BSYNC.RECONVERGENT B7 ;  /* 0x0000000000077941 */ /* 0x000fea0003800200 */
.L_x_2742:
        /* <DEDUP_REMOVED lines=16> */
[----:B--2---:R0:W2:Y:S01]  /*2710*/  I2F.F64.S16 R22, R2 ;  /* 0x0000000200167312 */ /* 0x0040a20000101c00 */
[----:B------:R-:W-:Y:S05]  /*2720*/  BRA `(.L_x_2777) ;  /* 0x0000000c006c7947 */ /* 0x000fea0003800000 */
.L_x_2775:
[----:B------:R-:W2:Y:S02]  /*2730*/  LDG.E.U8 R2, desc[UR36][R2.64] ;  /* 0x0000002402027981 */ /* 0x000ea4000c1e1100 */
[----:B--2---:R0:W2:Y:S01]  /*2740*/  I2F.F64.U16 R22, R2 ;  /* 0x0000000200167312 */ /* 0x0040a20000101800 */
[----:B------:R-:W-:Y:S05]  /*2750*/  BRA `(.L_x_2777) ;  /* 0x0000000c00607947 */ /* 0x000fea0003800000 */
.L_x_2774:
        /* <DEDUP_REMOVED lines=9> */
.L_x_2779:
[----:B------:R-:W2:Y:S02]  /*27f0*/  LDG.E R2, desc[UR36][R2.64] ;  /* 0x0000002402027981 */ /* 0x000ea4000c1e1900 */
[----:B--2---:R0:W2:Y:S01]  /*2800*/  I2F.F64 R22, R2 ;  /* 0x0000000200167312 */ /* 0x0040a20000201c00 */
[----:B------:R-:W-:Y:S05]  /*2810*/  BRA `(.L_x_2777) ;  /* 0x0000000c00307947 */ /* 0x000fea0003800000 */
.L_x_2778:
[----:B------:R-:W2:Y:S02]  /*2820*/  LDG.E.U16 R2, desc[UR36][R2.64] ;  /* 0x0000002402027981 */ /* 0x000ea4000c1e1500 */
[----:B--2---:R0:W2:Y:S01]  /*2830*/  I2F.F64.S16 R22, R2 ;  /* 0x0000000200167312 */ /* 0x0040a20000101c00 */
[----:B------:R-:W-:Y:S05]  /*2840*/  BRA `(.L_x_2777) ;  /* 0x0000000c00247947 */ /* 0x000fea0003800000 */
.L_x_2773:
        /* <DEDUP_REMOVED lines=10> */
.L_x_2781:
[----:B--2---:R-:W2:Y:S02]  /*28f0*/  LDG.E.U16 R0, desc[UR36][R2.64] ;  /* 0x0000002402007981 */ /* 0x004ea4000c1e1500 */
[----:B--2---:R-:W-:-:S05]  /*2900*/  HADD2.F32 R0, -RZ, R0.H0_H0 ;  /* 0x20000000ff007230 */ /* 0x004fca0000004100 */
[----:B------:R-:W-:-:S04]  /*2910*/  FMUL.FTZ R0, R0, 1 ;  /* 0x3f80000000007820 */ /* 0x000fc80000410000 */
[----:B------:R0:W2:Y:S01]  /*2920*/  F2F.F64.F32 R22, R0 ;  /* 0x0000000000167310 */ /* 0x0000a20000201800 */
[----:B------:R-:W-:Y:S05]  /*2930*/  BRA `(.L_x_2777) ;  /* 0x0000000800e87947 */ /* 0x000fea0003800000 */
.L_x_2780:
        /* <DEDUP_REMOVED lines=10> */
.L_x_2783:
[----:B------:R-:W2:Y:S02]  /*29e0*/  LDG.E.U16 R2, desc[UR36][R2.64] ;  /* 0x0000002402027981 */ /* 0x000ea4000c1e1500 */
[----:B--2---:R-:W-:-:S05]  /*29f0*/  HADD2.F32 R0, -RZ, R2.H0_H0 ;  /* 0x20000002ff007230 */ /* 0x004fca0000004100 */
[----:B------:R-:W-:-:S04]  /*2a00*/  FMUL.FTZ R0, R0, 1 ;  /* 0x3f80000000007820 */ /* 0x000fc80000410000 */
[----:B------:R0:W2:Y:S01]  /*2a10*/  F2F.F64.F32 R22, R0 ;  /* 0x0000000000167310 */ /* 0x0000a20000201800 */
[----:B------:R-:W-:Y:S05]  /*2a20*/  BRA `(.L_x_2777) ;  /* 0x0000000800ac7947 */ /* 0x000fea0003800000 */
.L_x_2782:
[----:B------:R0:W5:Y:S01]  /*2a30*/  LDG.E.64 R22, desc[UR36][R2.64] ;  /* 0x0000002402167981 */ /* 0x000162000c1e1b00 */
[----:B------:R-:W-:Y:S05]  /*2a40*/  BRA `(.L_x_2777) ;  /* 0x0000000800a47947 */ /* 0x000fea0003800000 */
.L_x_2772:
        /* <DEDUP_REMOVED lines=13> */
.L_x_2786:
[----:B------:R0:W5:Y:S01]  /*2b20*/  LDG.E.64 R22, desc[UR36][R2.64] ;  /* 0x0000002402167981 */ /* 0x000162000c1e1b00 */
[----:B------:R-:W-:Y:S05]  /*2b30*/  BRA `(.L_x_2777) ;  /* 0x0000000800687947 */ /* 0x000fea0003800000 */
.L_x_2785:
[----:B------:R-:W-:-:S09]  /*2b40*/  UISETP.NE.AND UP0, UPT, UR4, 0xf, UPT ;  /* 0x0000000f0400788c */ /* 0x000fd2000bf05270 */
[----:B------:R-:W-:Y:S05]  /*2b50*/  BRA.U !UP0, `(.L_x_2787) ;  /* 0x00000001089c7547 */ /* 0x000fea000b800000 */
[----:B------:R-:W-:-:S09]  /*2b60*/  UISETP.NE.AND UP0, UPT, UR4, 0x17, UPT ;  /* 0x000000170400788c */ /* 0x000fd2000bf05270 */
[----:B------:R-:W-:Y:S05]  /*2b70*/  BRA.U !UP0, `(.L_x_2788) ;  /* 0x00000001085c7547 */ /* 0x000fea000b800000 */
[----:B------:R-:W-:-:S09]  /*2b80*/  UISETP.NE.AND UP0, UPT, UR4, 0x18, UPT ;  /* 0x000000180400788c */ /* 0x000fd2000bf05270 */
[----:B------:R-:W-:Y:S05]  /*2b90*/  BRA.U UP0, `(.L_x_2776) ;  /* 0x0000000500c47547 */ /* 0x000fea000b800000 */
[----:B--2---:R-:W2:Y:S01]  /*2ba0*/  LDG.E.U8 R0, desc[UR36][R2.64] ;  /* 0x0000002402007981 */ /* 0x004ea2000c1e1100 */
        /* <DEDUP_REMOVED lines=18> */
[----:B------:R0:W2:Y:S01]  /*2cd0*/  F2F.F64.F32 R22, R5 ;  /* 0x0000000500167310 */ /* 0x0000a20000201800 */
[----:B------:R-:W-:Y:S05]  /*2ce0*/  BRA `(.L_x_2777) ;  /* 0x0000000400fc7947 */ /* 0x000fea0003800000 */
.L_x_2788:
        /* <DEDUP_REMOVED lines=12> */
[----:B------:R0:W2:Y:S01]  /*2db0*/  F2F.F64.F32 R22, R0 ;  /* 0x0000000000167310 */ /* 0x0000a20000201800 */
[----:B------:R-:W-:Y:S05]  /*2dc0*/  BRA `(.L_x_2777) ;  /* 0x0000000400c47947 */ /* 0x000fea0003800000 */
.L_x_2787:
[----:B--2---:R-:W2:Y:S02]  /*2dd0*/  LDG.E.U16 R0, desc[UR36][R2.64] ;  /* 0x0000002402007981 */ /* 0x004ea4000c1e1500 */
[----:B--2---:R-:W-:-:S04]  /*2de0*/  IMAD.U32 R0, R0, 0x10000, RZ ;  /* 0x0001000000007824 */ /* 0x004fc800078e00ff */
[----:B------:R-:W-:-:S04]  /*2df0*/  FMUL.FTZ R0, R0, 1 ;  /* 0x3f80000000007820 */ /* 0x000fc80000410000 */
[----:B------:R0:W2:Y:S01]  /*2e00*/  F2F.F64.F32 R22, R0 ;  /* 0x0000000000167310 */ /* 0x0000a20000201800 */
[----:B------:R-:W-:Y:S05]  /*2e10*/  BRA `(.L_x_2777) ;  /* 0x0000000400b07947 */ /* 0x000fea0003800000 */
.L_x_2784:
        /* <DEDUP_REMOVED lines=9> */
[----:B--2---:R0:W2:Y:S01]  /*2eb0*/  I2F.F64.U16 R22, R2 ;  /* 0x0000000200167312 */ /* 0x0040a20000101800 */
[----:B------:R-:W-:Y:S05]  /*2ec0*/  BRA `(.L_x_2777) ;  /* 0x0000000400847947 */ /* 0x000fea0003800000 */
.L_x_2791:
        /* <DEDUP_REMOVED lines=21> */
.L_x_2793:
[----:B------:R-:W-:Y:S05]  /*3020*/  BSYNC.RECONVERGENT B0 ;  /* 0x0000000000007941 */ /* 0x000fea0003800200 */
.L_x_2792:
[----:B------:R-:W-:Y:S01]  /*3030*/  IMAD.SHL.U32 R0, R0, 0x100000, RZ ;  /* 0x0010000000007824 */ /* 0x000fe200078e00ff */
[----:B------:R-:W-:-:S04]  /*3040*/  LEA R2, R2, 0x3b800000, 0x17 ;  /* 0x3b80000002027811 */ /* 0x000fc800078eb8ff */
[----:B------:R-:W-:-:S05]  /*3050*/  LOP3.LUT R0, R2, R0, R7, 0xfe, !PT ;  /* 0x0000000002007212 */ /* 0x000fca00078efe07 */
[----:B------:R-:W-:-:S04]  /*3060*/  FMUL.FTZ R0, R0, 1 ;  /* 0x3f80000000007820 */ /* 0x000fc80000410000 */
[----:B------:R0:W2:Y:S01]  /*3070*/  F2F.F64.F32 R22, R0 ;  /* 0x0000000000167310 */ /* 0x0000a20000201800 */
[----:B------:R-:W-:Y:S05]  /*3080*/  BRA `(.L_x_2777) ;  /* 0x0000000400147947 */ /* 0x000fea0003800000 */
.L_x_2790:
        /* <DEDUP_REMOVED lines=21> */
.L_x_2795:
[----:B------:R-:W-:Y:S05]  /*31e0*/  BSYNC.RECONVERGENT B0 ;  /* 0x0000000000007941 */ /* 0x000fea0003800200 */
.L_x_2794:
[----:B------:R-:W-:Y:S02]  /*31f0*/  SHF.L.U32 R0, R0, 0x15, RZ ;  /* 0x0000001500007819 */ /* 0x000fe400000006ff */
[----:B------:R-:W-:-:S04]  /*3200*/  LEA R2, R2, 0x37800000, 0x17 ;  /* 0x3780000002027811 */ /* 0x000fc800078eb8ff */
[----:B------:R-:W-:-:S05]  /*3210*/  LOP3.LUT R0, R2, R0, R7, 0xfe, !PT ;  /* 0x0000000002007212 */ /* 0x000fca00078efe07 */
[----:B------:R-:W-:-:S04]  /*3220*/  FMUL.FTZ R0, R0, 1 ;  /* 0x3f80000000007820 */ /* 0x000fc80000410000 */
[----:B------:R0:W2:Y:S01]  /*3230*/  F2F.F64.F32 R22, R0 ;  /* 0x0000000000167310 */ /* 0x0000a20000201800 */
[----:B------:R-:W-:Y:S05]  /*3240*/  BRA `(.L_x_2777) ;  /* 0x0000000000a47947 */ /* 0x000fea0003800000 */
.L_x_2789:
[----:B------:R-:W-:-:S09]  /*3250*/  UISETP.NE.AND UP0, UPT, UR4, 0x1c, UPT ;  /* 0x0000001c0400788c */ /* 0x000fd2000bf05270 */
[----:B------:R-:W-:Y:S05]  /*3260*/  BRA.U !UP0, `(.L_x_2796) ;  /* 0x0000000108947547 */ /* 0x000fea000b800000 */
[----:B------:R-:W-:-:S09]  /*3270*/  UISETP.NE.AND UP0, UPT, UR4, 0x1d, UPT ;  /* 0x0000001d0400788c */ /* 0x000fd2000bf05270 */
[----:B------:R-:W-:Y:S05]  /*3280*/  BRA.U !UP0, `(.L_x_2797) ;  /* 0x0000000108807547 */ /* 0x000fea000b800000 */
[----:B------:R-:W-:-:S09]  /*3290*/  UISETP.NE.AND UP0, UPT, UR4, 0x2c, UPT ;  /* 0x0000002c0400788c */ /* 0x000fd2000bf05270 */
[----:B------:R-:W-:Y:S05]  /*32a0*/  BRA.U !UP0, `(.L_x_2798) ;  /* 0x0000000108487547 */ /* 0x000fea000b800000 */
.L_x_2776:
[----:B--2---:R-:W-:Y:S01]  /*32b0*/  MOV R0, 0x0 ;  /* 0x0000000000007802 */ /* 0x004fe20000000f00 */
[----:B------:R-:W0:Y:S01]  /*32c0*/  LDCU.64 UR4, c[0x4][0x128] ;  /* 0x01002500ff0477ac */ /* 0x000e220008000a00 */
[----:B------:R-:W-:Y:S02]  /*32d0*/  HFMA2 R13, -RZ, RZ, 0, 0 ;  /* 0x00000000ff0d7431 */ /* 0x000fe400000001ff */
[----:B------:R-:W-:Y:S01]  /*32e0*/  IMAD.MOV.U32 R8, RZ, RZ, 0x4e ;  /* 0x0000004eff087424 */ /* 0x000fe200078e00ff */
[----:B------:R2:W1:Y:S01]  /*32f0*/  LDC.64 R2, c[0x4][R0] ;  /* 0x0100000000027b82 */ /* 0x0004620000000a00 */
        /* <DEDUP_REMOVED lines=8> */
[----:B--2---:R-:W-:-:S07]  /*3380*/  MOV R11, UR9 ;  /* 0x00000009000b7c02 */ /* 0x004fce0008000f00 */
[----:B------:R-:W-:-:S07]  /*3390*/  LEPC R20, `(.L_x_2799) ;  /* 0x000000001014794e */ /* 0x000fce0000000000 */
[----:B-1---5:R-:W-:Y:S05]  /*33a0*/  CALL.ABS.NOINC R2 ;  /* 0x0000000002007343 */ /* 0x022fea0003c00000 */
.L_x_2799:
[----:B------:R-:W-:Y:S01]  /*33b0*/  CS2R R22, SRZ ;  /* 0x0000000000167805 */ /* 0x000fe2000001ff00 */
[----:B------:R-:W-:Y:S06]  /*33c0*/  BRA `(.L_x_2777) ;  /* 0x0000000000447947 */ /* 0x000fec0003800000 */
.L_x_2798:
[----:B--2---:R-:W2:Y:S01]  /*33d0*/  LDG.E.U8 R0, desc[UR36][R2.64] ;  /* 0x0000002402007981 */ /* 0x004ea2000c1e1100 */
        /* <DEDUP_REMOVED lines=9> */
[----:B------:R2:W0:Y:S01]  /*3470*/  @P0 F2F.F64.F32 R22, R0 ;  /* 0x0000000000160310 */ /* 0x0004220000201800 */
[----:B------:R-:W-:Y:S05]  /*3480*/  BRA `(.L_x_2777) ;  /* 0x0000000000147947 */ /* 0x000fea0003800000 */
.L_x_2797:
[----:B------:R-:W2:Y:S02]  /*3490*/  LDG.E.64 R22, desc[UR36][R2.64] ;  /* 0x0000002402167981 */ /* 0x000ea4000c1e1b00 */
[----:B--2---:R-:W0:Y:S01]  /*34a0*/  I2F.F64.U64 R22, R22 ;  /* 0x0000001600167312 */ /* 0x004e220000301800 */
[----:B------:R-:W-:Y:S05]  /*34b0*/  BRA `(.L_x_2777) ;  /* 0x0000000000087947 */ /* 0x000fea0003800000 */
.L_x_2796:
[----:B------:R-:W2:Y:S02]  /*34c0*/  LDG.E R2, desc[UR36][R2.64] ;  /* 0x0000002402027981 */ /* 0x000ea4000c1e1900 */
[----:B--2---:R0:W2:Y:S02]  /*34d0*/  I2F.F64.U32 R22, R2 ;  /* 0x0000000200167312 */ /* 0x0040a40000201800 */
.L_x_2777:
[----:B------:R-:W-:Y:S05]  /*34e0*/  BSYNC.RECONVERGENT B7 ;  /* 0x0000000000077941 */ /* 0x000fea0003800200 */
.L_x_2771:
[----:B0-----:R-:W-:Y:S01]  /*34f0*/  MOV R2, 0x652b82fe ;  /* 0x652b82fe00027802 */ /* 0x001fe20000000f00 */
[----:B------:R-:W-:Y:S01]  /*3500*/  IMAD.MOV.U32 R3, RZ, RZ, 0x3ff71547 ;  /* 0x3ff71547ff037424 */ /* 0x000fe200078e00ff */
[----:B------:R-:W-:Y:S01]  /*3510*/  UMOV UR4, 0xfefa39ef ;  /* 0xfefa39ef00047882 */ /* 0x000fe20000000000 */
[----:B------:R-:W-:Y:S01]  /*3520*/  UMOV UR5, 0x3fe62e42 ;  /* 0x3fe62e4200057882 */ /* 0x000fe20000000000 */
[----:B-1-345:R-:W-:Y:S01]  /*3530*/  DADD R8, -RZ, -|R18| ;  /* 0x00000000ff087229 */ /* 0x03afe20000000d12 */
[----:B------:R-:W-:Y:S02]  /*3540*/  BSSY.RECONVERGENT B0, `(.L_x_2800) ;  /* 0x0000037000007945 */ /* 0x000fe40003800200 */
[----:B------:R-:W-:-:S07]  /*3550*/  DFMA R2, |R18|, -R2, 6.75539944105574400000e+15 ;  /* 0x433800001202742b */ /* 0x000fce0000000a02 */
[----:B------:R-:W-:Y:S01]  /*3560*/  FSETP.GEU.FTZ.AND P0, PT, |R9|, 4.1917929649353027344, PT ;  /* 0x4086232b0900780b */ /* 0x000fe20003f1e200 */
[----:B------:R-:W-:-:S08]  /*3570*/  DADD R4, R2, -6.75539944105574400000e+15 ;  /* 0xc338000002047429 */ /* 0x000fd00000000000 */
[----:B------:R-:W-:Y:S01]  /*3580*/  DFMA R6, R4, -UR4, -|R18| ;  /* 0x8000000404067c2b */ /* 0x000fe20008000c12 */
[----:B------:R-:W-:Y:S01]  /*3590*/  UMOV UR4, 0x3b39803f ;  /* 0x3b39803f00047882 */ /* 0x000fe20000000000 */
[----:B------:R-:W-:-:S06]  /*35a0*/  UMOV UR5, 0x3c7abc9e ;  /* 0x3c7abc9e00057882 */ /* 0x000fcc0000000000 */
[----:B------:R-:W-:Y:S01]  /*35b0*/  DFMA R6, R4, -UR4, R6 ;  /* 0x8000000404067c2b */ /* 0x000fe20008000006 */
[----:B------:R-:W-:Y:S01]  /*35c0*/  UMOV UR4, 0x69ce2bdf ;  /* 0x69ce2bdf00047882 */ /* 0x000fe20000000000 */
[----:B------:R-:W-:Y:S01]  /*35d0*/  IMAD.MOV.U32 R4, RZ, RZ, -0x35dec16 ;  /* 0xfca213eaff047424 */ /* 0x000fe200078e00ff */
[----:B------:R-:W-:Y:S01]  /*35e0*/  MOV R5, 0x3e928af3 ;  /* 0x3e928af300057802 */ /* 0x000fe20000000f00 */
[----:B------:R-:W-:-:S05]  /*35f0*/  UMOV UR5, 0x3e5ade15 ;  /* 0x3e5ade1500057882 */ /* 0x000fca0000000000 */
[----:B------:R-:W-:Y:S01]  /*3600*/  DFMA R4, R6, UR4, R4 ;  /* 0x0000000406047c2b */ /* 0x000fe20008000004 */
[----:B------:R-:W-:Y:S01]  /*3610*/  UMOV UR4, 0x62401315 ;  /* 0x6240131500047882 */ /* 0x000fe20000000000 */
[----:B------:R-:W-:-:S06]  /*3620*/  UMOV UR5, 0x3ec71dee ;  /* 0x3ec71dee00057882 */ /* 0x000fcc0000000000 */
[----:B------:R-:W-:Y:S01]  /*3630*/  DFMA R4, R6, R4, UR4 ;  /* 0x0000000406047e2b */ /* 0x000fe20008000004 */
        /* <DEDUP_REMOVED lines=20> */
[----:B------:R-:W-:-:S08]  /*3780*/  DFMA R4, R6, R4, UR4 ;  /* 0x0000000406047e2b */ /* 0x000fd00008000004 */
[----:B------:R-:W-:-:S08]  /*3790*/  DFMA R4, R6, R4, 1 ;  /* 0x3ff000000604742b */ /* 0x000fd00000000004 */
[----:B------:R-:W-:-:S10]  /*37a0*/  DFMA R4, R6, R4, 1 ;  /* 0x3ff000000604742b */ /* 0x000fd40000000004 */
[----:B------:R-:W-:Y:S02]  /*37b0*/  IMAD R11, R2, 0x100000, R5 ;  /* 0x00100000020b7824 */ /* 0x000fe400078e0205 */
[----:B------:R-:W-:Y:S01]  /*37c0*/  IMAD.MOV.U32 R10, RZ, RZ, R4 ;  /* 0x000000ffff0a7224 */ /* 0x000fe200078e0004 */
[----:B------:R-:W-:Y:S06]  /*37d0*/  @!P0 BRA `(.L_x_2801) ;  /* 0x0000000000348947 */ /* 0x000fec0003800000 */
[----:B------:R-:W-:Y:S01]  /*37e0*/  FSETP.GEU.FTZ.AND P1, PT, |R9|, 4.2275390625, PT ;  /* 0x408748000900780b */ /* 0x000fe20003f3e200 */
[C---:B------:R-:W-:Y:S02]  /*37f0*/  DADD R6, -|R18|.reuse, +INF ;  /* 0x7ff0000012067429 */ /* 0x040fe40000000300 */
[----:B------:R-:W-:-:S08]  /*3800*/  DSETP.NE.AND P0, PT, R18, RZ, PT ;  /* 0x000000ff1200722a */ /* 0x000fd00003f05000 */
[----:B------:R-:W-:Y:S02]  /*3810*/  FSEL R10, R6, RZ, !P0 ;  /* 0x000000ff060a7208 */ /* 0x000fe40004000000 */
[----:B--2---:R-:W-:Y:S02]  /*3820*/  @!P1 LEA.HI R0, R2, R2, RZ, 0x1 ;  /* 0x0000000202009211 */ /* 0x004fe400078f08ff */
[----:B------:R-:W-:Y:S02]  /*3830*/  FSEL R11, R7, RZ, !P0 ;  /* 0x000000ff070b7208 */ /* 0x000fe40004000000 */
[----:B------:R-:W-:-:S04]  /*3840*/  @!P1 SHF.R.S32.HI R3, RZ, 0x1, R0 ;  /* 0x00000001ff039819 */ /* 0x000fc80000011400 */
[----:B------:R-:W-:Y:S01]  /*3850*/  @!P1 IADD3 R2, PT, PT, R2, -R3, RZ ;  /* 0x8000000302029210 */ /* 0x000fe20007ffe0ff */
[----:B------:R-:W-:-:S03]  /*3860*/  @!P1 IMAD R3, R3, 0x100000, R5 ;  /* 0x0010000003039824 */ /* 0x000fc600078e0205 */
[----:B------:R-:W-:Y:S01]  /*3870*/  @!P1 LEA R5, R2, 0x3ff00000, 0x14 ;  /* 0x3ff0000002059811 */ /* 0x000fe200078ea0ff */
[----:B------:R-:W-:Y:S01]  /*3880*/  @!P1 IMAD.MOV.U32 R2, RZ, RZ, R4 ;  /* 0x000000ffff029224 */ /* 0x000fe200078e0004 */
[----:B------:R-:W-:-:S06]  /*3890*/  @!P1 MOV R4, RZ ;  /* 0x000000ff00049202 */ /* 0x000fcc0000000f00 */
[----:B------:R-:W-:-:S11]  /*38a0*/  @!P1 DMUL R10, R2, R4 ;  /* 0x00000004020a9228 */ /* 0x000fd60000000000 */
.L_x_2801:
[----:B------:R-:W-:Y:S05]  /*38b0*/  BSYNC.RECONVERGENT B0 ;  /* 0x0000000000007941 */ /* 0x000fea0003800200 */
.L_x_2800:
[----:B------:R-:W-:Y:S01]  /*38c0*/  DADD R4, R10, 1 ;  /* 0x3ff000000a047429 */ /* 0x000fe20000000000 */
[----:B------:R-:W-:Y:S01]  /*38d0*/  IMAD.MOV.U32 R2, RZ, RZ, 0x1 ;  /* 0x00000001ff027424 */ /* 0x000fe200078e00ff */
[----:B------:R-:W0:Y:S01]  /*38e0*/  LDCU.64 UR4, c[0x0][0x5e8] ;  /* 0x0000bd00ff0477ac */ /* 0x000e220008000a00 */
[----:B------:R-:W-:Y:S01]  /*38f0*/  FSETP.GEU.AND P2, PT, |R11|, 6.5827683646048100446e-37, PT ;  /* 0x036000000b00780b */ /* 0x000fe20003f4e200 */
[----:B------:R-:W-:Y:S01]  /*3900*/  BSSY.RECONVERGENT B0, `(.L_x_2802) ;  /* 0x0000014000007945 */ /* 0x000fe20003800200 */
[----:B------:R-:W-:Y:S01]  /*3910*/  DSETP.GEU.AND P4, PT, R18, RZ, PT ;  /* 0x000000ff1200722a */ /* 0x000fe20003f8e000 */
[----:B------:R-:W1:Y:S01]  /*3920*/  MUFU.RCP64H R3, R5 ;  /* 0x0000000500037308 */ /* 0x000e620000001800 */
[----:B0-----:R-:W-:Y:S01]  /*3930*/  IADD3 R20, P1, PT, R16, UR4, RZ ;  /* 0x0000000410147c10 */ /* 0x001fe2000ff3e0ff */
[----:B-1----:R-:W-:-:S04]  /*3940*/  DFMA R6, -R4, R2, 1 ;  /* 0x3ff000000406742b */ /* 0x002fc80000000102 */
[----:B------:R-:W-:-:S04]  /*3950*/  IMAD.X R21, RZ, RZ, UR5, P1 ;  /* 0x00000005ff157e24 */ /* 0x000fc800088e06ff */
[----:B------:R-:W-:-:S08]  /*3960*/  DFMA R6, R6, R6, R6 ;  /* 0x000000060606722b */ /* 0x000fd00000000006 */
[----:B------:R-:W-:-:S08]  /*3970*/  DFMA R6, R2, R6, R2 ;  /* 0x000000060206722b */ /* 0x000fd00000000002 */
[----:B------:R-:W-:-:S08]  /*3980*/  DFMA R2, -R4, R6, 1 ;  /* 0x3ff000000402742b */ /* 0x000fd00000000106 */
[----:B------:R-:W-:-:S08]  /*3990*/  DFMA R2, R6, R2, R6 ;  /* 0x000000020602722b */ /* 0x000fd00000000006 */
[----:B------:R-:W-:-:S08]  /*39a0*/  DMUL R6, R2, R10 ;  /* 0x0000000a02067228 */ /* 0x000fd00000000000 */
[----:B------:R-:W-:-:S08]  /*39b0*/  DFMA R8, -R4, R6, R10 ;  /* 0x000000060408722b */ /* 0x000fd0000000010a */
[----:B------:R-:W-:-:S10]  /*39c0*/  DFMA R2, R2, R8, R6 ;  /* 0x000000080202722b */ /* 0x000fd40000000006 */
[----:B--2---:R-:W-:-:S05]  /*39d0*/  FFMA R0, RZ, R5, R3 ;  /* 0x00000005ff007223 */ /* 0x004fca0000000003 */
[----:B------:R-:W-:-:S13]  /*39e0*/  FSETP.GT.AND P0, PT, |R0|, 1.469367938527859385e-39, PT ;  /* 0x001000000000780b */ /* 0x000fda0003f04200 */
[----:B------:R-:W-:Y:S05]  /*39f0*/  @P0 BRA P2, `(.L_x_2803) ;  /* 0x0000000000100947 */ /* 0x000fea0001000000 */
[----:B------:R-:W-:-:S07]  /*3a00*/  MOV R0, 0x3a20 ;  /* 0x00003a2000007802 */ /* 0x000fce0000000f00 */
[----:B------:R-:W-:Y:S05]  /*3a10*/  CALL.REL.NOINC `($__internal_0_$__cuda_sm20_div_rn_f64_full) ;  /* 0x000000f000607944 */ /* 0x000fea0003c00000 */
[----:B------:R-:W-:Y:S01]  /*3a20*/  MOV R2, R4 ;  /* 0x0000000400027202 */ /* 0x000fe20000000f00 */
[----:B------:R-:W-:-:S07]  /*3a30*/  IMAD.MOV.U32 R3, RZ, RZ, R5 ;  /* 0x000000ffff037224 */ /* 0x000fce00078e0005 */
.L_x_2803:
[----:B------:R-:W-:Y:S05]  /*3a40*/  BSYNC.RECONVERGENT B0 ;  /* 0x0000000000007941 */ /* 0x000fea0003800200 */
.L_x_2802:
[----:B------:R-:W-:Y:S01]  /*3a50*/  DADD R6, -RZ, -R2 ;  /* 0x00000000ff067229 */ /* 0x000fe20000000902 */
[----:B------:R-:W-:Y:S01]  /*3a60*/  FSEL R5, RZ, 1.875, P4 ;  /* 0x3ff00000ff057808 */ /* 0x000fe20002000000 */
[----:B------:R-:W-:Y:S01]  /*3a70*/  IMAD.MOV.U32 R4, RZ, RZ, RZ ;  /* 0x000000ffff047224 */ /* 0x000fe200078e00ff */
[----:B------:R-:W-:-:S04]  /*3a80*/  UPRMT UR4, UR43, 0x9910, URZ ;  /* 0x000099102b047896 */ /* 0x000fc800080000ff */
[----:B------:R-:W-:-:S03]  /*3a90*/  UISETP.GT.AND UP0, UPT, UR4, 0x9, UPT ;  /* 0x000000090400788c */ /* 0x000fc6000bf04270 */
[----:B------:R-:W-:Y:S02]  /*3aa0*/  FSEL R2, R2, R6, !P4 ;  /* 0x0000000602027208 */ /* 0x000fe40006000000 */
[----:B------:R-:W-:-:S06]  /*3ab0*/  FSEL R3, R3, R7, !P4 ;  /* 0x0000000703037208 */ /* 0x000fcc0006000000 */
[----:B------:R-:W-:-:S08]  /*3ac0*/  DADD R4, R4, -R2 ;  /* 0x0000000004047229 */ /* 0x000fd00000000802 */
[----:B------:R-:W-:Y:S01]  /*3ad0*/  DMUL R4, R4, R22 ;  /* 0x0000001604047228 */ /* 0x000fe20000000000 */
[----:B------:R-:W-:Y:S10]  /*3ae0*/  BRA.U UP0, `(.L_x_2804) ;  /* 0x0000000500307547 */ /* 0x000ff4000b800000 */
        /* <DEDUP_REMOVED lines=8> */
[----:B------:R-:W0:Y:S02]  /*3b70*/  F2I.F64.TRUNC R5, R4 ;  /* 0x0000000400057311 */ /* 0x000e24000030d100 */
[----:B0-----:R0:W-:Y:S01]  /*3b80*/  STG.E.U8 desc[UR36][R20.64], R5 ;  /* 0x0000000514007986 */ /* 0x0011e2000c101124 */
[----:B------:R-:W-:Y:S05]  /*3b90*/  BRA `(.L_x_2809) ;  /* 0x0000000c00f47947 */ /* 0x000fea0003800000 */
.L_x_2807:
[----:B------:R-:W0:Y:S02]  /*3ba0*/  F2I.S64.F64.TRUNC R4, R4 ;  /* 0x0000000400047311 */ /* 0x000e24000030d900 */
[----:B0-----:R-:W-:-:S05]  /*3bb0*/  MOV R3, R4 ;  /* 0x0000000400037202 */ /* 0x001fca0000000f00 */
[----:B------:R0:W-:Y:S01]  /*3bc0*/  STG.E.U8 desc[UR36][R20.64], R3 ;  /* 0x0000000314007986 */ /* 0x0001e2000c101124 */
[----:B------:R-:W-:Y:S05]  /*3bd0*/  BRA `(.L_x_2809) ;  /* 0x0000000c00e47947 */ /* 0x000fea0003800000 */
.L_x_2806:
[----:B------:R-:W-:-:S09]  /*3be0*/  UISETP.NE.AND UP0, UPT, UR4, 0x2, UPT ;  /* 0x000000020400788c */ /* 0x000fd2000bf05270 */
[----:B------:R-:W-:Y:S05]  /*3bf0*/  BRA.U !UP0, `(.L_x_2810) ;  /* 0x0000000108287547 */ /* 0x000fea000b800000 */
[----:B------:R-:W-:-:S09]  /*3c00*/  UISETP.NE.AND UP0, UPT, UR4, 0x3, UPT ;  /* 0x000000030400788c */ /* 0x000fd2000bf05270 */
[----:B------:R-:W-:Y:S05]  /*3c10*/  BRA.U !UP0, `(.L_x_2811) ;  /* 0x0000000108147547 */ /* 0x000fea000b800000 */
[----:B------:R-:W-:-:S09]  /*3c20*/  UISETP.NE.AND UP0, UPT, UR4, 0x4, UPT ;  /* 0x000000040400788c */ /* 0x000fd2000bf05270 */
[----:B------:R-:W-:Y:S05]  /*3c30*/  BRA.U UP0, `(.L_x_2808) ;  /* 0x0000000d00247547 */ /* 0x000fea000b800000 */
[----:B------:R-:W0:Y:S02]  /*3c40*/  F2I.S64.F64.TRUNC R4, R4 ;  /* 0x0000000400047311 */ /* 0x000e24000030d900 */
[----:B0-----:R0:W-:Y:S01]  /*3c50*/  STG.E.64 desc[UR36][R20.64], R4 ;  /* 0x0000000414007986 */ /* 0x0011e2000c101b24 */
[----:B------:R-:W-:Y:S05]  /*3c60*/  BRA `(.L_x_2809) ;  /* 0x0000000c00c07947 */ /* 0x000fea0003800000 */
.L_x_2811:
[----:B------:R-:W0:Y:S02]  /*3c70*/  F2I.F64.TRUNC R5, R4 ;  /* 0x0000000400057311 */ /* 0x000e24000030d100 */
[----:B0-----:R0:W-:Y:S01]  /*3c80*/  STG.E desc[UR36][R20.64], R5 ;  /* 0x0000000514007986 */ /* 0x0011e2000c101924 */
[----:B------:R-:W-:Y:S05]  /*3c90*/  BRA `(.L_x_2809) ;  /* 0x0000000c00b47947 */ /* 0x000fea0003800000 */
.L_x_2810:
[----:B------:R-:W0:Y:S02]  /*3ca0*/  F2I.F64.TRUNC R5, R4 ;  /* 0x0000000400057311 */ /* 0x000e24000030d100 */
[----:B0-----:R0:W-:Y:S01]  /*3cb0*/  STG.E.U16 desc[UR36][R20.64], R5 ;  /* 0x0000000514007986 */ /* 0x0011e2000c101524 */
[----:B------:R-:W-:Y:S05]  /*3cc0*/  BRA `(.L_x_2809) ;  /* 0x0000000c00a87947 */ /* 0x000fea0003800000 */
.L_x_2805:
[----:B------:R-:W-:-:S09]  /*3cd0*/  UISETP.GT.AND UP0, UPT, UR4, 0x6, UPT ;  /* 0x000000060400788c */ /* 0x000fd2000bf04270 */
[----:B------:R-:W-:Y:S05]  /*3ce0*/  BRA.U UP0, `(.L_x_2812) ;  /* 0x00000001004c7547 */ /* 0x000fea000b800000 */
[----:B------:R-:W-:-:S09]  /*3cf0*/  UISETP.NE.AND UP0, UPT, UR4, 0x5, UPT ;  /* 0x000000050400788c */ /* 0x000fd2000bf05270 */
[----:B------:R-:W-:Y:S05]  /*3d00*/  BRA.U !UP0, `(.L_x_2813) ;  /* 0x0000000108247547 */ /* 0x000fea000b800000 */
[----:B------:R-:W-:-:S09]  /*3d10*/  UISETP.NE.AND UP0, UPT, UR4, 0x6, UPT ;  /* 0x000000060400788c */ /* 0x000fd2000bf05270 */
[----:B------:R-:W-:Y:S05]  /*3d20*/  BRA.U UP0, `(.L_x_2808) ;  /* 0x0000000900e87547 */ /* 0x000fea000b800000 */
[----:B------:R-:W-:Y:S01]  /*3d30*/  UMOV UR4, 0xf0000000 ;  /* 0xf000000000047882 */ /* 0x000fe20000000000 */
[----:B------:R-:W-:Y:S01]  /*3d40*/  UMOV UR5, 0x380fffff ;  /* 0x380fffff00057882 */ /* 0x000fe20000000000 */
[----:B------:R-:W0:Y:S01]  /*3d50*/  F2F.F32.F64 R3, R4 ;  /* 0x0000000400037310 */ /* 0x000e220000301000 */
[----:B------:R-:W-:-:S14]  /*3d60*/  DSETP.GEU.AND P0, PT, |R4|, UR4, PT ;  /* 0x0000000404007e2a */ /* 0x000fdc000bf0e200 */
[----:B0-----:R-:W-:-:S05]  /*3d70*/  @!P0 FMUL R3, R3, 1.175494350822287508e-38 ;  /* 0x0080000003038820 */ /* 0x001fca0000400000 */
[----:B------:R1:W-:Y:S01]  /*3d80*/  STG.E desc[UR36][R20.64], R3 ;  /* 0x0000000314007986 */ /* 0x0003e2000c101924 */
[----:B------:R-:W-:Y:S05]  /*3d90*/  BRA `(.L_x_2809) ;  /* 0x0000000c00747947 */ /* 0x000fea0003800000 */
.L_x_2813:
[----:B------:R-:W-:Y:S01]  /*3da0*/  UMOV UR4, 0xf0000000 ;  /* 0xf000000000047882 */ /* 0x000fe20000000000 */
[----:B------:R-:W-:Y:S01]  /*3db0*/  UMOV UR5, 0x380fffff ;  /* 0x380fffff00057882 */ /* 0x000fe20000000000 */
[----:B------:R-:W0:Y:S01]  /*3dc0*/  F2F.F32.F64 R0, R4 ;  /* 0x0000000400007310 */ /* 0x000e220000301000 */
[----:B------:R-:W-:-:S14]  /*3dd0*/  DSETP.GEU.AND P0, PT, |R4|, UR4, PT ;  /* 0x0000000404007e2a */ /* 0x000fdc000bf0e200 */
[----:B0-----:R-:W-:-:S05]  /*3de0*/  @!P0 FMUL R0, R0, 1.175494350822287508e-38 ;  /* 0x0080000000008820 */ /* 0x001fca0000400000 */
[----:B------:R-:W-:-:S05]  /*3df0*/  F2FP.F16.F32.PACK_AB R0, RZ, R0 ;  /* 0x00000000ff00723e */ /* 0x000fca00000000ff */
[----:B------:R0:W-:Y:S01]  /*3e00*/  STG.E.U16 desc[UR36][R20.64], R0 ;  /* 0x0000000014007986 */ /* 0x0001e2000c101524 */
[----:B------:R-:W-:Y:S05]  /*3e10*/  BRA `(.L_x_2809) ;  /* 0x0000000c00547947 */ /* 0x000fea0003800000 */
.L_x_2812:
[----:B------:R-:W-:-:S09]  /*3e20*/  UISETP.NE.AND UP0, UPT, UR4, 0x7, UPT ;  /* 0x000000070400788c */ /* 0x000fd2000bf05270 */
[----:B------:R-:W-:Y:S05]  /*3e30*/  BRA.U !UP0, `(.L_x_2814) ;  /* 0x0000000108547547 */ /* 0x000fea000b800000 */
[----:B------:R-:W-:-:S09]  /*3e40*/  UISETP.NE.AND UP0, UPT, UR4, 0x8, UPT ;  /* 0x000000080400788c */ /* 0x000fd2000bf05270 */
[----:B------:R-:W-:Y:S05]  /*3e50*/  BRA.U !UP0, `(.L_x_2815) ;  /* 0x0000000108287547 */ /* 0x000fea000b800000 */
[----:B------:R-:W-:-:S09]  /*3e60*/  UISETP.NE.AND UP0, UPT, UR4, 0x9, UPT ;  /* 0x000000090400788c */ /* 0x000fd2000bf05270 */
[----:B------:R-:W-:Y:S05]  /*3e70*/  BRA.U UP0, `(.L_x_2808) ;  /* 0x0000000900947547 */ /* 0x000fea000b800000 */
[----:B------:R-:W-:Y:S01]  /*3e80*/  UMOV UR4, 0xf0000000 ;  /* 0xf000000000047882 */ /* 0x000fe20000000000 */
[----:B------:R-:W-:Y:S01]  /*3e90*/  UMOV UR5, 0x380fffff ;  /* 0x380fffff00057882 */ /* 0x000fe20000000000 */
[----:B------:R-:W0:Y:S01]  /*3ea0*/  F2F.F32.F64 R2, R4 ;  /* 0x0000000400027310 */ /* 0x000e220000301000 */
[----:B------:R-:W-:Y:S01]  /*3eb0*/  DSETP.GEU.AND P0, PT, |R4|, UR4, PT ;  /* 0x0000000404007e2a */ /* 0x000fe2000bf0e200 */
[----:B------:R-:W-:-:S13]  /*3ec0*/  IMAD.MOV.U32 R3, RZ, RZ, RZ ;  /* 0x000000ffff037224 */ /* 0x000fda00078e00ff */
[----:B0-----:R-:W-:-:S05]  /*3ed0*/  @!P0 FMUL R2, R2, 1.175494350822287508e-38 ;  /* 0x0080000002028820 */ /* 0x001fca0000400000 */
[----:B------:R3:W-:Y:S01]  /*3ee0*/  STG.E.64 desc[UR36][R20.64], R2 ;  /* 0x0000000214007986 */ /* 0x0007e2000c101b24 */
[----:B------:R-:W-:Y:S05]  /*3ef0*/  BRA `(.L_x_2809) ;  /* 0x0000000c001c7947 */ /* 0x000fea0003800000 */
.L_x_2815:
[----:B------:R-:W-:Y:S01]  /*3f00*/  UMOV UR4, 0xf0000000 ;  /* 0xf000000000047882 */ /* 0x000fe20000000000 */
[----:B------:R-:W-:Y:S01]  /*3f10*/  UMOV UR5, 0x380fffff ;  /* 0x380fffff00057882 */ /* 0x000fe20000000000 */
[----:B------:R-:W0:Y:S01]  /*3f20*/  F2F.F32.F64 R0, R4 ;  /* 0x0000000400007310 */ /* 0x000e220000301000 */
[----:B------:R-:W-:-:S14]  /*3f30*/  DSETP.GEU.AND P0, PT, |R4|, UR4, PT ;  /* 0x0000000404007e2a */ /* 0x000fdc000bf0e200 */
[----:B0-----:R-:W-:-:S05]  /*3f40*/  @!P0 FMUL R0, R0, 1.175494350822287508e-38 ;  /* 0x0080000000008820 */ /* 0x001fca0000400000 */
[----:B------:R-:W-:-:S04]  /*3f50*/  F2FP.F16.F32.PACK_AB R3, RZ, R0 ;  /* 0x00000000ff03723e */ /* 0x000fc800000000ff */
[----:B------:R-:W-:-:S05]  /*3f60*/  PRMT R3, R3, 0x5410, RZ ;  /* 0x0000541003037816 */ /* 0x000fca00000000ff */
[----:B------:R2:W-:Y:S01]  /*3f70*/  STG.E desc[UR36][R20.64], R3 ;  /* 0x0000000314007986 */ /* 0x0005e2000c101924 */
[----:B------:R-:W-:Y:S05]  /*3f80*/  BRA `(.L_x_2809) ;  /* 0x0000000800f87947 */ /* 0x000fea0003800000 */
.L_x_2814:
[----:B------:R4:W-:Y:S01]  /*3f90*/  STG.E.64 desc[UR36][R20.64], R4 ;  /* 0x0000000414007986 */ /* 0x0009e2000c101b24 */
[----:B------:R-:W-:Y:S05]  /*3fa0*/  BRA `(.L_x_2809) ;  /* 0x0000000800f07947 */ /* 0x000fea0003800000 */
.L_x_2804:
        /* <DEDUP_REMOVED lines=8> */
[----:B------:R-:W-:-:S06]  /*4030*/  DSETP.NEU.AND P0, PT, R4, RZ, PT ;  /* 0x000000ff0400722a */ /* 0x000fcc0003f0d000 */
[----:B------:R-:W-:-:S05]  /*4040*/  SEL R3, RZ, 0x1, !P0 ;  /* 0x00000001ff037807 */ /* 0x000fca0004000000 */
[----:B------:R0:W-:Y:S01]  /*4050*/  STG.E.U8 desc[UR36][R20.64], R3 ;  /* 0x0000000314007986 */ /* 0x0001e2000c101124 */
[----:B------:R-:W-:Y:S05]  /*4060*/  BRA `(.L_x_2809) ;  /* 0x0000000800c07947 */ /* 0x000fea0003800000 */
.L_x_2818:
[----:B------:R-:W-:-:S05]  /*4070*/  CS2R R6, SRZ ;  /* 0x0000000000067805 */ /* 0x000fca000001ff00 */
[----:B------:R0:W-:Y:S01]  /*4080*/  STG.E.128 desc[UR36][R20.64], R4 ;  /* 0x0000000414007986 */ /* 0x0001e2000c101d24 */
[----:B------:R-:W-:Y:S05]  /*4090*/  BRA `(.L_x_2809) ;  /* 0x0000000800b47947 */ /* 0x000fea0003800000 */
.L_x_2817:
        /* <DEDUP_REMOVED lines=10> */
[----:B------:R-:W-:Y:S01]  /*4140*/  BSSY.RECONVERGENT B0, `(.L_x_2821) ;  /* 0x000000d000007945 */ /* 0x000fe20003800200 */
[----:B------:R-:W-:-:S12]  /*4150*/  IMAD.MOV.U32 R0, RZ, RZ, 0x7f ;  /* 0x0000007fff007424 */ /* 0x000fd800078e00ff */
[----:B0-----:R-:W-:-:S05]  /*4160*/  @!P0 FMUL R7, R7, 1.175494350822287508e-38 ;  /* 0x0080000007078820 */ /* 0x001fca0000400000 */
        /* <DEDUP_REMOVED lines=10> */
.L_x_2822:
[----:B------:R-:W-:Y:S05]  /*4210*/  BSYNC.RECONVERGENT B0 ;  /* 0x0000000000007941 */ /* 0x000fea0003800200 */
.L_x_2821:
[----:B------:R-:W-:-:S05]  /*4220*/  LOP3.LUT R3, R0, 0x80, R3, 0xf8, !PT ;  /* 0x0000008000037812 */ /* 0x000fca00078ef803 */
[----:B------:R0:W-:Y:S01]  /*4230*/  STG.E.U8 desc[UR36][R20.64], R3 ;  /* 0x0000000314007986 */ /* 0x0001e2000c101124 */
[----:B------:R-:W-:Y:S05]  /*4240*/  BRA `(.L_x_2809) ;  /* 0x0000000800487947 */ /* 0x000fea0003800000 */
.L_x_2820:
[----:B------:R-:W-:Y:S01]  /*4250*/  UMOV UR4, 0xf0000000 ;  /* 0xf000000000047882 */ /* 0x000fe20000000000 */
[----:B------:R-:W-:Y:S01]  /*4260*/  UMOV UR5, 0x380fffff ;  /* 0x380fffff00057882 */ /* 0x000fe20000000000 */
[----:B------:R-:W0:Y:S01]  /*4270*/  F2F.F32.F64 R7, R4 ;  /* 0x0000000400077310 */ /* 0x000e220000301000 */
[----:B------:R-:W-:Y:S01]  /*4280*/  DSETP.GEU.AND P0, PT, |R4|, UR4, PT ;  /* 0x0000000404007e2a */ /* 0x000fe2000bf0e200 */
[----:B------:R-:W-:-:S13]  /*4290*/  BSSY.RECONVERGENT B0, `(.L_x_2823) ;  /* 0x000000f000007945 */ /* 0x000fda0003800200 */
[----:B0-----:R-:W-:-:S05]  /*42a0*/  @!P0 FMUL R7, R7, 1.175494350822287508e-38 ;  /* 0x0080000007078820 */ /* 0x001fca0000400000 */
[----:B------:R-:W-:Y:S02]  /*42b0*/  LOP3.LUT R6, R7, 0x7fffffff, RZ, 0xc0, !PT ;  /* 0x7fffffff07067812 */ /* 0x000fe400078ec0ff */
        /* <DEDUP_REMOVED lines=12> */
.L_x_2824:
[----:B------:R-:W-:Y:S05]  /*4380*/  BSYNC.RECONVERGENT B0 ;  /* 0x0000000000007941 */ /* 0x000fea0003800200 */
.L_x_2823:
[----:B------:R-:W-:-:S05]  /*4390*/  LOP3.LUT R3, R0, 0x80, R3, 0xf8, !PT ;  /* 0x0000008000037812 */ /* 0x000fca00078ef803 */
[----:B------:R0:W-:Y:S01]  /*43a0*/  STG.E.U8 desc[UR36][R20.64], R3 ;  /* 0x0000000314007986 */ /* 0x0001e2000c101124 */
[----:B------:R-:W-:Y:S05]  /*43b0*/  BRA `(.L_x_2809) ;  /* 0x0000000400ec7947 */ /* 0x000fea0003800000 */
.L_x_2819:
[----:B------:R-:W-:Y:S01]  /*43c0*/  UMOV UR4, 0xf0000000 ;  /* 0xf000000000047882 */ /* 0x000fe20000000000 */
[----:B------:R-:W-:Y:S01]  /*43d0*/  UMOV UR5, 0x380fffff ;  /* 0x380fffff00057882 */ /* 0x000fe20000000000 */
[----:B------:R-:W0:Y:S01]  /*43e0*/  F2F.F32.F64 R0, R4 ;  /* 0x0000000400007310 */ /* 0x000e220000301000 */
[----:B------:R-:W-:-:S14]  /*43f0*/  DSETP.GEU.AND P0, PT, |R4|, UR4, PT ;  /* 0x0000000404007e2a */ /* 0x000fdc000bf0e200 */
[----:B0-----:R-:W-:-:S05]  /*4400*/  @!P0 FMUL R0, R0, 1.175494350822287508e-38 ;  /* 0x0080000000008820 */ /* 0x001fca0000400000 */
[----:B------:R-:W-:-:S05]  /*4410*/  F2FP.BF16.F32.PACK_AB R0, RZ, R0 ;  /* 0x00000000ff00723e */ /* 0x000fca00000010ff */
[----:B------:R0:W-:Y:S01]  /*4420*/  STG.E.U16 desc[UR36][R20.64], R0 ;  /* 0x0000000014007986 */ /* 0x0001e2000c101524 */
[----:B------:R-:W-:Y:S05]  /*4430*/  BRA `(.L_x_2809) ;  /* 0x0000000400cc7947 */ /* 0x000fea0003800000 */
.L_x_2816:
        /* <DEDUP_REMOVED lines=8> */
[----:B------:R-:W0:Y:S02]  /*44c0*/  F2I.U32.F64.TRUNC R5, R4 ;  /* 0x0000000400057311 */ /* 0x000e24000030d000 */
[----:B0-----:R0:W-:Y:S01]  /*44d0*/  STG.E.U16 desc[UR36][R20.64], R5 ;  /* 0x0000000514007986 */ /* 0x0011e2000c101524 */
[----:B------:R-:W-:Y:S05]  /*44e0*/  BRA `(.L_x_2809) ;  /* 0x0000000400a07947 */ /* 0x000fea0003800000 */
.L_x_2827:
[----:B------:R-:W-:Y:S01]  /*44f0*/  UMOV UR4, 0xf0000000 ;  /* 0xf000000000047882 */ /* 0x000fe20000000000 */
[----:B------:R-:W-:Y:S01]  /*4500*/  UMOV UR5, 0x380fffff ;  /* 0x380fffff00057882 */ /* 0x000fe20000000000 */
[----:B------:R-:W0:Y:S01]  /*4510*/  F2F.F32.F64 R3, R4 ;  /* 0x0000000400037310 */ /* 0x000e220000301000 */
[----:B------:R-:W-:Y:S01]  /*4520*/  DSETP.GEU.AND P0, PT, |R4|, UR4, PT ;  /* 0x0000000404007e2a */ /* 0x000fe2000bf0e200 */
[----:B------:R-:W-:Y:S01]  /*4530*/  BSSY.RECONVERGENT B0, `(.L_x_2828) ;  /* 0x0000015000007945 */ /* 0x000fe20003800200 */
[----:B------:R-:W-:-:S12]  /*4540*/  IMAD.MOV.U32 R10, RZ, RZ, 0x80 ;  /* 0x00000080ff0a7424 */ /* 0x000fd800078e00ff */
[----:B0-----:R-:W-:-:S05]  /*4550*/  @!P0 FMUL R3, R3, 1.175494350822287508e-38 ;  /* 0x0080000003038820 */ /* 0x001fca0000400000 */
        /* <DEDUP_REMOVED lines=10> */
.L_x_2830:
[----:B------:R-:W-:-:S04]  /*4600*/  SHF.R.U32.HI R0, RZ, 0x14, R3 ;  /* 0x00000014ff007819 */ /* 0x000fc80000011603 */
[----:B------:R-:W-:-:S04]  /*4610*/  LOP3.LUT R0, R0, 0x1, RZ, 0xc0, !PT ;  /* 0x0000000100007812 */ /* 0x000fc800078ec0ff */
[----:B------:R-:W-:-:S04]  /*4620*/  IADD3 R0, PT, PT, R3, 0x487ffff, R0 ;  /* 0x0487ffff03007810 */ /* 0x000fc80007ffe000 */
[----:B------:R-:W-:-:S04]  /*4630*/  SHF.R.U32.HI R0, RZ, 0x14, R0 ;  /* 0x00000014ff007819 */ /* 0x000fc80000011600 */
[----:B------:R-:W-:-:S07]  /*4640*/  LOP3.LUT R0, R0, 0xff, RZ, 0xc0, !PT ;  /* 0x000000ff00007812 */ /* 0x000fce00078ec0ff */
.L_x_2831:
[----:B------:R-:W-:-:S04]  /*4650*/  SHF.R.U32.HI R3, RZ, 0x18, R3 ;  /* 0x00000018ff037819 */ /* 0x000fc80000011603 */
[----:B------:R-:W-:-:S04]  /*4660*/  LOP3.LUT R0, R0, 0x80, R3, 0xf8, !PT ;  /* 0x0000008000007812 */ /* 0x000fc800078ef803 */
[----:B------:R-:W-:-:S07]  /*4670*/  PRMT R10, R0, 0x7610, R10 ;  /* 0x00007610000a7816 */ /* 0x000fce000000000a */
.L_x_2829:
[----:B------:R-:W-:Y:S05]  /*4680*/  BSYNC.RECONVERGENT B0 ;  /* 0x0000000000007941 */ /* 0x000fea0003800200 */
.L_x_2828:
[----:B------:R0:W-:Y:S01]  /*4690*/  STG.E.U8 desc[UR36][R20.64], R10 ;  /* 0x0000000a14007986 */ /* 0x0001e2000c101124 */
[----:B------:R-:W-:Y:S05]  /*46a0*/  BRA `(.L_x_2809) ;  /* 0x0000000400307947 */ /* 0x000fea0003800000 */
.L_x_2826:
        /* <DEDUP_REMOVED lines=17> */
.L_x_2834:
[----:B------:R-:W-:-:S04]  /*47c0*/  SHF.R.U32.HI R0, RZ, 0x15, R3 ;  /* 0x00000015ff007819 */ /* 0x000fc80000011603 */
[----:B------:R-:W-:-:S04]  /*47d0*/  LOP3.LUT R0, R0, 0x1, RZ, 0xc0, !PT ;  /* 0x0000000100007812 */ /* 0x000fc800078ec0ff */
[----:B------:R-:W-:-:S04]  /*47e0*/  IADD3 R0, PT, PT, R3, 0x88fffff, R0 ;  /* 0x088fffff03007810 */ /* 0x000fc80007ffe000 */
[----:B------:R-:W-:-:S04]  /*47f0*/  SHF.R.U32.HI R0, RZ, 0x15, R0 ;  /* 0x00000015ff007819 */ /* 0x000fc80000011600 */
[----:B------:R-:W-:-:S07]  /*4800*/  LOP3.LUT R0, R0, 0xff, RZ, 0xc0, !PT ;  /* 0x000000ff00007812 */ /* 0x000fce00078ec0ff */
.L_x_2835:
[----:B------:R-:W-:-:S04]  /*4810*/  SHF.R.U32.HI R3, RZ, 0x18, R3 ;  /* 0x00000018ff037819 */ /* 0x000fc80000011603 */
[----:B------:R-:W-:-:S04]  /*4820*/  LOP3.LUT R0, R0, 0x80, R3, 0xf8, !PT ;  /* 0x0000008000007812 */ /* 0x000fc800078ef803 */
[----:B------:R-:W-:-:S07]  /*4830*/  PRMT R10, R0, 0x7610, R10 ;  /* 0x00007610000a7816 */ /* 0x000fce000000000a */
.L_x_2833:
[----:B------:R-:W-:Y:S05]  /*4840*/  BSYNC.RECONVERGENT B0 ;  /* 0x0000000000007941 */ /* 0x000fea0003800200 */
.L_x_2832:
[----:B------:R0:W-:Y:S01]  /*4850*/  STG.E.U8 desc[UR36][R20.64], R10 ;  /* 0x0000000a14007986 */ /* 0x0001e2000c101124 */
[----:B------:R-:W-:Y:S05]  /*4860*/  BRA `(.L_x_2809) ;  /* 0x0000000000c07947 */ /* 0x000fea0003800000 */
.L_x_2825:
[----:B------:R-:W-:-:S09]  /*4870*/  UISETP.NE.AND UP0, UPT, UR4, 0x1c, UPT ;  /* 0x0000001c0400788c */ /* 0x000fd2000bf05270 */
[----:B------:R-:W-:Y:S05]  /*4880*/  BRA.U !UP0, `(.L_x_2836) ;  /* 0x0000000108b07547 */ /* 0x000fea000b800000 */
[----:B------:R-:W-:-:S09]  /*4890*/  UISETP.NE.AND UP0, UPT, UR4, 0x1d, UPT ;  /* 0x0000001d0400788c */ /* 0x000fd2000bf05270 */
[----:B------:R-:W-:Y:S05]  /*48a0*/  BRA.U !UP0, `(.L_x_2837) ;  /* 0x00000001089c7547 */ /* 0x000fea000b800000 */
[----:B------:R-:W-:-:S09]  /*48b0*/  UISETP.NE.AND UP0, UPT, UR4, 0x2c, UPT ;  /* 0x0000002c0400788c */ /* 0x000fd2000bf05270 */
[----:B------:R-:W-:Y:S05]  /*48c0*/  BRA.U !UP0, `(.L_x_2838) ;  /* 0x0000000108447547 */ /* 0x000fea000b800000 */
.L_x_2808:
        /* <DEDUP_REMOVED lines=16> */
.L_x_2839:
[----:B------:R-:W-:Y:S05]  /*49d0*/  BRA `(.L_x_2809) ;  /* 0x0000000000647947 */ /* 0x000fea0003800000 */
.L_x_2838:
[----:B------:R-:W-:Y:S01]  /*49e0*/  UMOV UR4, 0xf0000000 ;  /* 0xf000000000047882 */ /* 0x000fe20000000000 */
[----:B------:R-:W-:Y:S01]  /*49f0*/  UMOV UR5, 0x380fffff ;  /* 0x380fffff00057882 */ /* 0x000fe20000000000 */
[----:B------:R-:W0:Y:S01]  /*4a00*/  F2F.F32.F64 R6, R4 ;  /* 0x0000000400067310 */ /* 0x000e220000301000 */
[----:B------:R-:W-:-:S14]  /*4a10*/  DSETP.GEU.AND P0, PT, |R4|, UR4, PT ;  /* 0x0000000404007e2a */ /* 0x000fdc000bf0e200 */
[----:B0-----:R-:W-:-:S05]  /*4a20*/  @!P0 FMUL R6, R6, 1.175494350822287508e-38 ;  /* 0x0080000006068820 */ /* 0x001fca0000400000 */
        /* <DEDUP_REMOVED lines=15> */
.L_x_2837:
[----:B------:R-:W0:Y:S02]  /*4b20*/  F2I.U64.F64.TRUNC R4, R4 ;  /* 0x0000000400047311 */ /* 0x000e24000030d800 */
[----:B0-----:R0:W-:Y:S01]  /*4b30*/  STG.E.64 desc[UR36][R20.64], R4 ;  /* 0x0000000414007986 */ /* 0x0011e2000c101b24 */
[----:B------:R-:W-:Y:S05]  /*4b40*/  BRA `(.L_x_2809) ;  /* 0x0000000000087947 */ /* 0x000fea0003800000 */
.L_x_2836:
[----:B------:R-:W0:Y:S02]  /*4b50*/  F2I.U32.F64.TRUNC R5, R4 ;  /* 0x0000000400057311 */ /* 0x000e24000030d000 */
[----:B0-----:R0:W-:Y:S02]  /*4b60*/  STG.E desc[UR36][R20.64], R5 ;  /* 0x0000000514007986 */ /* 0x0011e4000c101924 */
.L_x_2809:
[----:B------:R-:W-:-:S07]  /*4b70*/  VIADD R17, R17, 0x80 ;  /* 0x0000008011117836 */ /* 0x000fce0000000000 */
.L_x_2740:
[----:B------:R-:W-:Y:S05]  /*4b80*/  BSYNC.RECONVERGENT B6 ;  /* 0x0000000000067941 */ /* 0x000fea0003800200 */
.L_x_2739:
        /* <DEDUP_REMOVED lines=10> */
[----:B------:R-:W3:Y:S01]  /*4c30*/  LDCU.64 UR4, c[0x0][0x390] ;  /* 0x00007200ff0477ac */ /* 0x000ee20008000a00 */
[----:B------:R-:W-:Y:S01]  /*4c40*/  IMAD.MOV.U32 R16, RZ, RZ, RZ ;  /* 0x000000ffff107224 */ /* 0x000fe200078e00ff */
[----:B------:R-:W0:Y:S01]  /*4c50*/  LDCU UR6, c[0x0][0x38c] ;  /* 0x00007180ff0677ac */ /* 0x000e220008000800 */
[----:B------:R-:W5:Y:S01]  /*4c60*/  LDCU.64 UR8, c[0x0][0x4b8] ;  /* 0x00009700ff0877ac */ /* 0x000f620008000a00 */
[----:B------:R-:W-:Y:S01]  /*4c70*/  UISETP.NE.AND UP0, UPT, UR41, URZ, UPT ;  /* 0x000000ff2900728c */ /* 0x000fe2000bf05270 */
[----:B---3--:R-:W-:Y:S01]  /*4c80*/  IMAD.HI.U32 R2, R17, UR4, R16 ;  /* 0x0000000411027c27 */ /* 0x008fe2000f8e0010 */
[----:B------:R-:W3:Y:S04]  /*4c90*/  LDCU UR4, c[0x0][0x4c0] ;  /* 0x00009800ff0477ac */ /* 0x000ee80008000800 */
[----:B-12---:R-:W-:-:S04]  /*4ca0*/  SHF.R.U32.HI R3, RZ, UR5, R2 ;  /* 0x00000005ff037c19 */ /* 0x006fc80008011602 */
[----:B------:R-:W-:-:S05]  /*4cb0*/  IADD3 R22, PT, PT, -R3, RZ, RZ ;  /* 0x000000ff03167210 */ /* 0x000fca0007ffe1ff */
[----:B0-----:R-:W-:-:S04]  /*4cc0*/  IMAD R22, R22, UR6, R17 ;  /* 0x0000000616167c24 */ /* 0x001fc8000f8e0211 */
[C---:B-----5:R-:W-:Y:S02]  /*4cd0*/  IMAD R16, R22.reuse, UR8, RZ ;  /* 0x0000000816107c24 */ /* 0x060fe4000f8e02ff */
[C---:B------:R-:W-:Y:S02]  /*4ce0*/  IMAD R0, R22.reuse, UR9, RZ ;  /* 0x0000000916007c24 */ /* 0x040fe4000f8e02ff */
[----:B---3--:R-:W-:Y:S01]  /*4cf0*/  IMAD R22, R22, UR4, RZ ;  /* 0x0000000416167c24 */ /* 0x008fe2000f8e02ff */
[----:B------:R-:W-:Y:S06]  /*4d00*/  BRA.U !UP0, `(.L_x_2842) ;  /* 0x0000001508387547 */ /* 0x000fec000b800000 */
[----:B------:R-:W4:Y:S01]  /*4d10*/  LDCU.64 UR6, c[0x0][0x398] ;  /* 0x00007300ff0677ac */ /* 0x000f220008000a00 */
[----:B------:R-:W-:Y:S01]  /*4d20*/  IMAD.MOV.U32 R2, RZ, RZ, RZ ;  /* 0x000000ffff027224 */ /* 0x000fe200078e00ff */
[----:B------:R-:W0:Y:S01]  /*4d30*/  LDCU UR4, c[0x0][0x3a0] ;  /* 0x00007400ff0477ac */ /* 0x000e220008000800 */
[----:B------:R-:W1:Y:S01]  /*4d40*/  LDCU UR5, c[0x0][0x4c4] ;  /* 0x00009880ff0577ac */ /* 0x000e620008000800 */
[----:B------:R-:W2:Y:S01]  /*4d50*/  LDCU.64 UR8, c[0x0][0x4c8] ;  /* 0x00009900ff0877ac */ /* 0x000ea20008000a00 */
[----:B------:R-:W-:Y:S01]  /*4d60*/  UISETP.NE.AND UP0, UPT, UR38, 0x2, UPT ;  /* 0x000000022600788c */ /* 0x000fe2000bf05270 */
[----:B----4-:R-:W-:-:S05]  /*4d70*/  IMAD.HI.U32 R4, R3, UR7, R2 ;  /* 0x0000000703047c27 */ /* 0x010fca000f8e0002 */
[----:B0-----:R-:W-:-:S05]  /*4d80*/  SHF.R.U32.HI R5, RZ, UR4, R4 ;  /* 0x00000004ff057c19 */ /* 0x001fca0008011604 */
[----:B------:R-:W-:-:S04]  /*4d90*/  IMAD.MOV R2, RZ, RZ, -R5 ;  /* 0x000000ffff027224 */ /* 0x000fc800078e0a05 */
[----:B------:R-:W-:-:S04]  /*4da0*/  IMAD R3, R2, UR6, R3 ;  /* 0x0000000602037c24 */ /* 0x000fc8000f8e0203 */
[C---:B-1----:R-:W-:Y:S02]  /*4db0*/  IMAD R16, R3.reuse, UR5, R16 ;  /* 0x0000000503107c24 */ /* 0x042fe4000f8e0210 */
[C---:B--2---:R-:W-:Y:S02]  /*4dc0*/  IMAD R0, R3.reuse, UR8, R0 ;  /* 0x0000000803007c24 */ /* 0x044fe4000f8e0200 */
        /* <DEDUP_REMOVED lines=322> */
.L_x_2842:
[----:B------:R-:W3:Y:S01]  /*61f0*/  LDCU.64 UR6, c[0x0][0x5f0] ;  /* 0x0000be00ff0677ac */ /* 0x000ee20008000a00 */
[----:B------:R-:W-:Y:S01]  /*6200*/  BSSY.RECONVERGENT B7, `(.L_x_2843) ;  /* 0x00000ec000077945 */ /* 0x000fe20003800200 */
[----:B------:R-:W-:-:S04]  /*6210*/  UPRMT UR4, UR39, 0x9910, URZ ;  /* 0x0000991027047896 */ /* 0x000fc800080000ff */
[----:B------:R-:W-:Y:S01]  /*6220*/  UISETP.GT.AND UP0, UPT, UR4, 0x9, UPT ;  /* 0x000000090400788c */ /* 0x000fe2000bf04270 */
[----:B---3--:R-:W-:-:S05]  /*6230*/  IADD3 R2, P0, PT, R0, UR6, RZ ;  /* 0x0000000600027c10 */ /* 0x008fca000ff1e0ff */
[----:B-12---:R-:W-:-:S03]  /*6240*/  IMAD.X R3, RZ, RZ, UR7, P0 ;  /* 0x00000007ff037e24 */ /* 0x006fc600080e06ff */
        /* <DEDUP_REMOVED lines=12> */
.L_x_2847:
[----:B------:R-:W2:Y:S02]  /*6310*/  LDG.E.U8 R2, desc[UR36][R2.64] ;  /* 0x0000002402027981 */ /* 0x000ea4000c1e1100 */
[----:B--2---:R0:W1:Y:S01]  /*6320*/  I2F.F64.U16 R18, R2 ;  /* 0x0000000200127312 */ /* 0x0040620000101800 */
[----:B------:R-:W-:Y:S05]  /*6330*/  BRA `(.L_x_2849) ;  /* 0x0000000c00607947 */ /* 0x000fea0003800000 */
.L_x_2846:
[----:B------:R-:W-:-:S09]  /*6340*/  UISETP.NE.AND UP0, UPT, UR4, 0x2, UPT ;  /* 0x000000020400788c */ /* 0x000fd2000bf05270 */
[----:B------:R-:W-:Y:S05]  /*6350*/  BRA.U !UP0, `(.L_x_2850) ;  /* 0x0000000108287547 */ /* 0x000fea000b800000 */
[----:B------:R-:W-:-:S09]  /*6360*/  UISETP.NE.AND UP0, UPT, UR4, 0x3, UPT ;  /* 0x000000030400788c */ /* 0x000fd2000bf05270 */
[----:B------:R-:W-:Y:S05]  /*6370*/  BRA.U !UP0, `(.L_x_2851) ;  /* 0x0000000108147547 */ /* 0x000fea000b800000 */
[----:B------:R-:W-:-:S09]  /*6380*/  UISETP.NE.AND UP0, UPT, UR4, 0x4, UPT ;  /* 0x000000040400788c */ /* 0x000fd2000bf05270 */
[----:B------:R-:W-:Y:S05]  /*6390*/  BRA.U UP0, `(.L_x_2848) ;  /* 0x0000000900ec7547 */ /* 0x000fea000b800000 */
[----:B------:R-:W2:Y:S02]  /*63a0*/  LDG.E.64 R18, desc[UR36][R2.64] ;  /* 0x0000002402127981 */ /* 0x000ea4000c1e1b00 */
[----:B--2---:R-:W2:Y:S01]  /*63b0*/  I2F.F64.S64 R18, R18 ;  /* 0x0000001200127312 */ /* 0x004ea20000301c00 */
[----:B------:R-:W-:Y:S05]  /*63c0*/  BRA `(.L_x_2849) ;  /* 0x0000000c003c7947 */ /* 0x000fea0003800000 */
.L_x_2851:
[----:B------:R-:W2:Y:S02]  /*63d0*/  LDG.E R2, desc[UR36][R2.64] ;  /* 0x0000002402027981 */ /* 0x000ea4000c1e1900 */
[----:B--2---:R3:W0:Y:S01]  /*63e0*/  I2F.F64 R18, R2 ;  /* 0x0000000200127312 */ /* 0x0046220000201c00 */
[----:B------:R-:W-:Y:S05]  /*63f0*/  BRA `(.L_x_2849) ;  /* 0x0000000c00307947 */ /* 0x000fea0003800000 */
.L_x_2850:
[----:B------:R-:W2:Y:S02]  /*6400*/  LDG.E.U16 R2, desc[UR36][R2.64] ;  /* 0x0000002402027981 */ /* 0x000ea4000c1e1500 */
[----:B--2---:R0:W1:Y:S01]  /*6410*/  I2F.F64.S16 R18, R2 ;  /* 0x0000000200127312 */ /* 0x0040620000101c00 */
[----:B------:R-:W-:Y:S05]  /*6420*/  BRA `(.L_x_2849) ;  /* 0x0000000c00247947 */ /* 0x000fea0003800000 */
.L_x_2845:
        /* <DEDUP_REMOVED lines=10> */
.L_x_2853:
[----:B------:R-:W2:Y:S02]  /*64d0*/  LDG.E.U16 R0, desc[UR36][R2.64] ;  /* 0x0000002402007981 */ /* 0x000ea4000c1e1500 */
[----:B--2---:R-:W-:-:S05]  /*64e0*/  HADD2.F32 R0, -RZ, R0.H0_H0 ;  /* 0x20000000ff007230 */ /* 0x004fca0000004100 */
[----:B------:R-:W-:-:S04]  /*64f0*/  FMUL.FTZ R0, R0, 1 ;  /* 0x3f80000000007820 */ /* 0x000fc80000410000 */
[----:B------:R0:W1:Y:S01]  /*6500*/  F2F.F64.F32 R18, R0 ;  /* 0x0000000000127310 */ /* 0x0000620000201800 */
[----:B------:R-:W-:Y:S05]  /*6510*/  BRA `(.L_x_2849) ;  /* 0x0000000800e87947 */ /* 0x000fea0003800000 */
.L_x_2852:
        /* <DEDUP_REMOVED lines=10> */
.L_x_2855:
[----:B------:R-:W2:Y:S02]  /*65c0*/  LDG.E.U16 R2, desc[UR36][R2.64] ;  /* 0x0000002402027981 */ /* 0x000ea4000c1e1500 */
[----:B--2---:R-:W-:-:S05]  /*65d0*/  HADD2.F32 R0, -RZ, R2.H0_H0 ;  /* 0x20000002ff007230 */ /* 0x004fca0000004100 */
[----:B------:R-:W-:-:S04]  /*65e0*/  FMUL.FTZ R0, R0, 1 ;  /* 0x3f80000000007820 */ /* 0x000fc80000410000 */
[----:B------:R0:W1:Y:S01]  /*65f0*/  F2F.F64.F32 R18, R0 ;  /* 0x0000000000127310 */ /* 0x0000620000201800 */
[----:B------:R-:W-:Y:S05]  /*6600*/  BRA `(.L_x_2849) ;  /* 0x0000000800ac7947 */ /* 0x000fea0003800000 */
.L_x_2854:
[----:B------:R0:W5:Y:S01]  /*6610*/  LDG.E.64 R18, desc[UR36][R2.64] ;  /* 0x0000002402127981 */ /* 0x000162000c1e1b00 */
[----:B------:R-:W-:Y:S05]  /*6620*/  BRA `(.L_x_2849) ;  /* 0x0000000800a47947 */ /* 0x000fea0003800000 */
.L_x_2844:
        /* <DEDUP_REMOVED lines=13> */
.L_x_2858:
[----:B------:R0:W5:Y:S01]  /*6700*/  LDG.E.64 R18, desc[UR36][R2.64] ;  /* 0x0000002402127981 */ /* 0x000162000c1e1b00 */
[----:B------:R-:W-:Y:S05]  /*6710*/  BRA `(.L_x_2849) ;  /* 0x0000000800687947 */ /* 0x000fea0003800000 */
.L_x_2857:
        /* <DEDUP_REMOVED lines=9> */
[C---:B----4-:R-:W-:Y:S02]  /*67b0*/  LOP3.LUT R4, R0.reuse, 0x7f000000, RZ, 0xc0, !PT ;  /* 0x7f00000000047812 */ /* 0x050fe400078ec0ff */
        /* <DEDUP_REMOVED lines=13> */
[----:B------:R-:W-:-:S05]  /*6890*/  LOP3.LUT R5, R5, 0x80000000, R0, 0xf8, !PT ;  /* 0x8000000005057812 */ /* 0x000fca00078ef800 */
[----:B------:R-:W-:-:S04]  /*68a0*/  FMUL.FTZ R5, R5, 1 ;  /* 0x3f80000005057820 */ /* 0x000fc80000410000 */
[----:B------:R0:W1:Y:S01]  /*68b0*/  F2F.F64.F32 R18, R5 ;  /* 0x0000000500127310 */ /* 0x0000620000201800 */
[----:B------:R-:W-:Y:S05]  /*68c0*/  BRA `(.L_x_2849) ;  /* 0x0000000400fc7947 */ /* 0x000fea0003800000 */
.L_x_2860:
[----:B------:R-:W2:Y:S02]  /*68d0*/  LDG.E.U8 R2, desc[UR36][R2.64] ;  /* 0x0000002402027981 */ /* 0x000ea4000c1e1100 */
[C---:B--2---:R-:W-:Y:S02]  /*68e0*/  IMAD.SHL.U32 R0, R2.reuse, 0x2000000, RZ ;  /* 0x0200000002007824 */ /* 0x044fe400078e00ff */
[----:B----4-:R-:W-:-:S03]  /*68f0*/  IMAD.SHL.U32 R5, R2, 0x100, RZ ;  /* 0x0000010002057824 */ /* 0x010fc600078e00ff */
[----:B------:R-:W-:-:S13]  /*6900*/  ISETP.GE.U32.AND P0, PT, R0, 0x8000000, PT ;  /* 0x080000000000780c */ /* 0x000fda0003f06070 */
[C---:B------:R-:W-:Y:S02]  /*6910*/  @!P0 LOP3.LUT R4, R5.reuse, 0x7f00, RZ, 0xc0, !PT ;  /* 0x00007f0005048812 */ /* 0x040fe400078ec0ff */
[----:B------:R-:W-:Y:S02]  /*6920*/  @P0 LEA.HI R0, R0, 0x70000000, RZ, 0x1c ;  /* 0x7000000000000811 */ /* 0x000fe400078fe0ff */
[----:B------:R-:W-:Y:S02]  /*6930*/  @!P0 LOP3.LUT R4, R4, 0x3f000000, RZ, 0xfc, !PT ;  /* 0x3f00000004048812 */ /* 0x000fe400078efcff */
[----:B------:R-:W-:Y:S01]  /*6940*/  PRMT R5, R5, 0x9910, RZ ;  /* 0x0000991005057816 */ /* 0x000fe200000000ff */
[----:B------:R-:W-:Y:S02]  /*6950*/  @P0 FMUL.FTZ R0, R0, 1.9259299443872358531e-34 ;  /* 0x0780000000000820 */ /* 0x000fe40000410000 */
[----:B------:R-:W-:-:S05]  /*6960*/  @!P0 FADD.FTZ R0, R4, -0.5 ;  /* 0xbf00000004008421 */ /* 0x000fca0000010000 */
[----:B------:R-:W-:-:S05]  /*6970*/  LOP3.LUT R0, R0, 0x80000000, R5, 0xf8, !PT ;  /* 0x8000000000007812 */ /* 0x000fca00078ef805 */
[----:B------:R-:W-:-:S04]  /*6980*/  FMUL.FTZ R0, R0, 1 ;  /* 0x3f80000000007820 */ /* 0x000fc80000410000 */
[----:B------:R0:W1:Y:S01]  /*6990*/  F2F.F64.F32 R18, R0 ;  /* 0x0000000000127310 */ /* 0x0000620000201800 */
[----:B------:R-:W-:Y:S05]  /*69a0*/  BRA `(.L_x_2849) ;  /* 0x0000000400c47947 */ /* 0x000fea0003800000 */
.L_x_2859:
[----:B------:R-:W2:Y:S02]  /*69b0*/  LDG.E.U16 R0, desc[UR36][R2.64] ;  /* 0x0000002402007981 */ /* 0x000ea4000c1e1500 */
[----:B--2---:R-:W-:-:S05]  /*69c0*/  SHF.L.U32 R0, R0, 0x10, RZ ;  /* 0x0000001000007819 */ /* 0x004fca00000006ff */
[----:B------:R-:W-:-:S04]  /*69d0*/  FMUL.FTZ R0, R0, 1 ;  /* 0x3f80000000007820 */ /* 0x000fc80000410000 */
[----:B------:R0:W1:Y:S01]  /*69e0*/  F2F.F64.F32 R18, R0 ;  /* 0x0000000000127310 */ /* 0x0000620000201800 */
[----:B------:R-:W-:Y:S05]  /*69f0*/  BRA `(.L_x_2849) ;  /* 0x0000000400b07947 */ /* 0x000fea0003800000 */
.L_x_2856:
        /* <DEDUP_REMOVED lines=11> */
.L_x_2863:
[----:B------:R-:W2:Y:S01]  /*6ab0*/  LDG.E.U8 R3, desc[UR36][R2.64] ;  /* 0x0000002402037981 */ /* 0x000ea2000c1e1100 */
[----:B------:R-:W-:Y:S02]  /*6ac0*/  CS2R R18, SRZ ;  /* 0x0000000000127805 */ /* 0x000fe4000001ff00 */
[----:B--2---:R-:W-:-:S13]  /*6ad0*/  ISETP.NE.AND P0, PT, R3, RZ, PT ;  /* 0x000000ff0300720c */ /* 0x004fda0003f05270 */
[----:B------:R-:W-:Y:S05]  /*6ae0*/  @!P0 BRA `(.L_x_2849) ;  /* 0x0000000400748947 */ /* 0x000fea0003800000 */
[----:B------:R-:W-:-:S13]  /*6af0*/  ISETP.NE.AND P0, PT, R3, 0x80, PT ;  /* 0x000000800300780c */ /* 0x000fda0003f05270 */
[----:B------:R-:W-:Y:S02]  /*6b00*/  @!P0 IMAD.MOV.U32 R18, RZ, RZ, 0x20000000 ;  /* 0x20000000ff128424 */ /* 0x000fe400078e00ff */
        /* <DEDUP_REMOVED lines=12> */
[----:B----4-:R-:W-:-:S05]  /*6bd0*/  VIADD R5, R3, 0xffffffe4 ;  /* 0xffffffe403057836 */ /* 0x010fca0000000000 */
[----:B------:R-:W-:-:S04]  /*6be0*/  SHF.L.U32 R5, R0, R5, RZ ;  /* 0x0000000500057219 */ /* 0x000fc800000006ff */
[----:B------:R-:W-:-:S07]  /*6bf0*/  LOP3.LUT R0, R5, 0x7, RZ, 0xc0, !PT ;  /* 0x0000000705007812 */ /* 0x000fce00078ec0ff */
.L_x_2865:
[----:B------:R-:W-:Y:S05]  /*6c00*/  BSYNC.RECONVERGENT B0 ;  /* 0x0000000000007941 */ /* 0x000fea0003800200 */
.L_x_2864:
[----:B------:R-:W-:Y:S01]  /*6c10*/  IMAD.SHL.U32 R0, R0, 0x100000, RZ ;  /* 0x0010000000007824 */ /* 0x000fe200078e00ff */
[----:B------:R-:W-:-:S04]  /*6c20*/  LEA R2, R2, 0x3b800000, 0x17 ;  /* 0x3b80000002027811 */ /* 0x000fc800078eb8ff */
[----:B------:R-:W-:-:S05]  /*6c30*/  LOP3.LUT R0, R2, R0, R7, 0xfe, !PT ;  /* 0x0000000002007212 */ /* 0x000fca00078efe07 */
[----:B------:R-:W-:-:S04]  /*6c40*/  FMUL.FTZ R0, R0, 1 ;  /* 0x3f80000000007820 */ /* 0x000fc80000410000 */
[----:B------:R0:W1:Y:S01]  /*6c50*/  F2F.F64.F32 R18, R0 ;  /* 0x0000000000127310 */ /* 0x0000620000201800 */
[----:B------:R-:W-:Y:S05]  /*6c60*/  BRA `(.L_x_2849) ;  /* 0x0000000400147947 */ /* 0x000fea0003800000 */
.L_x_2862:
        /* <DEDUP_REMOVED lines=17> */
[----:B----4-:R-:W-:Y:S02]  /*6d80*/  IADD3 R5, PT, PT, R3, -0x1d, RZ ;  /* 0xffffffe303057810 */ /* 0x010fe40007ffe0ff */
[----:B------:R-:W-:Y:S02]  /*6d90*/  IADD3 R2, PT, PT, R2, 0x1e, -R3 ;  /* 0x0000001e02027810 */ /* 0x000fe40007ffe803 */
[----:B------:R-:W-:-:S04]  /*6da0*/  SHF.L.U32 R5, R0, R5, RZ ;  /* 0x0000000500057219 */ /* 0x000fc800000006ff */
[----:B------:R-:W-:-:S07]  /*6db0*/  LOP3.LUT R0, R5, 0x3, RZ, 0xc0, !PT ;  /* 0x0000000305007812 */ /* 0x000fce00078ec0ff */
.L_x_2867:
[----:B------:R-:W-:Y:S05]  /*6dc0*/  BSYNC.RECONVERGENT B0 ;  /* 0x0000000000007941 */ /* 0x000fea0003800200 */
.L_x_2866:
[----:B------:R-:W-:Y:S01]  /*6dd0*/  IMAD.SHL.U32 R0, R0, 0x200000, RZ ;  /* 0x0020000000007824 */ /* 0x000fe200078e00ff */
[----:B------:R-:W-:-:S04]  /*6de0*/  LEA R2, R2, 0x37800000, 0x17 ;  /* 0x3780000002027811 */ /* 0x000fc800078eb8ff */
[----:B------:R-:W-:-:S05]  /*6df0*/  LOP3.LUT R0, R2, R0, R7, 0xfe, !PT ;  /* 0x0000000002007212 */ /* 0x000fca00078efe07 */
[----:B------:R-:W-:-:S04]  /*6e00*/  FMUL.FTZ R0, R0, 1 ;  /* 0x3f80000000007820 */ /* 0x000fc80000410000 */
[----:B------:R0:W1:Y:S01]  /*6e10*/  F2F.F64.F32 R18, R0 ;  /* 0x0000000000127310 */ /* 0x0000620000201800 */
[----:B------:R-:W-:Y:S05]  /*6e20*/  BRA `(.L_x_2849) ;  /* 0x0000000000a47947 */ /* 0x000fea0003800000 */
.L_x_2861:
[----:B------:R-:W-:-:S09]  /*6e30*/  UISETP.NE.AND UP0, UPT, UR4, 0x1c, UPT ;  /* 0x0000001c0400788c */ /* 0x000fd2000bf05270 */
[----:B------:R-:W-:Y:S05]  /*6e40*/  BRA.U !UP0, `(.L_x_2868) ;  /* 0x0000000108947547 */ /* 0x000fea000b800000 */
[----:B------:R-:W-:-:S09]  /*6e50*/  UISETP.NE.AND UP0, UPT, UR4, 0x1d, UPT ;  /* 0x0000001d0400788c */ /* 0x000fd2000bf05270 */
[----:B------:R-:W-:Y:S05]  /*6e60*/  BRA.U !UP0, `(.L_x_2869) ;  /* 0x0000000108807547 */ /* 0x000fea000b800000 */
[----:B------:R-:W-:-:S09]  /*6e70*/  UISETP.NE.AND UP0, UPT, UR4, 0x2c, UPT ;  /* 0x0000002c0400788c */ /* 0x000fd2000bf05270 */
[----:B------:R-:W-:Y:S05]  /*6e80*/  BRA.U UP0, `(.L_x_2848) ;  /* 0x0000000100307547 */ /* 0x000fea000b800000 */
[----:B------:R-:W2:Y:S01]  /*6e90*/  LDG.E.U8 R0, desc[UR36][R2.64] ;  /* 0x0000002402007981 */ /* 0x000ea2000c1e1100 */
[----:B------:R-:W-:Y:S02]  /*6ea0*/  HFMA2 R19, -RZ, RZ, 0.5, 0 ;  /* 0x38000000ff137431 */ /* 0x000fe400000001ff */
[----:B------:R-:W-:Y:S01]  /*6eb0*/  IMAD.MOV.U32 R18, RZ, RZ, 0x0 ;  /* 0x00000000ff127424 */ /* 0x000fe200078e00ff */
[----:B--2---:R-:W-:-:S13]  /*6ec0*/  ISETP.NE.AND P0, PT, R0, RZ, PT ;  /* 0x000000ff0000720c */ /* 0x004fda0003f05270 */
[----:B------:R-:W-:Y:S05]  /*6ed0*/  @!P0 BRA `(.L_x_2849) ;  /* 0x0000000000788947 */ /* 0x000fea0003800000 */
[----:B------:R-:W-:-:S13]  /*6ee0*/  ISETP.NE.AND P0, PT, R0, 0xff, PT ;  /* 0x000000ff0000780c */ /* 0x000fda0003f05270 */
[----:B------:R-:W-:Y:S01]  /*6ef0*/  @P0 IMAD.SHL.U32 R0, R0, 0x800000, RZ ;  /* 0x0080000000000824 */ /* 0x000fe200078e00ff */
[----:B------:R-:W-:Y:S01]  /*6f00*/  @!P0 MOV R19, 0x7ff80000 ;  /* 0x7ff8000000138802 */ /* 0x000fe20000000f00 */
[----:B------:R-:W-:Y:S02]  /*6f10*/  @!P0 IMAD.MOV.U32 R18, RZ, RZ, 0x20000000 ;  /* 0x20000000ff128424 */ /* 0x000fe400078e00ff */
[----:B------:R-:W-:-:S04]  /*6f20*/  @P0 FMUL.FTZ R0, R0, 1 ;  /* 0x3f80000000000820 */ /* 0x000fc80000410000 */
[----:B------:R0:W1:Y:S01]  /*6f30*/  @P0 F2F.F64.F32 R18, R0 ;  /* 0x0000000000120310 */ /* 0x0000620000201800 */
[----:B------:R-:W-:Y:S05]  /*6f40*/  BRA `(.L_x_2849) ;  /* 0x00000000005c7947 */ /* 0x000fea0003800000 */
.L_x_2848:
[----:B------:R-:W-:Y:S01]  /*6f50*/  MOV R0, 0x0 ;  /* 0x0000000000007802 */ /* 0x000fe20000000f00 */
[----:B------:R-:W4:Y:S01]  /*6f60*/  LDCU.64 UR4, c[0x4][0x128] ;  /* 0x01002500ff0477ac */ /* 0x000f220008000a00 */
[----:B------:R-:W-:Y:S02]  /*6f70*/  HFMA2 R13, -RZ, RZ, 0, 0 ;  /* 0x00000000ff0d7431 */ /* 0x000fe400000001ff */
[----:B------:R-:W-:Y:S01]  /*6f80*/  IMAD.MOV.U32 R8, RZ, RZ, 0x4e ;  /* 0x0000004eff087424 */ /* 0x000fe200078e00ff */
[----:B------:R0:W1:Y:S01]  /*6f90*/  LDC.64 R2, c[0x4][R0] ;  /* 0x0100000000027b82 */ /* 0x0000620000000a00 */
[----:B------:R-:W2:Y:S01]  /*6fa0*/  LDCU.64 UR6, c[0x4][0x130] ;  /* 0x01002600ff0677ac */ /* 0x000ea20008000a00 */
[----:B------:R-:W-:Y:S01]  /*6fb0*/  IMAD.MOV.U32 R12, RZ, RZ, 0x1 ;  /* 0x00000001ff0c7424 */ /* 0x000fe200078e00ff */
[----:B------:R-:W3:Y:S01]  /*6fc0*/  LDCU.64 UR8, c[0x4][0x8] ;  /* 0x01000100ff0877ac */ /* 0x000ee20008000a00 */
[----:B----4-:R-:W-:Y:S02]  /*6fd0*/  IMAD.U32 R4, RZ, RZ, UR4 ;  /* 0x00000004ff047e24 */ /* 0x010fe4000f8e00ff */
[----:B------:R-:W-:Y:S01]  /*6fe0*/  IMAD.U32 R5, RZ, RZ, UR5 ;  /* 0x00000005ff057e24 */ /* 0x000fe2000f8e00ff */
[----:B--2---:R-:W-:Y:S01]  /*6ff0*/  MOV R6, UR6 ;  /* 0x0000000600067c02 */ /* 0x004fe20008000f00 */
[----:B------:R-:W-:-:S02]  /*7000*/  IMAD.U32 R7, RZ, RZ, UR7 ;  /* 0x00000007ff077e24 */ /* 0x000fc4000f8e00ff */
[----:B---3--:R-:W-:Y:S01]  /*7010*/  IMAD.U32 R10, RZ, RZ, UR8 ;  /* 0x00000008ff0a7e24 */ /* 0x008fe2000f8e00ff */
[----:B0-----:R-:W-:-:S07]  /*7020*/  MOV R11, UR9 ;  /* 0x00000009000b7c02 */ /* 0x001fce0008000f00 */
[----:B------:R-:W-:-:S07]  /*7030*/  LEPC R20, `(.L_x_2870) ;  /* 0x000000001014794e */ /* 0x000fce0000000000 */
[----:B-1----:R-:W-:Y:S05]  /*7040*/  CALL.ABS.NOINC R2 ;  /* 0x0000000002007343 */ /* 0x002fea0003c00000 */
.L_x_2870:
[----:B------:R-:W-:Y:S01]  /*7050*/  CS2R R18, SRZ ;  /* 0x0000000000127805 */ /* 0x000fe2000001ff00 */
[----:B------:R-:W-:Y:S06]  /*7060*/  BRA `(.L_x_2849) ;  /* 0x0000000000147947 */ /* 0x000fec0003800000 */
.L_x_2869:
[----:B------:R-:W2:Y:S02]  /*7070*/  LDG.E.64 R18, desc[UR36][R2.64] ;  /* 0x0000002402127981 */ /* 0x000ea4000c1e1b00 */
[----:B--2---:R-:W0:Y:S01]  /*7080*/  I2F.F64.U64 R18, R18 ;  /* 0x0000001200127312 */ /* 0x004e220000301800 */
[----:B------:R-:W-:Y:S05]  /*7090*/  BRA `(.L_x_2849) ;  /* 0x0000000000087947 */ /* 0x000fea0003800000 */
.L_x_2868:
[----:B------:R-:W2:Y:S02]  /*70a0*/  LDG.E R2, desc[UR36][R2.64] ;  /* 0x0000002402027981 */ /* 0x000ea4000c1e1900 */
[----:B--2---:R0:W1:Y:S02]  /*70b0*/  I2F.F64.U32 R18, R2 ;  /* 0x0000000200127312 */ /* 0x0040640000201800 */
.L_x_2849:
[----:B------:R-:W-:Y:S05]  /*70c0*/  BSYNC.RECONVERGENT B7 ;  /* 0x0000000000077941 */ /* 0x000fea0003800200 */
.L_x_2843:
[----:B------:R-:W0:Y:S01]  /*70d0*/  LDCU.64 UR6, c[0x0][0x5f8] ;  /* 0x0000bf00ff0677ac */ /* 0x000e220008000a00 */
[----:B------:R-:W-:Y:S01]  /*70e0*/  BSSY.RECONVERGENT B7, `(.L_x_2871) ;  /* 0x00000ec000077945 */ /* 0x000fe20003800200 */
[----:B------:R-:W-:-:S04]  /*70f0*/  UPRMT UR4, UR42, 0x9910, URZ ;  /* 0x000099102a047896 */ /* 0x000fc800080000ff */
[----:B------:R-:W-:Y:S01]  /*7100*/  UISETP.GT.AND UP0, UPT, UR4, 0x9, UPT ;  /* 0x000000090400788c */ /* 0x000fe2000bf04270 */
[----:B0--3--:R-:W-:-:S05]  /*7110*/  IADD3 R2, P0, PT, R22, UR6, RZ ;  /* 0x0000000616027c10 */ /* 0x009fca000ff1e0ff */
        /* <DEDUP_REMOVED lines=10> */
[----:B------:R-:W3:Y:S02]  /*71c0*/  LDG.E.S8 R2, desc[UR36][R2.64] ;  /* 0x0000002402027981 */ /* 0x000ee4000c1e1300 */
[----:B---3--:R0:W3:Y:S01]  /*71d0*/  I2F.F64.S16 R22, R2 ;  /* 0x0000000200167312 */ /* 0x0080e20000101c00 */
[----:B------:R-:W-:Y:S05]  /*71e0*/  BRA `(.L_x_2877) ;  /* 0x0000000c006c7947 */ /* 0x000fea0003800000 */
.L_x_2875:
[----:B------:R-:W3:Y:S02]  /*71f0*/  LDG.E.U8 R2, desc[UR36][R2.64] ;  /* 0x0000002402027981 */ /* 0x000ee4000c1e1100 */
[----:B---3--:R0:W3:Y:S01]  /*7200*/  I2F.F64.U16 R22, R2 ;  /* 0x0000000200167312 */ /* 0x0080e20000101800 */
[----:B------:R-:W-:Y:S05]  /*7210*/  BRA `(.L_x_2877) ;  /* 0x0000000c00607947 */ /* 0x000fea0003800000 */
.L_x_2874:
[----:B------:R-:W-:-:S09]  /*7220*/  UISETP.NE.AND UP0, UPT, UR4, 0x2, UPT ;  /* 0x000000020400788c */ /* 0x000fd2000bf05270 */
[----:B------:R-:W-:Y:S05]  /*7230*/  BRA.U !UP0, `(.L_x_2878) ;  /* 0x0000000108287547 */ /* 0x000fea000b800000 */
[----:B------:R-:W-:-:S09]  /*7240*/  UISETP.NE.AND UP0, UPT, UR4, 0x3, UPT ;  /* 0x000000030400788c */ /* 0x000fd2000bf05270 */
[----:B------:R-:W-:Y:S05]  /*7250*/  BRA.U !UP0, `(.L_x_2879) ;  /* 0x0000000108147547 */ /* 0x000fea000b800000 */
[----:B------:R-:W-:-:S09]  /*7260*/  UISETP.NE.AND UP0, UPT, UR4, 0x4, UPT ;  /* 0x000000040400788c */ /* 0x000fd2000bf05270 */
[----:B------:R-:W-:Y:S05]  /*7270*/  BRA.U UP0, `(.L_x_2876) ;  /* 0x0000000900ec7547 */ /* 0x000fea000b800000 */
[----:B------:R-:W3:Y:S02]  /*7280*/  LDG.E.64 R22, desc[UR36][R2.64] ;  /* 0x0000002402167981 */ /* 0x000ee4000c1e1b00 */
[----:B---3--:R-:W0:Y:S01]  /*7290*/  I2F.F64.S64 R22, R22 ;  /* 0x0000001600167312 */ /* 0x008e220000301c00 */
[----:B------:R-:W-:Y:S05]  /*72a0*/  BRA `(.L_x_2877) ;  /* 0x0000000c003c7947 */ /* 0x000fea0003800000 */
.L_x_2879:
[----:B------:R-:W3:Y:S02]  /*72b0*/  LDG.E R2, desc[UR36][R2.64] ;  /* 0x0000002402027981 */ /* 0x000ee4000c1e1900 */
[----:B---3--:R0:W3:Y:S01]  /*72c0*/  I2F.F64 R22, R2 ;  /* 0x0000000200167312 */ /* 0x0080e20000201c00 */
[----:B------:R-:W-:Y:S05]  /*72d0*/  BRA `(.L_x_2877) ;  /* 0x0000000c00307947 */ /* 0x000fea0003800000 */
.L_x_2878:
[----:B------:R-:W3:Y:S02]  /*72e0*/  LDG.E.U16 R2, desc[UR36][R2.64] ;  /* 0x0000002402027981 */ /* 0x000ee4000c1e1500 */
[----:B---3--:R0:W3:Y:S01]  /*72f0*/  I2F.F64.S16 R22, R2 ;  /* 0x0000000200167312 */ /* 0x0080e20000101c00 */
[----:B------:R-:W-:Y:S05]  /*7300*/  BRA `(.L_x_2877) ;  /* 0x0000000c00247947 */ /* 0x000fea0003800000 */
.L_x_2873:
[----:B------:R-:W-:-:S09]  /*7310*/  UISETP.GT.AND UP0, UPT, UR4, 0x6, UPT ;  /* 0x000000060400788c */ /* 0x000fd2000bf04270 */
[----:B------:R-:W-:Y:S05]  /*7320*/  BRA.U UP0, `(.L_x_2880) ;  /* 0x0000000100347547 */ /* 0x000fea000b800000 */
[----:B------:R-:W-:-:S09]  /*7330*/  UISETP.NE.AND UP0, UPT, UR4, 0x5, UPT ;  /* 0x000000050400788c */ /* 0x000fd2000bf05270 */
[----:B------:R-:W-:Y:S05]  /*7340*/  BRA.U !UP0, `(.L_x_2881) ;  /* 0x0000000108187547 */ /* 0x000fea000b800000 */
[----:B------:R-:W-:-:S09]  /*7350*/  UISETP.NE.AND UP0, UPT, UR4, 0x6, UPT ;  /* 0x000000060400788c */ /* 0x000fd2000bf05270 */
[----:B------:R-:W-:Y:S05]  /*7360*/  BRA.U UP0, `(.L_x_2876) ;  /* 0x0000000900b07547 */ /* 0x000fea000b800000 */
[----:B------:R-:W3:Y:S02]  /*7370*/  LDG.E R22, desc[UR36][R2.64] ;  /* 0x0000002402167981 */ /* 0x000ee4000c1e1900 */
[----:B---3--:R-:W-:-:S06]  /*7380*/  FMUL.FTZ R22, R22, 1 ;  /* 0x3f80000016167820 */ /* 0x008fcc0000410000 */
[----:B------:R-:W0:Y:S01]  /*7390*/  F2F.F64.F32 R22, R22 ;  /* 0x0000001600167310 */ /* 0x000e220000201800 */
[----:B------:R-:W-:Y:S05]  /*73a0*/  BRA `(.L_x_2877) ;  /* 0x0000000800fc7947 */ /* 0x000fea0003800000 */
.L_x_2881:
[----:B------:R-:W3:Y:S02]  /*73b0*/  LDG.E.U16 R0, desc[UR36][R2.64] ;  /* 0x0000002402007981 */ /* 0x000ee4000c1e1500 */
[----:B---3--:R-:W-:-:S05]  /*73c0*/  HADD2.F32 R0, -RZ, R0.H0_H0 ;  /* 0x20000000ff007230 */ /* 0x008fca0000004100 */
[----:B------:R-:W-:-:S04]  /*73d0*/  FMUL.FTZ R0, R0, 1 ;  /* 0x3f80000000007820 */ /* 0x000fc80000410000 */
[----:B------:R0:W3:Y:S01]  /*73e0*/  F2F.F64.F32 R22, R0 ;  /* 0x0000000000167310 */ /* 0x0000e20000201800 */
[----:B------:R-:W-:Y:S05]  /*73f0*/  BRA `(.L_x_2877) ;  /* 0x0000000800e87947 */ /* 0x000fea0003800000 */
.L_x_2880:
[----:B------:R-:W-:-:S09]  /*7400*/  UISETP.NE.AND UP0, UPT, UR4, 0x7, UPT ;  /* 0x000000070400788c */ /* 0x000fd2000bf05270 */
[----:B------:R-:W-:Y:S05]  /*7410*/  BRA.U !UP0, `(.L_x_2882) ;  /* 0x0000000108347547 */ /* 0x000fea000b800000 */
        /* <DEDUP_REMOVED lines=8> */
.L_x_2883:
[----:B------:R-:W3:Y:S02]  /*74a0*/  LDG.E.U16 R2, desc[UR36][R2.64] ;  /* 0x0000002402027981 */ /* 0x000ee4000c1e1500 */
[----:B---3--:R-:W-:-:S05]  /*74b0*/  HADD2.F32 R0, -RZ, R2.H0_H0 ;  /* 0x20000002ff007230 */ /* 0x008fca0000004100 */
[----:B------:R-:W-:-:S04]  /*74c0*/  FMUL.FTZ R0, R0, 1 ;  /* 0x3f80000000007820 */ /* 0x000fc80000410000 */
[----:B------:R0:W3:Y:S01]  /*74d0*/  F2F.F64.F32 R22, R0 ;  /* 0x0000000000167310 */ /* 0x0000e20000201800 */
[----:B------:R-:W-:Y:S05]  /*74e0*/  BRA `(.L_x_2877) ;  /* 0x0000000800ac7947 */ /* 0x000fea0003800000 */
.L_x_2882:
[----:B------:R0:W5:Y:S01]  /*74f0*/  LDG.E.64 R22, desc[UR36][R2.64] ;  /* 0x0000002402167981 */ /* 0x000162000c1e1b00 */
[----:B------:R-:W-:Y:S05]  /*7500*/  BRA `(.L_x_2877) ;  /* 0x0000000800a47947 */ /* 0x000fea0003800000 */
.L_x_2872:
        /* <DEDUP_REMOVED lines=8> */
[----:B------:R-:W3:Y:S01]  /*7590*/  LDG.E.U8 R2, desc[UR36][R2.64] ;  /* 0x0000002402027981 */ /* 0x000ee2000c1e1100 */
[----:B------:R-:W-:Y:S01]  /*75a0*/  IMAD.MOV.U32 R22, RZ, RZ, RZ ;  /* 0x000000ffff167224 */ /* 0x000fe200078e00ff */
[----:B---3--:R-:W-:-:S04]  /*75b0*/  ISETP.NE.AND P0, PT, R2, RZ, PT ;  /* 0x000000ff0200720c */ /* 0x008fc80003f05270 */
[----:B------:R-:W-:Y:S01]  /*75c0*/  FSEL R23, RZ, 1.875, !P0 ;  /* 0x3ff00000ff177808 */ /* 0x000fe20004000000 */
[----:B------:R-:W-:Y:S08]  /*75d0*/  BRA `(.L_x_2877) ;  /* 0x0000000800707947 */ /* 0x000ff00003800000 */
.L_x_2886:
[----:B------:R0:W5:Y:S01]  /*75e0*/  LDG.E.64 R22, desc[UR36][R2.64] ;  /* 0x0000002402167981 */ /* 0x000162000c1e1b00 */
[----:B------:R-:W-:Y:S05]  /*75f0*/  BRA `(.L_x_2877) ;  /* 0x0000000800687947 */ /* 0x000fea0003800000 */
.L_x_2885:
[----:B------:R-:W-:-:S09]  /*7600*/  UISETP.NE.AND UP0, UPT, UR4, 0xf, UPT ;  /* 0x0000000f0400788c */ /* 0x000fd2000bf05270 */
[----:B------:R-:W-:Y:S05]  /*7610*/  BRA.U !UP0, `(.L_x_2887) ;  /* 0x00000001089c7547 */ /* 0x000fea000b800000 */
[----:B------:R-:W-:-:S09]  /*7620*/  UISETP.NE.AND UP0, UPT, UR4, 0x17, UPT ;  /* 0x000000170400788c */ /* 0x000fd2000bf05270 */
[----:B------:R-:W-:Y:S05]  /*7630*/  BRA.U !UP0, `(.L_x_2888) ;  /* 0x00000001085c7547 */ /* 0x000fea000b800000 */
[----:B------:R-:W-:-:S09]  /*7640*/  UISETP.NE.AND UP0, UPT, UR4, 0x18, UPT ;  /* 0x000000180400788c */ /* 0x000fd2000bf05270 */
[----:B------:R-:W-:Y:S05]  /*7650*/  BRA.U UP0, `(.L_x_2876) ;  /* 0x0000000500f47547 */ /* 0x000fea000b800000 */
[----:B------:R-:W3:Y:S01]  /*7660*/  LDG.E.U8 R0, desc[UR36][R2.64] ;  /* 0x0000002402007981 */ /* 0x000ee2000c1e1100 */
[----:B------:R-:W-:Y:S01]  /*7670*/  IMAD.MOV.U32 R6, RZ, RZ, 0x1f ;  /* 0x0000001fff067424 */ /* 0x000fe200078e00ff */
[----:B---3--:R-:W-:-:S04]  /*7680*/  SHF.L.U32 R0, R0, 0x18, RZ ;  /* 0x0000001800007819 */ /* 0x008fc800000006ff */
        /* <DEDUP_REMOVED lines=16> */
[----:B------:R0:W3:Y:S01]  /*7790*/  F2F.F64.F32 R22, R5 ;  /* 0x0000000500167310 */ /* 0x0000e20000201800 */
[----:B------:R-:W-:Y:S05]  /*77a0*/  BRA `(.L_x_2877) ;  /* 0x0000000400fc7947 */ /* 0x000fea0003800000 */
.L_x_2888:
[----:B------:R-:W3:Y:S02]  /*77b0*/  LDG.E.U8 R2, desc[UR36][R2.64] ;  /* 0x0000002402027981 */ /* 0x000ee4000c1e1100 */
[C---:B---3--:R-:W-:Y:S02]  /*77c0*/  IMAD.SHL.U32 R0, R2.reuse, 0x2000000, RZ ;  /* 0x0200000002007824 */ /* 0x048fe400078e00ff */
        /* <DEDUP_REMOVED lines=10> */
[----:B------:R0:W3:Y:S01]  /*7870*/  F2F.F64.F32 R22, R0 ;  /* 0x0000000000167310 */ /* 0x0000e20000201800 */
[----:B------:R-:W-:Y:S05]  /*7880*/  BRA `(.L_x_2877) ;  /* 0x0000000400c47947 */ /* 0x000fea0003800000 */
.L_x_2887:
[----:B------:R-:W3:Y:S02]  /*7890*/  LDG.E.U16 R0, desc[UR36][R2.64] ;  /* 0x0000002402007981 */ /* 0x000ee4000c1e1500 */
[----:B---3--:R-:W-:-:S05]  /*78a0*/  SHF.L.U32 R0, R0, 0x10, RZ ;  /* 0x0000001000007819 */ /* 0x008fca00000006ff */
[----:B------:R-:W-:-:S04]  /*78b0*/  FMUL.FTZ R0, R0, 1 ;  /* 0x3f80000000007820 */ /* 0x000fc80000410000 */
[----:B------:R0:W3:Y:S01]  /*78c0*/  F2F.F64.F32 R22, R0 ;  /* 0x0000000000167310 */ /* 0x0000e20000201800 */
[----:B------:R-:W-:Y:S05]  /*78d0*/  BRA `(.L_x_2877) ;  /* 0x0000000400b07947 */ /* 0x000fea0003800000 */
.L_x_2884:
        /* <DEDUP_REMOVED lines=8> */
[----:B------:R-:W3:Y:S02]  /*7960*/  LDG.E.U16 R2, desc[UR36][R2.64] ;  /* 0x0000002402027981 */ /* 0x000ee4000c1e1500 */
[----:B---3--:R0:W3:Y:S01]  /*7970*/  I2F.F64.U16 R22, R2 ;  /* 0x0000000200167312 */ /* 0x0080e20000101800 */
[----:B------:R-:W-:Y:S05]  /*7980*/  BRA `(.L_x_2877) ;  /* 0x0000000400847947 */ /* 0x000fea0003800000 */
.L_x_2891:
[----:B------:R-:W3:Y:S01]  /*7990*/  LDG.E.U8 R3, desc[UR36][R2.64] ;  /* 0x0000002402037981 */ /* 0x000ee2000c1e1100 */
[----:B------:R-:W-:Y:S02]  /*79a0*/  CS2R R22, SRZ ;  /* 0x0000000000167805 */ /* 0x000fe4000001ff00 */
[----:B---3--:R-:W-:-:S13]  /*79b0*/  ISETP.NE.AND P0, PT, R3, RZ, PT ;  /* 0x000000ff0300720c */ /* 0x008fda0003f05270 */
        /* <DEDUP_REMOVED lines=18> */
.L_x_2893:
[----:B------:R-:W-:Y:S05]  /*7ae0*/  BSYNC.RECONVERGENT B0 ;  /* 0x0000000000007941 */ /* 0x000fea0003800200 */
.L_x_2892:
[----:B------:R-:W-:Y:S01]  /*7af0*/  IMAD.SHL.U32 R0, R0, 0x100000, RZ ;  /* 0x0010000000007824 */ /* 0x000fe200078e00ff */
[----:B------:R-:W-:-:S04]  /*7b00*/  LEA R2, R2, 0x3b800000, 0x17 ;  /* 0x3b80000002027811 */ /* 0x000fc800078eb8ff */
[----:B------:R-:W-:-:S05]  /*7b10*/  LOP3.LUT R0, R2, R0, R7, 0xfe, !PT ;  /* 0x0000000002007212 */ /* 0x000fca00078efe07 */
[----:B------:R-:W-:-:S04]  /*7b20*/  FMUL.FTZ R0, R0, 1 ;  /* 0x3f80000000007820 */ /* 0x000fc80000410000 */
[----:B------:R0:W3:Y:S01]  /*7b30*/  F2F.F64.F32 R22, R0 ;  /* 0x0000000000167310 */ /* 0x0000e20000201800 */
[----:B------:R-:W-:Y:S05]  /*7b40*/  BRA `(.L_x_2877) ;  /* 0x0000000400147947 */ /* 0x000fea0003800000 */
.L_x_2890:
[----:B------:R-:W3:Y:S01]  /*7b50*/  LDG.E.U8 R3, desc[UR36][R2.64] ;  /* 0x0000002402037981 */ /* 0x000ee2000c1e1100 */
[----:B------:R-:W-:Y:S02]  /*7b60*/  CS2R R22, SRZ ;  /* 0x0000000000167805 */ /* 0x000fe4000001ff00 */
[----:B---3--:R-:W-:-:S13]  /*7b70*/  ISETP.NE.AND P0, PT, R3, RZ, PT ;  /* 0x000000ff0300720c */ /* 0x008fda0003f05270 */
        /* <DEDUP_REMOVED lines=18> */
.L_x_2895:
[----:B------:R-:W-:Y:S05]  /*7ca0*/  BSYNC.RECONVERGENT B0 ;  /* 0x0000000000007941 */ /* 0x000fea0003800200 */
.L_x_2894:
[----:B------:R-:W-:Y:S01]  /*7cb0*/  IMAD.SHL.U32 R0, R0, 0x200000, RZ ;  /* 0x0020000000007824 */ /* 0x000fe200078e00ff */
[----:B------:R-:W-:-:S04]  /*7cc0*/  LEA R2, R2, 0x37800000, 0x17 ;  /* 0x3780000002027811 */ /* 0x000fc800078eb8ff */
[----:B------:R-:W-:-:S05]  /*7cd0*/  LOP3.LUT R0, R2, R0, R7, 0xfe, !PT ;  /* 0x0000000002007212 */ /* 0x000fca00078efe07 */
[----:B------:R-:W-:-:S04]  /*7ce0*/  FMUL.FTZ R0, R0, 1 ;  /* 0x3f80000000007820 */ /* 0x000fc80000410000 */
[----:B------:R0:W3:Y:S01]  /*7cf0*/  F2F.F64.F32 R22, R0 ;  /* 0x0000000000167310 */ /* 0x0000e20000201800 */
[----:B------:R-:W-:Y:S05]  /*7d00*/  BRA `(.L_x_2877) ;  /* 0x0000000000a47947 */ /* 0x000fea0003800000 */
.L_x_2889:
[----:B------:R-:W-:-:S09]  /*7d10*/  UISETP.NE.AND UP0, UPT, UR4, 0x1c, UPT ;  /* 0x0000001c0400788c */ /* 0x000fd2000bf05270 */
[----:B------:R-:W-:Y:S05]  /*7d20*/  BRA.U !UP0, `(.L_x_2896) ;  /* 0x0000000108947547 */ /* 0x000fea000b800000 */
[----:B------:R-:W-:-:S09]  /*7d30*/  UISETP.NE.AND UP0, UPT, UR4, 0x1d, UPT ;  /* 0x0000001d0400788c */ /* 0x000fd2000bf05270 */
[----:B------:R-:W-:Y:S05]  /*7d40*/  BRA.U !UP0, `(.L_x_2897) ;  /* 0x0000000108807547 */ /* 0x000fea000b800000 */
[----:B------:R-:W-:-:S09]  /*7d50*/  UISETP.NE.AND UP0, UPT, UR4, 0x2c, UPT ;  /* 0x0000002c0400788c */ /* 0x000fd2000bf05270 */
[----:B------:R-:W-:Y:S05]  /*7d60*/  BRA.U UP0, `(.L_x_2876) ;  /* 0x0000000100307547 */ /* 0x000fea000b800000 */
[----:B------:R-:W3:Y:S01]  /*7d70*/  LDG.E.U8 R0, desc[UR36][R2.64] ;  /* 0x0000002402007981 */ /* 0x000ee2000c1e1100 */
[----:B------:R-:W-:Y:S02]  /*7d80*/  HFMA2 R23, -RZ, RZ, 0.5, 0 ;  /* 0x38000000ff177431 */ /* 0x000fe400000001ff */
[----:B------:R-:W-:Y:S01]  /*7d90*/  IMAD.MOV.U32 R22, RZ, RZ, 0x0 ;  /* 0x00000000ff167424 */ /* 0x000fe200078e00ff */
[----:B---3--:R-:W-:-:S13]  /*7da0*/  ISETP.NE.AND P0, PT, R0, RZ, PT ;  /* 0x000000ff0000720c */ /* 0x008fda0003f05270 */
[----:B------:R-:W-:Y:S05]  /*7db0*/  @!P0 BRA `(.L_x_2877) ;  /* 0x0000000000788947 */ /* 0x000fea0003800000 */
[----:B------:R-:W-:-:S13]  /*7dc0*/  ISETP.NE.AND P0, PT, R0, 0xff, PT ;  /* 0x000000ff0000780c */ /* 0x000fda0003f05270 */
[----:B------:R-:W-:Y:S01]  /*7dd0*/  @P0 IMAD.SHL.U32 R0, R0, 0x800000, RZ ;  /* 0x0080000000000824 */ /* 0x000fe200078e00ff */
[----:B------:R-:W-:Y:S01]  /*7de0*/  @!P0 MOV R23, 0x7ff80000 ;  /* 0x7ff8000000178802 */ /* 0x000fe20000000f00 */
[----:B------:R-:W-:Y:S02]  /*7df0*/  @!P0 IMAD.MOV.U32 R22, RZ, RZ, 0x20000000 ;  /* 0x20000000ff168424 */ /* 0x000fe400078e00ff */
[----:B------:R-:W-:-:S04]  /*7e00*/  @P0 FMUL.FTZ R0, R0, 1 ;  /* 0x3f80000000000820 */ /* 0x000fc80000410000 */
[----:B------:R0:W3:Y:S01]  /*7e10*/  @P0 F2F.F64.F32 R22, R0 ;  /* 0x0000000000160310 */ /* 0x0000e20000201800 */
[----:B------:R-:W-:Y:S05]  /*7e20*/  BRA `(.L_x_2877) ;  /* 0x00000000005c7947 */ /* 0x000fea0003800000 */
.L_x_2876:
[----:B------:R-:W-:Y:S01]  /*7e30*/  MOV R0, 0x0 ;  /* 0x0000000000007802 */ /* 0x000fe20000000f00 */
[----:B------:R-:W4:Y:S01]  /*7e40*/  LDCU.64 UR4, c[0x4][0x128] ;  /* 0x01002500ff0477ac */ /* 0x000f220008000a00 */
[----:B------:R-:W-:Y:S02]  /*7e50*/  HFMA2 R13, -RZ, RZ, 0, 0 ;  /* 0x00000000ff0d7431 */ /* 0x000fe400000001ff */
[----:B------:R-:W-:Y:S01]  /*7e60*/  IMAD.MOV.U32 R8, RZ, RZ, 0x4e ;  /* 0x0000004eff087424 */ /* 0x000fe200078e00ff */
[----:B------:R0:W3:Y:S01]  /*7e70*/  LDC.64 R2, c[0x4][R0] ;  /* 0x0100000000027b82 */ /* 0x0000e20000000a00 */
[----:B------:R-:W1:Y:S01]  /*7e80*/  LDCU.64 UR6, c[0x4][0x130] ;  /* 0x01002600ff0677ac */ /* 0x000e620008000a00 */
[----:B------:R-:W-:Y:S01]  /*7e90*/  IMAD.MOV.U32 R12, RZ, RZ, 0x1 ;  /* 0x00000001ff0c7424 */ /* 0x000fe200078e00ff */
[----:B------:R-:W2:Y:S01]  /*7ea0*/  LDCU.64 UR8, c[0x4][0x8] ;  /* 0x01000100ff0877ac */ /* 0x000ea20008000a00 */
[----:B----4-:R-:W-:Y:S02]  /*7eb0*/  IMAD.U32 R4, RZ, RZ, UR4 ;  /* 0x00000004ff047e24 */ /* 0x010fe4000f8e00ff */
[----:B------:R-:W-:Y:S01]  /*7ec0*/  IMAD.U32 R5, RZ, RZ, UR5 ;  /* 0x00000005ff057e24 */ /* 0x000fe2000f8e00ff */
[----:B-1----:R-:W-:Y:S01]  /*7ed0*/  MOV R6, UR6 ;  /* 0x0000000600067c02 */ /* 0x002fe20008000f00 */
[----:B------:R-:W-:-:S02]  /*7ee0*/  IMAD.U32 R7, RZ, RZ, UR7 ;  /* 0x00000007ff077e24 */ /* 0x000fc4000f8e00ff */
[----:B--2---:R-:W-:Y:S01]  /*7ef0*/  IMAD.U32 R10, RZ, RZ, UR8 ;  /* 0x00000008ff0a7e24 */ /* 0x004fe2000f8e00ff */
[----:B0-----:R-:W-:-:S07]  /*7f00*/  MOV R11, UR9 ;  /* 0x00000009000b7c02 */ /* 0x001fce0008000f00 */
[----:B------:R-:W-:-:S07]  /*7f10*/  LEPC R20, `(.L_x_2898) ;  /* 0x000000001014794e */ /* 0x000fce0000000000 */
[----:B---3-5:R-:W-:Y:S05]  /*7f20*/  CALL.ABS.NOINC R2 ;  /* 0x0000000002007343 */ /* 0x028fea0003c00000 */
.L_x_2898:
[----:B------:R-:W-:Y:S01]  /*7f30*/  CS2R R22, SRZ ;  /* 0x0000000000167805 */ /* 0x000fe2000001ff00 */
[----:B------:R-:W-:Y:S06]  /*7f40*/  BRA `(.L_x_2877) ;  /* 0x0000000000147947 */ /* 0x000fec0003800000 */
.L_x_2897:
[----:B------:R-:W3:Y:S02]  /*7f50*/  LDG.E.64 R22, desc[UR36][R2.64] ;  /* 0x0000002402167981 */ /* 0x000ee4000c1e1b00 */
[----:B---3--:R-:W0:Y:S01]  /*7f60*/  I2F.F64.U64 R22, R22 ;  /* 0x0000001600167312 */ /* 0x008e220000301800 */
[----:B------:R-:W-:Y:S05]  /*7f70*/  BRA `(.L_x_2877) ;  /* 0x0000000000087947 */ /* 0x000fea0003800000 */
.L_x_2896:
[----:B------:R-:W3:Y:S02]  /*7f80*/  LDG.E R2, desc[UR36][R2.64] ;  /* 0x0000002402027981 */ /* 0x000ee4000c1e1900 */
[----:B---3--:R0:W3:Y:S02]  /*7f90*/  I2F.F64.U32 R22, R2 ;  /* 0x0000000200167312 */ /* 0x0080e40000201800 */
.L_x_2877:
[----:B------:R-:W-:Y:S05]  /*7fa0*/  BSYNC.RECONVERGENT B7 ;  /* 0x0000000000077941 */ /* 0x000fea0003800200 */
.L_x_2871:
[----:B0-----:R-:W-:Y:S01]  /*7fb0*/  IMAD.MOV.U32 R2, RZ, RZ, 0x652b82fe ;  /* 0x652b82feff027424 */ /* 0x001fe200078e00ff */
[----:B------:R-:W-:Y:S01]  /*7fc0*/  UMOV UR4, 0xfefa39ef ;  /* 0xfefa39ef00047882 */ /* 0x000fe20000000000 */
[----:B------:R-:W-:Y:S01]  /*7fd0*/  IMAD.MOV.U32 R3, RZ, RZ, 0x3ff71547 ;  /* 0x3ff71547ff037424 */ /* 0x000fe200078e00ff */
[----:B------:R-:W-:Y:S01]  /*7fe0*/  UMOV UR5, 0x3fe62e42 ;  /* 0x3fe62e4200057882 */ /* 0x000fe20000000000 */
[----:B-12--5:R-:W-:Y:S01]  /*7ff0*/  DADD R8, -RZ, -|R18| ;  /* 0x00000000ff087229 */ /* 0x026fe20000000d12 */
[----:B------:R-:W-:Y:S03]  /*8000*/  BSSY.RECONVERGENT B0, `(.L_x_2899) ;  /* 0x0000037000007945 */ /* 0x000fe60003800200 */
[----:B------:R-:W-:-:S06]  /*8010*/  DFMA R2, |R18|, -R2, 6.75539944105574400000e+15 ;  /* 0x433800001202742b */ /* 0x000fcc0000000a02 */
[----:B------:R-:W-:Y:S02]  /*8020*/  FSETP.GEU.FTZ.AND P0, PT, |R9|, 4.1917929649353027344, PT ;  /* 0x4086232b0900780b */ /* 0x000fe40003f1e200 */
[----:B----4-:R-:W-:-:S08]  /*8030*/  DADD R4, R2, -6.75539944105574400000e+15 ;  /* 0xc338000002047429 */ /* 0x010fd00000000000 */
[----:B------:R-:W-:Y:S01]  /*8040*/  DFMA R6, R4, -UR4, -|R18| ;  /* 0x8000000404067c2b */ /* 0x000fe20008000c12 */
[----:B------:R-:W-:Y:S01]  /*8050*/  UMOV UR4, 0x3b39803f ;  /* 0x3b39803f00047882 */ /* 0x000fe20000000000 */
[----:B------:R-:W-:-:S06]  /*8060*/  UMOV UR5, 0x3c7abc9e ;  /* 0x3c7abc9e00057882 */ /* 0x000fcc0000000000 */
[----:B------:R-:W-:Y:S01]  /*8070*/  DFMA R6, R4, -UR4, R6 ;  /* 0x8000000404067c2b */ /* 0x000fe20008000006 */
[----:B------:R-:W-:Y:S01]  /*8080*/  UMOV UR4, 0x69ce2bdf ;  /* 0x69ce2bdf00047882 */ /* 0x000fe20000000000 */
[----:B------:R-:W-:Y:S01]  /*8090*/  MOV R4, 0xfca213ea ;  /* 0xfca213ea00047802 */ /* 0x000fe20000000f00 */
[----:B------:R-:W-:Y:S01]  /*80a0*/  IMAD.MOV.U32 R5, RZ, RZ, 0x3e928af3 ;  /* 0x3e928af3ff057424 */ /* 0x000fe200078e00ff */
        /* <DEDUP_REMOVED lines=28> */
[----:B------:R-:W-:Y:S01]  /*8270*/  IMAD R11, R2, 0x100000, R5 ;  /* 0x00100000020b7824 */ /* 0x000fe200078e0205 */
[----:B------:R-:W-:Y:S01]  /*8280*/  MOV R10, R4 ;  /* 0x00000004000a7202 */ /* 0x000fe20000000f00 */
[----:B------:R-:W-:Y:S06]  /*8290*/  @!P0 BRA `(.L_x_2900) ;  /* 0x0000000000348947 */ /* 0x000fec0003800000 */
[----:B------:R-:W-:Y:S01]  /*82a0*/  FSETP.GEU.FTZ.AND P1, PT, |R9|, 4.2275390625, PT ;  /* 0x408748000900780b */ /* 0x000fe20003f3e200 */
[C---:B------:R-:W-:Y:S02]  /*82b0*/  DADD R6, -|R18|.reuse, +INF ;  /* 0x7ff0000012067429 */ /* 0x040fe40000000300 */
[----:B------:R-:W-:-:S08]  /*82c0*/  DSETP.NE.AND P0, PT, R18, RZ, PT ;  /* 0x000000ff1200722a */ /* 0x000fd00003f05000 */
[----:B------:R-:W-:Y:S02]  /*82d0*/  FSEL R10, R6, RZ, !P0 ;  /* 0x000000ff060a7208 */ /* 0x000fe40004000000 */
[----:B------:R-:W-:Y:S02]  /*82e0*/  @!P1 LEA.HI R0, R2, R2, RZ, 0x1 ;  /* 0x0000000202009211 */ /* 0x000fe400078f08ff */
[----:B------:R-:W-:Y:S02]  /*82f0*/  FSEL R11, R7, RZ, !P0 ;  /* 0x000000ff070b7208 */ /* 0x000fe40004000000 */
[----:B------:R-:W-:-:S05]  /*8300*/  @!P1 SHF.R.S32.HI R3, RZ, 0x1, R0 ;  /* 0x00000001ff039819 */ /* 0x000fca0000011400 */
[----:B------:R-:W-:Y:S02]  /*8310*/  @!P1 IMAD.IADD R2, R2, 0x1, -R3 ;  /* 0x0000000102029824 */ /* 0x000fe400078e0a03 */
[----:B------:R-:W-:-:S03]  /*8320*/  @!P1 IMAD R3, R3, 0x100000, R5 ;  /* 0x0010000003039824 */ /* 0x000fc600078e0205 */
[----:B------:R-:W-:Y:S02]  /*8330*/  @!P1 LEA R5, R2, 0x3ff00000, 0x14 ;  /* 0x3ff0000002059811 */ /* 0x000fe400078ea0ff */
[----:B------:R-:W-:Y:S01]  /*8340*/  @!P1 MOV R2, R4 ;  /* 0x0000000400029202 */ /* 0x000fe20000000f00 */
[----:B------:R-:W-:-:S06]  /*8350*/  @!P1 IMAD.MOV.U32 R4, RZ, RZ, RZ ;  /* 0x000000ffff049224 */ /* 0x000fcc00078e00ff */
[----:B------:R-:W-:-:S11]  /*8360*/  @!P1 DMUL R10, R2, R4 ;  /* 0x00000004020a9228 */ /* 0x000fd60000000000 */
.L_x_2900:
[----:B------:R-:W-:Y:S05]  /*8370*/  BSYNC.RECONVERGENT B0 ;  /* 0x0000000000007941 */ /* 0x000fea0003800200 */
.L_x_2899:
        /* <DEDUP_REMOVED lines=8> */
[----:B-1----:R-:W-:-:S03]  /*8400*/  DFMA R6, -R4, R2, 1 ;  /* 0x3ff000000406742b */ /* 0x002fc60000000102 */
[----:B------:R-:W-:-:S05]  /*8410*/  IADD3.X R21, PT, PT, RZ, UR5, RZ, P1, !PT ;  /* 0x00000005ff157c10 */ /* 0x000fca0008ffe4ff */
[----:B------:R-:W-:-:S08]  /*8420*/  DFMA R6, R6, R6, R6 ;  /* 0x000000060606722b */ /* 0x000fd00000000006 */
[----:B------:R-:W-:-:S08]  /*8430*/  DFMA R6, R2, R6, R2 ;  /* 0x000000060206722b */ /* 0x000fd00000000002 */
[----:B------:R-:W-:-:S08]  /*8440*/  DFMA R2, -R4, R6, 1 ;  /* 0x3ff000000402742b */ /* 0x000fd00000000106 */
[----:B------:R-:W-:-:S08]  /*8450*/  DFMA R2, R6, R2, R6 ;  /* 0x000000020602722b */ /* 0x000fd00000000006 */
[----:B------:R-:W-:-:S08]  /*8460*/  DMUL R6, R2, R10 ;  /* 0x0000000a02067228 */ /* 0x000fd00000000000 */
[----:B------:R-:W-:-:S08]  /*8470*/  DFMA R8, -R4, R6, R10 ;  /* 0x000000060408722b */ /* 0x000fd0000000010a */
[----:B------:R-:W-:-:S10]  /*8480*/  DFMA R2, R2, R8, R6 ;  /* 0x000000080202722b */ /* 0x000fd40000000006 */
[----:B------:R-:W-:-:S05]  /*8490*/  FFMA R0, RZ, R5, R3 ;  /* 0x00000005ff007223 */ /* 0x000fca0000000003 */
[----:B------:R-:W-:-:S13]  /*84a0*/  FSETP.GT.AND P0, PT, |R0|, 1.469367938527859385e-39, PT ;  /* 0x001000000000780b */ /* 0x000fda0003f04200 */
[----:B------:R-:W-:Y:S05]  /*84b0*/  @P0 BRA P2, `(.L_x_2902) ;  /* 0x0000000000100947 */ /* 0x000fea0001000000 */
[----:B------:R-:W-:-:S07]  /*84c0*/  MOV R0, 0x84e0 ;  /* 0x000084e000007802 */ /* 0x000fce0000000f00 */
[----:B---3--:R-:W-:Y:S05]  /*84d0*/  CALL.REL.NOINC `($__internal_0_$__cuda_sm20_div_rn_f64_full) ;  /* 0x000000a400b07944 */ /* 0x008fea0003c00000 */
[----:B------:R-:W-:Y:S02]  /*84e0*/  IMAD.MOV.U32 R2, RZ, RZ, R4 ;  /* 0x000000ffff027224 */ /* 0x000fe400078e0004 */
[----:B------:R-:W-:-:S07]  /*84f0*/  IMAD.MOV.U32 R3, RZ, RZ, R5 ;  /* 0x000000ffff037224 */ /* 0x000fce00078e0005 */
.L_x_2902:
[----:B------:R-:W-:Y:S05]  /*8500*/  BSYNC.RECONVERGENT B0 ;  /* 0x0000000000007941 */ /* 0x000fea0003800200 */
.L_x_2901:
[----:B------:R-:W-:Y:S01]  /*8510*/  DADD R6, -RZ, -R2 ;  /* 0x00000000ff067229 */ /* 0x000fe20000000902 */
[----:B------:R-:W-:Y:S01]  /*8520*/  FSEL R5, RZ, 1.875, P4 ;  /* 0x3ff00000ff057808 */ /* 0x000fe20002000000 */
[----:B------:R-:W-:Y:S01]  /*8530*/  UPRMT UR4, UR43, 0x9910, URZ ;  /* 0x000099102b047896 */ /* 0x000fe200080000ff */
[----:B------:R-:W-:-:S03]  /*8540*/  MOV R4, RZ ;  /* 0x000000ff00047202 */ /* 0x000fc60000000f00 */
[----:B------:R-:W-:-:S04]  /*8550*/  UISETP.GT.AND UP0, UPT, UR4, 0x9, UPT ;  /* 0x000000090400788c */ /* 0x000fc8000bf04270 */
[----:B------:R-:W-:Y:S02]  /*8560*/  FSEL R2, R2, R6, !P4 ;  /* 0x0000000602027208 */ /* 0x000fe40006000000 */
[----:B------:R-:W-:-:S06]  /*8570*/  FSEL R3, R3, R7, !P4 ;  /* 0x0000000703037208 */ /* 0x000fcc0006000000 */
[----:B------:R-:W-:-:S08]  /*8580*/  DADD R4, R4, -R2 ;  /* 0x0000000004047229 */ /* 0x000fd00000000802 */
[----:B---3--:R-:W-:Y:S01]  /*8590*/  DMUL R4, R4, R22 ;  /* 0x0000001604047228 */ /* 0x008fe20000000000 */
        /* <DEDUP_REMOVED lines=12> */
.L_x_2906:
[----:B------:R-:W0:Y:S02]  /*8660*/  F2I.S64.F64.TRUNC R4, R4 ;  /* 0x0000000400047311 */ /* 0x000e24000030d900 */
[----:B0-----:R-:W-:-:S05]  /*8670*/  IMAD.MOV.U32 R3, RZ, RZ, R4 ;  /* 0x000000ffff037224 */ /* 0x001fca00078e0004 */
[----:B------:R0:W-:Y:S01]  /*8680*/  STG.E.U8 desc[UR36][R20.64], R3 ;  /* 0x0000000314007986 */ /* 0x0001e2000c101124 */
[----:B------:R-:W-:Y:S05]  /*8690*/  BRA `(.L_x_2908) ;  /* 0x0000000c00e07947 */ /* 0x000fea0003800000 */
.L_x_2905:
        /* <DEDUP_REMOVED lines=9> */
.L_x_2910:
[----:B------:R-:W0:Y:S02]  /*8730*/  F2I.F64.TRUNC R5, R4 ;  /* 0x0000000400057311 */ /* 0x000e24000030d100 */
[----:B0-----:R0:W-:Y:S01]  /*8740*/  STG.E desc[UR36][R20.64], R5 ;  /* 0x0000000514007986 */ /* 0x0011e2000c101924 */
[----:B------:R-:W-:Y:S05]  /*8750*/  BRA `(.L_x_2908) ;  /* 0x0000000c00b07947 */ /* 0x000fea0003800000 */
.L_x_2909:
[----:B------:R-:W0:Y:S02]  /*8760*/  F2I.F64.TRUNC R5, R4 ;  /* 0x0000000400057311 */ /* 0x000e24000030d100 */
[----:B0-----:R0:W-:Y:S01]  /*8770*/  STG.E.U16 desc[UR36][R20.64], R5 ;  /* 0x0000000514007986 */ /* 0x0011e2000c101524 */
[----:B------:R-:W-:Y:S05]  /*8780*/  BRA `(.L_x_2908) ;  /* 0x0000000c00a47947 */ /* 0x000fea0003800000 */
.L_x_2904:
        /* <DEDUP_REMOVED lines=13> */
.L_x_2912:
        /* <DEDUP_REMOVED lines=8> */
.L_x_2911:
        /* <DEDUP_REMOVED lines=14> */
.L_x_2914:
        /* <DEDUP_REMOVED lines=9> */
.L_x_2913:
[----:B------:R0:W-:Y:S01]  /*8a50*/  STG.E.64 desc[UR36][R20.64], R4 ;  /* 0x0000000414007986 */ /* 0x0001e2000c101b24 */
[----:B------:R-:W-:Y:S05]  /*8a60*/  BRA `(.L_x_2908) ;  /* 0x0000000800ec7947 */ /* 0x000fea0003800000 */
.L_x_2903:
        /* <DEDUP_REMOVED lines=13> */
.L_x_2918:
[----:B------:R-:W-:Y:S01]  /*8b40*/  UMOV UR4, 0xf0000000 ;  /* 0xf000000000047882 */ /* 0x000fe20000000000 */
[----:B------:R-:W-:Y:S01]  /*8b50*/  UMOV UR5, 0x380fffff ;  /* 0x380fffff00057882 */ /* 0x000fe20000000000 */
[----:B------:R-:W0:Y:S01]  /*8b60*/  F2F.F32.F64 R3, R4 ;  /* 0x0000000400037310 */ /* 0x000e220000301000 */
[----:B------:R-:W-:Y:S01]  /*8b70*/  DSETP.GEU.AND P0, PT, |R4|, UR4, PT ;  /* 0x0000000404007e2a */ /* 0x000fe2000bf0e200 */
[----:B------:R-:W-:Y:S01]  /*8b80*/  BSSY.RECONVERGENT B0, `(.L_x_2919) ;  /* 0x0000014000007945 */ /* 0x000fe20003800200 */
[----:B------:R-:W-:-:S12]  /*8b90*/  MOV R10, 0x80 ;  /* 0x00000080000a7802 */ /* 0x000fd80000000f00 */
[----:B0-----:R-:W-:-:S05]  /*8ba0*/  @!P0 FMUL R3, R3, 1.175494350822287508e-38 ;  /* 0x0080000003038820 */ /* 0x001fca0000400000 */
        /* <DEDUP_REMOVED lines=14> */
.L_x_2921:
[----:B------:R-:W-:-:S04]  /*8c90*/  SHF.R.U32.HI R3, RZ, 0x18, R3 ;  /* 0x00000018ff037819 */ /* 0x000fc80000011603 */
[----:B------:R-:W-:-:S04]  /*8ca0*/  LOP3.LUT R0, R0, 0x80, R3, 0xf8, !PT ;  /* 0x0000008000007812 */ /* 0x000fc800078ef803 */
[----:B------:R-:W-:-:S07]  /*8cb0*/  PRMT R10, R0, 0x7610, R10 ;  /* 0x00007610000a7816 */ /* 0x000fce000000000a */
.L_x_2920:
[----:B------:R-:W-:Y:S05]  /*8cc0*/  BSYNC.RECONVERGENT B0 ;  /* 0x0000000000007941 */ /* 0x000fea0003800200 */
.L_x_2919:
[----:B------:R0:W-:Y:S01]  /*8cd0*/  STG.E.U8 desc[UR36][R20.64], R10 ;  /* 0x0000000a14007986 */ /* 0x0001e2000c101124 */
[----:B------:R-:W-:Y:S05]  /*8ce0*/  BRA `(.L_x_2908) ;  /* 0x00000008004c7947 */ /* 0x000fea0003800000 */
.L_x_2917:
        /* <DEDUP_REMOVED lines=21> */
.L_x_2924:
[----:B------:R-:W-:-:S04]  /*8e40*/  SHF.R.U32.HI R3, RZ, 0x18, R3 ;  /* 0x00000018ff037819 */ /* 0x000fc80000011603 */
[----:B------:R-:W-:-:S04]  /*8e50*/  LOP3.LUT R0, R0, 0x80, R3, 0xf8, !PT ;  /* 0x0000008000007812 */ /* 0x000fc800078ef803 */
[----:B------:R-:W-:-:S07]  /*8e60*/  PRMT R10, R0, 0x7610, R10 ;  /* 0x00007610000a7816 */ /* 0x000fce000000000a */
.L_x_2923:
[----:B------:R-:W-:Y:S05]  /*8e70*/  BSYNC.RECONVERGENT B0 ;  /* 0x0000000000007941 */ /* 0x000fea0003800200 */
.L_x_2922:
[----:B------:R0:W-:Y:S01]  /*8e80*/  STG.E.U8 desc[UR36][R20.64], R10 ;  /* 0x0000000a14007986 */ /* 0x0001e2000c101124 */
[----:B------:R-:W-:Y:S05]  /*8e90*/  BRA `(.L_x_2908) ;  /* 0x0000000400e07947 */ /* 0x000fea0003800000 */
.L_x_2916:
        /* <DEDUP_REMOVED lines=26> */
.L_x_2926:
[----:B------:R-:W0:Y:S02]  /*9040*/  F2I.U64.F64.TRUNC R4, R4 ;  /* 0x0000000400047311 */ /* 0x000e24000030d800 */
[----:B0-----:R0:W-:Y:S01]  /*9050*/  STG.E.64 desc[UR36][R20.64], R4 ;  /* 0x0000000414007986 */ /* 0x0011e2000c101b24 */
[----:B------:R-:W-:Y:S05]  /*9060*/  BRA `(.L_x_2908) ;  /* 0x00000004006c7947 */ /* 0x000fea0003800000 */
.L_x_2925:
[----:B------:R-:W0:Y:S02]  /*9070*/  F2I.U32.F64.TRUNC R5, R4 ;  /* 0x0000000400057311 */ /* 0x000e24000030d000 */
[----:B0-----:R0:W-:Y:S01]  /*9080*/  STG.E desc[UR36][R20.64], R5 ;  /* 0x0000000514007986 */ /* 0x0011e2000c101924 */
[----:B------:R-:W-:Y:S05]  /*9090*/  BRA `(.L_x_2908) ;  /* 0x0000000400607947 */ /* 0x000fea0003800000 */
.L_x_2915:
        /* <DEDUP_REMOVED lines=10> */
.L_x_2928:
[----:B------:R-:W-:-:S05]  /*9140*/  CS2R R6, SRZ ;  /* 0x0000000000067805 */ /* 0x000fca000001ff00 */
[----:B------:R3:W-:Y:S01]  /*9150*/  STG.E.128 desc[UR36][R20.64], R4 ;  /* 0x0000000414007986 */ /* 0x0007e2000c101d24 */
[----:B------:R-:W-:Y:S05]  /*9160*/  BRA `(.L_x_2908) ;  /* 0x00000004002c7947 */ /* 0x000fea0003800000 */
.L_x_2927:
[----:B------:R-:W-:-:S09]  /*9170*/  UISETP.NE.AND UP0, UPT, UR4, 0xf, UPT ;  /* 0x0000000f0400788c */ /* 0x000fd2000bf05270 */
[----:B------:R-:W-:Y:S05]  /*9180*/  BRA.U !UP0, `(.L_x_2929) ;  /* 0x0000000508087547 */ /* 0x000fea000b800000 */
[----:B------:R-:W-:-:S09]  /*9190*/  UISETP.NE.AND UP0, UPT, UR4, 0x17, UPT ;  /* 0x000000170400788c */ /* 0x000fd2000bf05270 */
[----:B------:R-:W-:Y:S05]  /*91a0*/  BRA.U !UP0, `(.L_x_2930) ;  /* 0x0000000108a07547 */ /* 0x000fea000b800000 */
[----:B------:R-:W-:-:S09]  /*91b0*/  UISETP.NE.AND UP0, UPT, UR4, 0x18, UPT ;  /* 0x000000180400788c */ /* 0x000fd2000bf05270 */
[----:B------:R-:W-:Y:S05]  /*91c0*/  BRA.U !UP0, `(.L_x_2931) ;  /* 0x0000000108447547 */ /* 0x000fea000b800000 */
.L_x_2907:
        /* <DEDUP_REMOVED lines=16> */
.L_x_2932:
[----:B------:R-:W-:Y:S05]  /*92d0*/  BRA `(.L_x_2908) ;  /* 0x0000000000d07947 */ /* 0x000fea0003800000 */
.L_x_2931:
[----:B------:R-:W-:Y:S01]  /*92e0*/  UMOV UR4, 0xf0000000 ;  /* 0xf000000000047882 */ /* 0x000fe20000000000 */
[----:B------:R-:W-:Y:S01]  /*92f0*/  UMOV UR5, 0x380fffff ;  /* 0x380fffff00057882 */ /* 0x000fe20000000000 */
[----:B------:R-:W0:Y:S01]  /*9300*/  F2F.F32.F64 R7, R4 ;  /* 0x0000000400077310 */ /* 0x000e220000301000 */
[----:B------:R-:W-:Y:S01]  /*9310*/  DSETP.GEU.AND P0, PT, |R4|, UR4, PT ;  /* 0x0000000404007e2a */ /* 0x000fe2000bf0e200 */
[----:B------:R-:W-:Y:S01]  /*9320*/  BSSY.RECONVERGENT B0, `(.L_x_2933) ;  /* 0x000000d000007945 */ /* 0x000fe20003800200 */
[----:B------:R-:W-:-:S12]  /*9330*/  MOV R0, 0x7f ;  /* 0x0000007f00007802 */ /* 0x000fd80000000f00 */
[----:B0-----:R-:W-:-:S05]  /*9340*/  @!P0 FMUL R7, R7, 1.175494350822287508e-38 ;  /* 0x0080000007078820 */ /* 0x001fca0000400000 */
        /* <DEDUP_REMOVED lines=10> */
.L_x_2934:
[----:B------:R-:W-:Y:S05]  /*93f0*/  BSYNC.RECONVERGENT B0 ;  /* 0x0000000000007941 */ /* 0x000fea0003800200 */
.L_x_2933:
[----:B------:R-:W-:-:S05]  /*9400*/  LOP3.LUT R3, R0, 0x80, R3, 0xf8, !PT ;  /* 0x0000008000037812 */ /* 0x000fca00078ef803 */
[----:B------:R1:W-:Y:S01]  /*9410*/  STG.E.U8 desc[UR36][R20.64], R3 ;  /* 0x0000000314007986 */ /* 0x0003e2000c101124 */
[----:B------:R-:W-:Y:S05]  /*9420*/  BRA `(.L_x_2908) ;  /* 0x00000000007c7947 */ /* 0x000fea0003800000 */
.L_x_2930:
[----:B------:R-:W-:Y:S01]  /*9430*/  UMOV UR4, 0xf0000000 ;  /* 0xf000000000047882 */ /* 0x000fe20000000000 */
[----:B------:R-:W-:Y:S01]  /*9440*/  UMOV UR5, 0x380fffff ;  /* 0x380fffff00057882 */ /* 0x000fe20000000000 */
[----:B------:R-:W0:Y:S01]  /*9450*/  F2F.F32.F64 R3, R4 ;  /* 0x0000000400037310 */ /* 0x000e220000301000 */
[----:B------:R-:W-:Y:S01]  /*9460*/  DSETP.GEU.AND P0, PT, |R4|, UR4, PT ;  /* 0x0000000404007e2a */ /* 0x000fe2000bf0e200 */
[----:B------:R-:W-:-:S13]  /*9470*/  BSSY.RECONVERGENT B0, `(.L_x_2935) ;  /* 0x000000f000007945 */ /* 0x000fda0003800200 */
        /* <DEDUP_REMOVED lines=11> */
.L_x_2936:
[----:B------:R-:W-:Y:S01]  /*9530*/  IMAD.MOV.U32 R0, RZ, RZ, 0x7f ;  /* 0x0000007fff007424 */ /* 0x000fe200078e00ff */
[----:B------:R-:W-:-:S04]  /*9540*/  ISETP.GT.U32.AND P0, PT, R2, 0x7f800000, PT ;  /* 0x7f8000000200780c */ /* 0x000fc80003f04070 */
[----:B------:R-:W-:-:S09]  /*9550*/  SEL R0, R0, 0x7c, P0 ;  /* 0x0000007c00007807 */ /* 0x000fd20000000000 */
.L_x_2937:
[----:B------:R-:W-:Y:S05]  /*9560*/  BSYNC.RECONVERGENT B0 ;  /* 0x0000000000007941 */ /* 0x000fea0003800200 */
.L_x_2935:
[----:B------:R-:W-:-:S04]  /*9570*/  SHF.R.U32.HI R3, RZ, 0x18, R3 ;  /* 0x00000018ff037819 */ /* 0x000fc80000011603 */
[----:B------:R-:W-:-:S05]  /*9580*/  LOP3.LUT R3, R0, 0x80, R3, 0xf8, !PT ;  /* 0x0000008000037812 */ /* 0x000fca00078ef803 */
[----:B------:R2:W-:Y:S01]  /*9590*/  STG.E.U8 desc[UR36][R20.64], R3 ;  /* 0x0000000314007986 */ /* 0x0005e2000c101124 */
[----:B------:R-:W-:Y:S05]  /*95a0*/  BRA `(.L_x_2908) ;  /* 0x00000000001c7947 */ /* 0x000fea0003800000 */
.L_x_2929:
[----:B------:R-:W-:Y:S01]  /*95b0*/  UMOV UR4, 0xf0000000 ;  /* 0xf000000000047882 */ /* 0x000fe20000000000 */
[----:B------:R-:W-:Y:S01]  /*95c0*/  UMOV UR5, 0x380fffff ;  /* 0x380fffff00057882 */ /* 0x000fe20000000000 */
[----:B------:R-:W0:Y:S01]  /*95d0*/  F2F.F32.F64 R0, R4 ;  /* 0x0000000400007310 */ /* 0x000e220000301000 */
[----:B------:R-:W-:-:S14]  /*95e0*/  DSETP.GEU.AND P0, PT, |R4|, UR4, PT ;  /* 0x0000000404007e2a */ /* 0x000fdc000bf0e200 */
[----:B0-----:R-:W-:-:S05]  /*95f0*/  @!P0 FMUL R0, R0, 1.175494350822287508e-38 ;  /* 0x0080000000008820 */ /* 0x001fca0000400000 */
[----:B------:R-:W-:-:S05]  /*9600*/  F2FP.BF16.F32.PACK_AB R0, RZ, R0 ;  /* 0x00000000ff00723e */ /* 0x000fca00000010ff */
[----:B------:R0:W-:Y:S02]  /*9610*/  STG.E.U16 desc[UR36][R20.64], R0 ;  /* 0x0000000014007986 */ /* 0x0001e4000c101524 */
.L_x_2908:
[----:B------:R-:W-:-:S07]  /*9620*/  VIADD R17, R17, 0x80 ;  /* 0x0000008011117836 */ /* 0x000fce0000000000 */
.L_x_2841:
[----:B------:R-:W-:Y:S05]  /*9630*/  BSYNC.RECONVERGENT B6 ;  /* 0x0000000000067941 */ /* 0x000fea0003800200 */
.L_x_2840:
        /* <DEDUP_REMOVED lines=10> */
[----:B------:R-:W3:Y:S01]  /*96e0*/  LDCU.64 UR4, c[0x0][0x390] ;  /* 0x00007200ff0477ac */ /* 0x000ee20008000a00 */
[----:B------:R-:W-:Y:S01]  /*96f0*/  HFMA2 R16, -RZ, RZ, 0, 0 ;  /* 0x00000000ff107431 */ /* 0x000fe200000001ff */
[----:B------:R-:W0:Y:S01]  /*9700*/  LDCU UR6, c[0x0][0x38c] ;  /* 0x00007180ff0677ac */ /* 0x000e220008000800 */
[----:B------:R-:W5:Y:S01]  /*9710*/  LDCU.64 UR8, c[0x0][0x4b8] ;  /* 0x00009700ff0877ac */ /* 0x000f620008000a00 */
[----:B------:R-:W-:Y:S02]  /*9720*/  UISETP.NE.AND UP0, UPT, UR41, URZ, UPT ;  /* 0x000000ff2900728c */ /* 0x000fe4000bf05270 */
[----:B---3--:R-:W-:Y:S01]  /*9730*/  IMAD.HI.U32 R2, R17, UR4, R16 ;  /* 0x0000000411027c27 */ /* 0x008fe2000f8e0010 */
[----:B------:R-:W3:Y:S04]  /*9740*/  LDCU UR4, c[0x0][0x4c0] ;  /* 0x00009800ff0477ac */ /* 0x000ee80008000800 */
[----:B-12-4-:R-:W-:-:S05]  /*9750*/  SHF.R.U32.HI R3, RZ, UR5, R2 ;  /* 0x00000005ff037c19 */ /* 0x016fca0008011602 */
[----:B------:R-:W-:-:S04]  /*9760*/  IMAD.MOV R22, RZ, RZ, -R3 ;  /* 0x000000ffff167224 */ /* 0x000fc800078e0a03 */
[----:B0-----:R-:W-:-:S04]  /*9770*/  IMAD R22, R22, UR6, R17 ;  /* 0x0000000616167c24 */ /* 0x001fc8000f8e0211 */
[C---:B-----5:R-:W-:Y:S02]  /*9780*/  IMAD R16, R22.reuse, UR8, RZ ;  /* 0x0000000816107c24 */ /* 0x060fe4000f8e02ff */
[C---:B------:R-:W-:Y:S02]  /*9790*/  IMAD R0, R22.reuse, UR9, RZ ;  /* 0x0000000916007c24 */ /* 0x040fe4000f8e02ff */
[----:B---3--:R-:W-:Y:S01]  /*97a0*/  IMAD R22, R22, UR4, RZ ;  /* 0x0000000416167c24 */ /* 0x008fe2000f8e02ff */
        /* <DEDUP_REMOVED lines=335> */
.L_x_2940:
[----:B------:R-:W3:Y:S01]  /*aca0*/  LDCU.64 UR6, c[0x0][0x5f0] ;  /* 0x0000be00ff0677ac */ /* 0x000ee20008000a00 */
[----:B------:R-:W-:Y:S01]  /*acb0*/  BSSY.RECONVERGENT B7, `(.L_x_2941) ;  /* 0x00000ec000077945 */ /* 0x000fe20003800200 */
[----:B------:R-:W-:-:S04]  /*acc0*/  UPRMT UR4, UR39, 0x9910, URZ ;  /* 0x0000991027047896 */ /* 0x000fc800080000ff */
[----:B------:R-:W-:Y:S01]  /*acd0*/  UISETP.GT.AND UP0, UPT, UR4, 0x9, UPT ;  /* 0x000000090400788c */ /* 0x000fe2000bf04270 */
[----:B---3--:R-:W-:-:S05]  /*ace0*/  IADD3 R2, P0, PT, R0, UR6, RZ ;  /* 0x0000000600027c10 */ /* 0x008fca000ff1e0ff */
[----:B-12-4-:R-:W-:-:S03]  /*acf0*/  IMAD.X R3, RZ, RZ, UR7, P0 ;  /* 0x00000007ff037e24 */ /* 0x016fc600080e06ff */
        /* <DEDUP_REMOVED lines=12> */
.L_x_2945:
[----:B------:R-:W2:Y:S02]  /*adc0*/  LDG.E.U8 R2, desc[UR36][R2.64] ;  /* 0x0000002402027981 */ /* 0x000ea4000c1e1100 */
[----:B--2---:R0:W1:Y:S01]  /*add0*/  I2F.F64.U16 R18, R2 ;  /* 0x0000000200127312 */ /* 0x0040620000101800 */
[----:B------:R-:W-:Y:S05]  /*ade0*/  BRA `(.L_x_2947) ;  /* 0x0000000c00607947 */ /* 0x000fea0003800000 */
.L_x_2944:
        /* <DEDUP_REMOVED lines=9> */
.L_x_2949:
[----:B------:R-:W2:Y:S02]  /*ae80*/  LDG.E R2, desc[UR36][R2.64] ;  /* 0x0000002402027981 */ /* 0x000ea4000c1e1900 */
[----:B--2---:R0:W1:Y:S01]  /*ae90*/  I2F.F64 R18, R2 ;  /* 0x0000000200127312 */ /* 0x0040620000201c00 */
[----:B------:R-:W-:Y:S05]  /*aea0*/  BRA `(.L_x_2947) ;  /* 0x0000000c00307947 */ /* 0x000fea0003800000 */
.L_x_2948:
[----:B------:R-:W2:Y:S02]  /*aeb0*/  LDG.E.U16 R2, desc[UR36][R2.64] ;  /* 0x0000002402027981 */ /* 0x000ea4000c1e1500 */
[----:B--2---:R0:W1:Y:S01]  /*aec0*/  I2F.F64.S16 R18, R2 ;  /* 0x0000000200127312 */ /* 0x0040620000101c00 */
[----:B------:R-:W-:Y:S05]  /*aed0*/  BRA `(.L_x_2947) ;  /* 0x0000000c00247947 */ /* 0x000fea0003800000 */
.L_x_2943:
        /* <DEDUP_REMOVED lines=10> */
.L_x_2951:
[----:B------:R-:W2:Y:S02]  /*af80*/  LDG.E.U16 R0, desc[UR36][R2.64] ;  /* 0x0000002402007981 */ /* 0x000ea4000c1e1500 */
[----:B--2---:R-:W-:-:S05]  /*af90*/  HADD2.F32 R0, -RZ, R0.H0_H0 ;  /* 0x20000000ff007230 */ /* 0x004fca0000004100 */
[----:B------:R-:W-:-:S04]  /*afa0*/  FMUL.FTZ R0, R0, 1 ;  /* 0x3f80000000007820 */ /* 0x000fc80000410000 */
[----:B------:R0:W1:Y:S01]  /*afb0*/  F2F.F64.F32 R18, R0 ;  /* 0x0000000000127310 */ /* 0x0000620000201800 */
[----:B------:R-:W-:Y:S05]  /*afc0*/  BRA `(.L_x_2947) ;  /* 0x0000000800e87947 */ /* 0x000fea0003800000 */
.L_x_2950:
        /* <DEDUP_REMOVED lines=10> */
.L_x_2953:
[----:B------:R-:W2:Y:S02]  /*b070*/  LDG.E.U16 R2, desc[UR36][R2.64] ;  /* 0x0000002402027981 */ /* 0x000ea4000c1e1500 */
[----:B--2---:R-:W-:-:S05]  /*b080*/  HADD2.F32 R0, -RZ, R2.H0_H0 ;  /* 0x20000002ff007230 */ /* 0x004fca0000004100 */
[----:B------:R-:W-:-:S04]  /*b090*/  FMUL.FTZ R0, R0, 1 ;  /* 0x3f80000000007820 */ /* 0x000fc80000410000 */
[----:B------:R0:W1:Y:S01]  /*b0a0*/  F2F.F64.F32 R18, R0 ;  /* 0x0000000000127310 */ /* 0x0000620000201800 */
[----:B------:R-:W-:Y:S05]  /*b0b0*/  BRA `(.L_x_2947) ;  /* 0x0000000800ac7947 */ /* 0x000fea0003800000 */
.L_x_2952:
[----:B------:R0:W5:Y:S01]  /*b0c0*/  LDG.E.64 R18, desc[UR36][R2.64] ;  /* 0x0000002402127981 */ /* 0x000162000c1e1b00 */
[----:B------:R-:W-:Y:S05]  /*b0d0*/  BRA `(.L_x_2947) ;  /* 0x0000000800a47947 */ /* 0x000fea0003800000 */
.L_x_2942:
        /* <DEDUP_REMOVED lines=9> */
[----:B------:R-:W-:Y:S02]  /*b170*/  MOV R18, RZ ;  /* 0x000000ff00127202 */ /* 0x000fe40000000f00 */
[----:B--2---:R-:W-:-:S04]  /*b180*/  ISETP.NE.AND P0, PT, R2, RZ, PT ;  /* 0x000000ff0200720c */ /* 0x004fc80003f05270 */
[----:B------:R-:W-:Y:S01]  /*b190*/  FSEL R19, RZ, 1.875, !P0 ;  /* 0x3ff00000ff137808 */ /* 0x000fe20004000000 */
[----:B------:R-:W-:Y:S08]  /*b1a0*/  BRA `(.L_x_2947) ;  /* 0x0000000800707947 */ /* 0x000ff00003800000 */
.L_x_2956:
[----:B------:R0:W5:Y:S01]  /*b1b0*/  LDG.E.64 R18, desc[UR36][R2.64] ;  /* 0x0000002402127981 */ /* 0x000162000c1e1b00 */
[----:B------:R-:W-:Y:S05]  /*b1c0*/  BRA `(.L_x_2947) ;  /* 0x0000000800687947 */ /* 0x000fea0003800000 */
.L_x_2955:
        /* <DEDUP_REMOVED lines=27> */
.L_x_2958:
        /* <DEDUP_REMOVED lines=14> */
.L_x_2957:
[----:B------:R-:W2:Y:S02]  /*b460*/  LDG.E.U16 R0, desc[UR36][R2.64] ;  /* 0x0000002402007981 */ /* 0x000ea4000c1e1500 */
[----:B--2---:R-:W-:-:S04]  /*b470*/  IMAD.U32 R0, R0, 0x10000, RZ ;  /* 0x0001000000007824 */ /* 0x004fc800078e00ff */
[----:B------:R-:W-:-:S04]  /*b480*/  FMUL.FTZ R0, R0, 1 ;  /* 0x3f80000000007820 */ /* 0x000fc80000410000 */
[----:B------:R0:W1:Y:S01]  /*b490*/  F2F.F64.F32 R18, R0 ;  /* 0x0000000000127310 */ /* 0x0000620000201800 */
[----:B------:R-:W-:Y:S05]  /*b4a0*/  BRA `(.L_x_2947) ;  /* 0x0000000400b07947 */ /* 0x000fea0003800000 */
.L_x_2954:
        /* <DEDUP_REMOVED lines=11> */
.L_x_2961:
        /* <DEDUP_REMOVED lines=21> */
.L_x_2963:
[----:B------:R-:W-:Y:S05]  /*b6b0*/  BSYNC.RECONVERGENT B0 ;  /* 0x0000000000007941 */ /* 0x000fea0003800200 */
.L_x_2962:
[----:B------:R-:W-:Y:S02]  /*b6c0*/  SHF.L.U32 R0, R0, 0x14, RZ ;  /* 0x0000001400007819 */ /* 0x000fe400000006ff */
[----:B------:R-:W-:-:S04]  /*b6d0*/  LEA R2, R2, 0x3b800000, 0x17 ;  /* 0x3b80000002027811 */ /* 0x000fc800078eb8ff */
[----:B------:R-:W-:-:S05]  /*b6e0*/  LOP3.LUT R0, R2, R0, R7, 0xfe, !PT ;  /* 0x0000000002007212 */ /* 0x000fca00078efe07 */
[----:B------:R-:W-:-:S04]  /*b6f0*/  FMUL.FTZ R0, R0, 1 ;  /* 0x3f80000000007820 */ /* 0x000fc80000410000 */
[----:B------:R0:W1:Y:S01]  /*b700*/  F2F.F64.F32 R18, R0 ;  /* 0x0000000000127310 */ /* 0x0000620000201800 */
[----:B------:R-:W-:Y:S05]  /*b710*/  BRA `(.L_x_2947) ;  /* 0x0000000400147947 */ /* 0x000fea0003800000 */
.L_x_2960:
        /* <DEDUP_REMOVED lines=21> */
.L_x_2965:
[----:B------:R-:W-:Y:S05]  /*b870*/  BSYNC.RECONVERGENT B0 ;  /* 0x0000000000007941 */ /* 0x000fea0003800200 */
.L_x_2964:
[----:B------:R-:W-:Y:S01]  /*b880*/  IMAD.SHL.U32 R0, R0, 0x200000, RZ ;  /* 0x0020000000007824 */ /* 0x000fe200078e00ff */
[----:B------:R-:W-:-:S04]  /*b890*/  LEA R2, R2, 0x37800000, 0x17 ;  /* 0x3780000002027811 */ /* 0x000fc800078eb8ff */
[----:B------:R-:W-:-:S05]  /*b8a0*/  LOP3.LUT R0, R2, R0, R7, 0xfe, !PT ;  /* 0x0000000002007212 */ /* 0x000fca00078efe07 */
[----:B------:R-:W-:-:S04]  /*b8b0*/  FMUL.FTZ R0, R0, 1 ;  /* 0x3f80000000007820 */ /* 0x000fc80000410000 */
[----:B------:R0:W1:Y:S01]  /*b8c0*/  F2F.F64.F32 R18, R0 ;  /* 0x0000000000127310 */ /* 0x0000620000201800 */
[----:B------:R-:W-:Y:S05]  /*b8d0*/  BRA `(.L_x_2947) ;  /* 0x0000000000a47947 */ /* 0x000fea0003800000 */
.L_x_2959:
[----:B------:R-:W-:-:S09]  /*b8e0*/  UISETP.NE.AND UP0, UPT, UR4, 0x1c, UPT ;  /* 0x0000001c0400788c */ /* 0x000fd2000bf05270 */
[----:B------:R-:W-:Y:S05]  /*b8f0*/  BRA.U !UP0, `(.L_x_2966) ;  /* 0x0000000108947547 */ /* 0x000fea000b800000 */
[----:B------:R-:W-:-:S09]  /*b900*/  UISETP.NE.AND UP0, UPT, UR4, 0x1d, UPT ;  /* 0x0000001d0400788c */ /* 0x000fd2000bf05270 */
[----:B------:R-:W-:Y:S05]  /*b910*/  BRA.U !UP0, `(.L_x_2967) ;  /* 0x0000000108807547 */ /* 0x000fea000b800000 */
[----:B------:R-:W-:-:S09]  /*b920*/  UISETP.NE.AND UP0, UPT, UR4, 0x2c, UPT ;  /* 0x0000002c0400788c */ /* 0x000fd2000bf05270 */
[----:B------:R-:W-:Y:S05]  /*b930*/  BRA.U UP0, `(.L_x_2946) ;  /* 0x0000000100307547 */ /* 0x000fea000b800000 */
[----:B------:R-:W2:Y:S01]  /*b940*/  LDG.E.U8 R0, desc[UR36][R2.64] ;  /* 0x0000002402007981 */ /* 0x000ea2000c1e1100 */
[----:B------:R-:W-:Y:S02]  /*b950*/  HFMA2 R18, -RZ, RZ, 0, 0 ;  /* 0x00000000ff127431 */ /* 0x000fe400000001ff */
        /* <DEDUP_REMOVED lines=10> */
.L_x_2946:
[----:B------:R-:W-:Y:S01]  /*ba00*/  MOV R0, 0x0 ;  /* 0x0000000000007802 */ /* 0x000fe20000000f00 */
[----:B------:R-:W0:Y:S01]  /*ba10*/  LDCU.64 UR4, c[0x4][0x128] ;  /* 0x01002500ff0477ac */ /* 0x000e220008000a00 */
[----:B------:R-:W-:Y:S02]  /*ba20*/  HFMA2 R12, -RZ, RZ, 0, 5.9604644775390625e-08 ;  /* 0x00000001ff0c7431 */ /* 0x000fe400000001ff */
        /* <DEDUP_REMOVED lines=8> */
[----:B------:R-:W-:Y:S01]  /*bab0*/  IMAD.U32 R7, RZ, RZ, UR7 ;  /* 0x00000007ff077e24 */ /* 0x000fe2000f8e00ff */
[----:B----4-:R-:W-:Y:S01]  /*bac0*/  MOV R10, UR8 ;  /* 0x00000008000a7c02 */ /* 0x010fe20008000f00 */
[----:B-1----:R-:W-:-:S07]  /*bad0*/  IMAD.U32 R11, RZ, RZ, UR9 ;  /* 0x00000009ff0b7e24 */ /* 0x002fce000f8e00ff */
[----:B------:R-:W-:-:S07]  /*bae0*/  LEPC R20, `(.L_x_2968) ;  /* 0x000000001014794e */ /* 0x000fce0000000000 */
[----:B--2---:R-:W-:Y:S05]  /*baf0*/  CALL.ABS.NOINC R2 ;  /* 0x0000000002007343 */ /* 0x004fea0003c00000 */
.L_x_2968:
[----:B------:R-:W-:Y:S01]  /*bb00*/  CS2R R18, SRZ ;  /* 0x0000000000127805 */ /* 0x000fe2000001ff00 */
[----:B------:R-:W-:Y:S06]  /*bb10*/  BRA `(.L_x_2947) ;  /* 0x0000000000147947 */ /* 0x000fec0003800000 */
.L_x_2967:
[----:B------:R-:W2:Y:S02]  /*bb20*/  LDG.E.64 R18, desc[UR36][R2.64] ;  /* 0x0000002402127981 */ /* 0x000ea4000c1e1b00 */
[----:B--2---:R-:W4:Y:S01]  /*bb30*/  I2F.F64.U64 R18, R18 ;  /* 0x0000001200127312 */ /* 0x004f220000301800 */
[----:B------:R-:W-:Y:S05]  /*bb40*/  BRA `(.L_x_2947) ;  /* 0x0000000000087947 */ /* 0x000fea0003800000 */
.L_x_2966:
[----:B------:R-:W2:Y:S02]  /*bb50*/  LDG.E R2, desc[UR36][R2.64] ;  /* 0x0000002402027981 */ /* 0x000ea4000c1e1900 */
[----:B--2---:R0:W1:Y:S02]  /*bb60*/  I2F.F64.U32 R18, R2 ;  /* 0x0000000200127312 */ /* 0x0040640000201800 */
.L_x_2947:
[----:B------:R-:W-:Y:S05]  /*bb70*/  BSYNC.RECONVERGENT B7 ;  /* 0x0000000000077941 */ /* 0x000fea0003800200 */
.L_x_2941:
[----:B------:R-:W0:Y:S01]  /*bb80*/  LDCU.64 UR6, c[0x0][0x5f8] ;  /* 0x0000bf00ff0677ac */ /* 0x000e220008000a00 */
[----:B------:R-:W-:Y:S01]  /*bb90*/  BSSY.RECONVERGENT B7, `(.L_x_2969) ;  /* 0x00000ec000077945 */ /* 0x000fe20003800200 */
        /* <DEDUP_REMOVED lines=16> */
.L_x_2973:
[----:B------:R-:W2:Y:S02]  /*bca0*/  LDG.E.U8 R2, desc[UR36][R2.64] ;  /* 0x0000002402027981 */ /* 0x000ea4000c1e1100 */
[----:B--2---:R0:W2:Y:S01]  /*bcb0*/  I2F.F64.U16 R22, R2 ;  /* 0x0000000200167312 */ /* 0x0040a20000101800 */
[----:B------:R-:W-:Y:S05]  /*bcc0*/  BRA `(.L_x_2975) ;  /* 0x0000000c00607947 */ /* 0x000fea0003800000 */
.L_x_2972:
        /* <DEDUP_REMOVED lines=9> */
.L_x_2977:
[----:B------:R-:W2:Y:S02]  /*bd60*/  LDG.E R2, desc[UR36][R2.64] ;  /* 0x0000002402027981 */ /* 0x000ea4000c1e1900 */
[----:B--2---:R0:W2:Y:S01]  /*bd70*/  I2F.F64 R22, R2 ;  /* 0x0000000200167312 */ /* 0x0040a20000201c00 */
[----:B------:R-:W-:Y:S05]  /*bd80*/  BRA `(.L_x_2975) ;  /* 0x0000000c00307947 */ /* 0x000fea0003800000 */
.L_x_2976:
[----:B------:R-:W2:Y:S02]  /*bd90*/  LDG.E.U16 R2, desc[UR36][R2.64] ;  /* 0x0000002402027981 */ /* 0x000ea4000c1e1500 */
[----:B--2---:R0:W2:Y:S01]  /*bda0*/  I2F.F64.S16 R22, R2 ;  /* 0x0000000200167312 */ /* 0x0040a20000101c00 */
[----:B------:R-:W-:Y:S05]  /*bdb0*/  BRA `(.L_x_2975) ;  /* 0x0000000c00247947 */ /* 0x000fea0003800000 */
.L_x_2971:
        /* <DEDUP_REMOVED lines=10> */
.L_x_2979:
[----:B--2---:R-:W2:Y:S02]  /*be60*/  LDG.E.U16 R0, desc[UR36][R2.64] ;  /* 0x0000002402007981 */ /* 0x004ea4000c1e1500 */
[----:B--2---:R-:W-:-:S05]  /*be70*/  HADD2.F32 R0, -RZ, R0.H0_H0 ;  /* 0x20000000ff007230 */ /* 0x004fca0000004100 */
[----:B------:R-:W-:-:S04]  /*be80*/  FMUL.FTZ R0, R0, 1 ;  /* 0x3f80000000007820 */ /* 0x000fc80000410000 */
[----:B------:R2:W0:Y:S01]  /*be90*/  F2F.F64.F32 R22, R0 ;  /* 0x0000000000167310 */ /* 0x0004220000201800 */
[----:B------:R-:W-:Y:S05]  /*bea0*/  BRA `(.L_x_2975) ;  /* 0x0000000800e87947 */ /* 0x000fea0003800000 */
.L_x_2978:
        /* <DEDUP_REMOVED lines=10> */
.L_x_2981:
[----:B------:R-:W2:Y:S02]  /*bf50*/  LDG.E.U16 R2, desc[UR36][R2.64] ;  /* 0x0000002402027981 */ /* 0x000ea4000c1e1500 */
[----:B--2---:R-:W-:-:S05]  /*bf60*/  HADD2.F32 R0, -RZ, R2.H0_H0 ;  /* 0x20000002ff007230 */ /* 0x004fca0000004100 */
[----:B------:R-:W-:-:S04]  /*bf70*/  FMUL.FTZ R0, R0, 1 ;  /* 0x3f80000000007820 */ /* 0x000fc80000410000 */
[----:B------:R0:W2:Y:S01]  /*bf80*/  F2F.F64.F32 R22, R0 ;  /* 0x0000000000167310 */ /* 0x0000a20000201800 */
[----:B------:R-:W-:Y:S05]  /*bf90*/  BRA `(.L_x_2975) ;  /* 0x0000000800ac7947 */ /* 0x000fea0003800000 */
.L_x_2980:
[----:B------:R0:W5:Y:S01]  /*bfa0*/  LDG.E.64 R22, desc[UR36][R2.64] ;  /* 0x0000002402167981 */ /* 0x000162000c1e1b00 */
[----:B------:R-:W-:Y:S05]  /*bfb0*/  BRA `(.L_x_2975) ;  /* 0x0000000800a47947 */ /* 0x000fea0003800000 */
.L_x_2970:
        /* <DEDUP_REMOVED lines=13> */
.L_x_2984:
[----:B------:R0:W5:Y:S01]  /*c090*/  LDG.E.64 R22, desc[UR36][R2.64] ;  /* 0x0000002402167981 */ /* 0x000162000c1e1b00 */
[----:B------:R-:W-:Y:S05]  /*c0a0*/  BRA `(.L_x_2975) ;  /* 0x0000000800687947 */ /* 0x000fea0003800000 */
.L_x_2983:
[----:B------:R-:W-:-:S09]  /*c0b0*/  UISETP.NE.AND UP0, UPT, UR4, 0xf, UPT ;  /* 0x0000000f0400788c */ /* 0x000fd2000bf05270 */
[----:B------:R-:W-:Y:S05]  /*c0c0*/  BRA.U !UP0, `(.L_x_2985) ;  /* 0x00000001089c7547 */ /* 0x000fea000b800000 */
[----:B------:R-:W-:-:S09]  /*c0d0*/  UISETP.NE.AND UP0, UPT, UR4, 0x17, UPT ;  /* 0x000000170400788c */ /* 0x000fd2000bf05270 */
[----:B------:R-:W-:Y:S05]  /*c0e0*/  BRA.U !UP0, `(.L_x_2986) ;  /* 0x00000001085c7547 */ /* 0x000fea000b800000 */
[----:B------:R-:W-:-:S09]  /*c0f0*/  UISETP.NE.AND UP0, UPT, UR4, 0x18, UPT ;  /* 0x000000180400788c */ /* 0x000fd2000bf05270 */
[----:B------:R-:W-:Y:S05]  /*c100*/  BRA.U UP0, `(.L_x_2974) ;  /* 0x0000000500f47547 */ /* 0x000fea000b800000 */
[----:B--2---:R-:W2:Y:S01]  /*c110*/  LDG.E.U8 R0, desc[UR36][R2.64] ;  /* 0x0000002402007981 */ /* 0x004ea2000c1e1100 */
        /* <DEDUP_REMOVED lines=20> */
.L_x_2986:
        /* <DEDUP_REMOVED lines=12> */
[----:B------:R0:W2:Y:S01]  /*c320*/  F2F.F64.F32 R22, R0 ;  /* 0x0000000000167310 */ /* 0x0000a20000201800 */
[----:B------:R-:W-:Y:S05]  /*c330*/  BRA `(.L_x_2975) ;  /* 0x0000000400c47947 */ /* 0x000fea0003800000 */
.L_x_2985:
[----:B--2---:R-:W2:Y:S02]  /*c340*/  LDG.E.U16 R0, desc[UR36][R2.64] ;  /* 0x0000002402007981 */ /* 0x004ea4000c1e1500 */
[----:B--2---:R-:W-:-:S04]  /*c350*/  IMAD.U32 R0, R0, 0x10000, RZ ;  /* 0x0001000000007824 */ /* 0x004fc800078e00ff */
[----:B------:R-:W-:-:S04]  /*c360*/  FMUL.FTZ R0, R0, 1 ;  /* 0x3f80000000007820 */ /* 0x000fc80000410000 */
[----:B------:R0:W2:Y:S01]  /*c370*/  F2F.F64.F32 R22, R0 ;  /* 0x0000000000167310 */ /* 0x0000a20000201800 */
[----:B------:R-:W-:Y:S05]  /*c380*/  BRA `(.L_x_2975) ;  /* 0x0000000400b07947 */ /* 0x000fea0003800000 */
.L_x_2982:
        /* <DEDUP_REMOVED lines=11> */
.L_x_2989:
        /* <DEDUP_REMOVED lines=21> */
.L_x_2991:
[----:B------:R-:W-:Y:S05]  /*c590*/  BSYNC.RECONVERGENT B0 ;  /* 0x0000000000007941 */ /* 0x000fea0003800200 */
.L_x_2990:
[----:B------:R-:W-:Y:S02]  /*c5a0*/  SHF.L.U32 R0, R0, 0x14, RZ ;  /* 0x0000001400007819 */ /* 0x000fe400000006ff */
[----:B------:R-:W-:-:S04]  /*c5b0*/  LEA R2, R2, 0x3b800000, 0x17 ;  /* 0x3b80000002027811 */ /* 0x000fc800078eb8ff */
[----:B------:R-:W-:-:S05]  /*c5c0*/  LOP3.LUT R0, R2, R0, R7, 0xfe, !PT ;  /* 0x0000000002007212 */ /* 0x000fca00078efe07 */
[----:B------:R-:W-:-:S04]  /*c5d0*/  FMUL.FTZ R0, R0, 1 ;  /* 0x3f80000000007820 */ /* 0x000fc80000410000 */
[----:B------:R0:W2:Y:S01]  /*c5e0*/  F2F.F64.F32 R22, R0 ;  /* 0x0000000000167310 */ /* 0x0000a20000201800 */
[----:B------:R-:W-:Y:S05]  /*c5f0*/  BRA `(.L_x_2975) ;  /* 0x0000000400147947 */ /* 0x000fea0003800000 */
.L_x_2988:
        /* <DEDUP_REMOVED lines=21> */
.L_x_2993:
[----:B------:R-:W-:Y:S05]  /*c750*/  BSYNC.RECONVERGENT B0 ;  /* 0x0000000000007941 */ /* 0x000fea0003800200 */
.L_x_2992:
[----:B------:R-:W-:Y:S01]  /*c760*/  IMAD.SHL.U32 R0, R0, 0x200000, RZ ;  /* 0x0020000000007824 */ /* 0x000fe200078e00ff */
[----:B------:R-:W-:-:S04]  /*c770*/  LEA R2, R2, 0x37800000, 0x17 ;  /* 0x3780000002027811 */ /* 0x000fc800078eb8ff */
[----:B------:R-:W-:-:S05]  /*c780*/  LOP3.LUT R0, R2, R0, R7, 0xfe, !PT ;  /* 0x0000000002007212 */ /* 0x000fca00078efe07 */
[----:B------:R-:W-:-:S04]  /*c790*/  FMUL.FTZ R0, R0, 1 ;  /* 0x3f80000000007820 */ /* 0x000fc80000410000 */
[----:B------:R0:W2:Y:S01]  /*c7a0*/  F2F.F64.F32 R22, R0 ;  /* 0x0000000000167310 */ /* 0x0000a20000201800 */
[----:B------:R-:W-:Y:S05]  /*c7b0*/  BRA `(.L_x_2975) ;  /* 0x0000000000a47947 */ /* 0x000fea0003800000 */
.L_x_2987:
[----:B------:R-:W-:-:S09]  /*c7c0*/  UISETP.NE.AND UP0, UPT, UR4, 0x1c, UPT ;  /* 0x0000001c0400788c */ /* 0x000fd2000bf05270 */
[----:B------:R-:W-:Y:S05]  /*c7d0*/  BRA.U !UP0, `(.L_x_2994) ;  /* 0x0000000108947547 */ /* 0x000fea000b800000 */
[----:B------:R-:W-:-:S09]  /*c7e0*/  UISETP.NE.AND UP0, UPT, UR4, 0x1d, UPT ;  /* 0x0000001d0400788c */ /* 0x000fd2000bf05270 */
[----:B------:R-:W-:Y:S05]  /*c7f0*/  BRA.U !UP0, `(.L_x_2995) ;  /* 0x0000000108807547 */ /* 0x000fea000b800000 */
[----:B------:R-:W-:-:S09]  /*c800*/  UISETP.NE.AND UP0, UPT, UR4, 0x2c, UPT ;  /* 0x0000002c0400788c */ /* 0x000fd2000bf05270 */
[----:B------:R-:W-:Y:S05]  /*c810*/  BRA.U UP0, `(.L_x_2974) ;  /* 0x0000000100307547 */ /* 0x000fea000b800000 */
[----:B--2---:R-:W2:Y:S01]  /*c820*/  LDG.E.U8 R0, desc[UR36][R2.64] ;  /* 0x0000002402007981 */ /* 0x004ea2000c1e1100 */
        /* <DEDUP_REMOVED lines=9> */
[----:B------:R0:W2:Y:S01]  /*c8c0*/  @P0 F2F.F64.F32 R22, R0 ;  /* 0x0000000000160310 */ /* 0x0000a20000201800 */
[----:B------:R-:W-:Y:S05]  /*c8d0*/  BRA `(.L_x_2975) ;  /* 0x00000000005c7947 */ /* 0x000fea0003800000 */
.L_x_2974:
[----:B--2---:R-:W-:Y:S01]  /*c8e0*/  MOV R0, 0x0 ;  /* 0x0000000000007802 */ /* 0x004fe20000000f00 */
[----:B------:R-:W0:Y:S01]  /*c8f0*/  LDCU.64 UR4, c[0x4][0x128] ;  /* 0x01002500ff0477ac */ /* 0x000e220008000a00 */
[----:B------:R-:W-:Y:S02]  /*c900*/  HFMA2 R12, -RZ, RZ, 0, 5.9604644775390625e-08 ;  /* 0x00000001ff0c7431 */ /* 0x000fe400000001ff */
[----:B------:R-:W-:Y:S01]  /*c910*/  IMAD.MOV.U32 R8, RZ, RZ, 0x4e ;  /* 0x0000004eff087424 */ /* 0x000fe200078e00ff */
[----:B------:R2:W1:Y:S01]  /*c920*/  LDC.64 R2, c[0x4][R0] ;  /* 0x0100000000027b82 */ /* 0x0004620000000a00 */
        /* <DEDUP_REMOVED lines=8> */
[----:B--2---:R-:W-:-:S07]  /*c9b0*/  IMAD.U32 R11, RZ, RZ, UR9 ;  /* 0x00000009ff0b7e24 */ /* 0x004fce000f8e00ff */
[----:B------:R-:W-:-:S07]  /*c9c0*/  LEPC R20, `(.L_x_2996) ;  /* 0x000000001014794e */ /* 0x000fce0000000000 */
[----:B-1---5:R-:W-:Y:S05]  /*c9d0*/  CALL.ABS.NOINC R2 ;  /* 0x0000000002007343 */ /* 0x022fea0003c00000 */
.L_x_2996:
[----:B------:R-:W-:Y:S01]  /*c9e0*/  CS2R R22, SRZ ;  /* 0x0000000000167805 */ /* 0x000fe2000001ff00 */
[----:B------:R-:W-:Y:S06]  /*c9f0*/  BRA `(.L_x_2975) ;  /* 0x0000000000147947 */ /* 0x000fec0003800000 */
.L_x_2995:
[----:B------:R-:W2:Y:S02]  /*ca00*/  LDG.E.64 R22, desc[UR36][R2.64] ;  /* 0x0000002402167981 */ /* 0x000ea4000c1e1b00 */
[----:B--2---:R-:W0:Y:S01]  /*ca10*/  I2F.F64.U64 R22, R22 ;  /* 0x0000001600167312 */ /* 0x004e220000301800 */
[----:B------:R-:W-:Y:S05]  /*ca20*/  BRA `(.L_x_2975) ;  /* 0x0000000000087947 */ /* 0x000fea0003800000 */
.L_x_2994:
[----:B------:R-:W2:Y:S02]  /*ca30*/  LDG.E R2, desc[UR36][R2.64] ;  /* 0x0000002402027981 */ /* 0x000ea4000c1e1900 */
[----:B--2---:R0:W2:Y:S02]  /*ca40*/  I2F.F64.U32 R22, R2 ;  /* 0x0000000200167312 */ /* 0x0040a40000201800 */
.L_x_2975:
[----:B------:R-:W-:Y:S05]  /*ca50*/  BSYNC.RECONVERGENT B7 ;  /* 0x0000000000077941 */ /* 0x000fea0003800200 */
.L_x_2969:
[----:B0-----:R-:W-:Y:S01]  /*ca60*/  IMAD.MOV.U32 R2, RZ, RZ, 0x652b82fe ;  /* 0x652b82feff027424 */ /* 0x001fe200078e00ff */
[----:B------:R-:W-:Y:S01]  /*ca70*/  MOV R3, 0x3ff71547 ;  /* 0x3ff7154700037802 */ /* 0x000fe20000000f00 */
        /* <DEDUP_REMOVED lines=13> */
[----:B------:R-:W-:Y:S01]  /*cb50*/  UMOV UR5, 0x3e5ade15 ;  /* 0x3e5ade1500057882 */ /* 0x000fe20000000000 */
[----:B------:R-:W-:-:S06]  /*cb60*/  IMAD.MOV.U32 R5, RZ, RZ, 0x3e928af3 ;  /* 0x3e928af3ff057424 */ /* 0x000fcc00078e00ff */
        /* <DEDUP_REMOVED lines=27> */
[----:B------:R-:W-:Y:S01]  /*cd20*/  LEA R11, R2, R5, 0x14 ;  /* 0x00000005020b7211 */ /* 0x000fe200078ea0ff */
        /* <DEDUP_REMOVED lines=8> */
[----:B------:R-:W-:-:S05]  /*cdb0*/  @!P1 SHF.R.S32.HI R3, RZ, 0x1, R0 ;  /* 0x00000001ff039819 */ /* 0x000fca0000011400 */
[----:B------:R-:W-:Y:S01]  /*cdc0*/  @!P1 IMAD.IADD R2, R2, 0x1, -R3 ;  /* 0x0000000102029824 */ /* 0x000fe200078e0a03 */
[----:B------:R-:W-:-:S04]  /*cdd0*/  @!P1 LEA R3, R3, R5, 0x14 ;  /* 0x0000000503039211 */ /* 0x000fc800078ea0ff */
[----:B------:R-:W-:Y:S01]  /*cde0*/  @!P1 LEA R5, R2, 0x3ff00000, 0x14 ;  /* 0x3ff0000002059811 */ /* 0x000fe200078ea0ff */
[----:B------:R-:W-:Y:S02]  /*cdf0*/  @!P1 IMAD.MOV.U32 R2, RZ, RZ, R4 ;  /* 0x000000ffff029224 */ /* 0x000fe400078e0004 */
[----:B------:R-:W-:-:S06]  /*ce00*/  @!P1 IMAD.MOV.U32 R4, RZ, RZ, RZ ;  /* 0x000000ffff049224 */ /* 0x000fcc00078e00ff */
[----:B------:R-:W-:-:S11]  /*ce10*/  @!P1 DMUL R10, R2, R4 ;  /* 0x00000004020a9228 */ /* 0x000fd60000000000 */
.L_x_2998:
[----:B------:R-:W-:Y:S05]  /*ce20*/  BSYNC.RECONVERGENT B0 ;  /* 0x0000000000007941 */ /* 0x000fea0003800200 */
.L_x_2997:
[----:B------:R-:W-:Y:S01]  /*ce30*/  DADD R4, R10, 1 ;  /* 0x3ff000000a047429 */ /* 0x000fe20000000000 */
[----:B------:R-:W-:Y:S01]  /*ce40*/  MOV R2, 0x1 ;  /* 0x0000000100027802 */ /* 0x000fe20000000f00 */
        /* <DEDUP_REMOVED lines=20> */
[----:B------:R-:W-:Y:S01]  /*cf90*/  IMAD.MOV.U32 R2, RZ, RZ, R4 ;  /* 0x000000ffff027224 */ /* 0x000fe200078e0004 */
[----:B------:R-:W-:-:S07]  /*cfa0*/  MOV R3, R5 ;  /* 0x0000000500037202 */ /* 0x000fce0000000f00 */
.L_x_3000:
[----:B------:R-:W-:Y:S05]  /*cfb0*/  BSYNC.RECONVERGENT B0 ;  /* 0x0000000000007941 */ /* 0x000fea0003800200 */
.L_x_2999:
        /* <DEDUP_REMOVED lines=21> */
.L_x_3004:
[----:B------:R-:W0:Y:S02]  /*d110*/  F2I.S64.F64.TRUNC R4, R4 ;  /* 0x0000000400047311 */ /* 0x000e24000030d900 */
[----:B0-----:R-:W-:-:S05]  /*d120*/  IMAD.MOV.U32 R3, RZ, RZ, R4 ;  /* 0x000000ffff037224 */ /* 0x001fca00078e0004 */
[----:B------:R0:W-:Y:S01]  /*d130*/  STG.E.U8 desc[UR36][R20.64], R3 ;  /* 0x0000000314007986 */ /* 0x0001e2000c101124 */
[----:B------:R-:W-:Y:S05]  /*d140*/  BRA `(.L_x_3006) ;  /* 0x0000000c00e07947 */ /* 0x000fea0003800000 */
.L_x_3003:
        /* <DEDUP_REMOVED lines=9> */
.L_x_3008:
[----:B------:R-:W0:Y:S02]  /*d1e0*/  F2I.F64.TRUNC R5, R4 ;  /* 0x0000000400057311 */ /* 0x000e24000030d100 */
[----:B0-----:R0:W-:Y:S01]  /*d1f0*/  STG.E desc[UR36][R20.64], R5 ;  /* 0x0000000514007986 */ /* 0x0011e2000c101924 */
[----:B------:R-:W-:Y:S05]  /*d200*/  BRA `(.L_x_3006) ;  /* 0x0000000c00b07947 */ /* 0x000fea0003800000 */
.L_x_3007:
[----:B------:R-:W0:Y:S02]  /*d210*/  F2I.F64.TRUNC R5, R4 ;  /* 0x0000000400057311 */ /* 0x000e24000030d100 */
[----:B0-----:R0:W-:Y:S01]  /*d220*/  STG.E.U16 desc[UR36][R20.64], R5 ;  /* 0x0000000514007986 */ /* 0x0011e2000c101524 */
[----:B------:R-:W-:Y:S05]  /*d230*/  BRA `(.L_x_3006) ;  /* 0x0000000c00a47947 */ /* 0x000fea0003800000 */
.L_x_3002:
        /* <DEDUP_REMOVED lines=13> */
.L_x_3010:
        /* <DEDUP_REMOVED lines=8> */
.L_x_3009:
        /* <DEDUP_REMOVED lines=10> */
[----:B------:R-:W-:-:S13]  /*d430*/  MOV R3, RZ ;  /* 0x000000ff00037202 */ /* 0x000fda0000000f00 */
[----:B0-----:R-:W-:-:S05]  /*d440*/  @!P0 FMUL R2, R2, 1.175494350822287508e-38 ;  /* 0x0080000002028820 */ /* 0x001fca0000400000 */
[----:B------:R0:W-:Y:S01]  /*d450*/  STG.E.64 desc[UR36][R20.64], R2 ;  /* 0x0000000214007986 */ /* 0x0001e2000c101b24 */
[----:B------:R-:W-:Y:S05]  /*d460*/  BRA `(.L_x_3006) ;  /* 0x0000000c00187947 */ /* 0x000fea0003800000 */
.L_x_3012:
        /* <DEDUP_REMOVED lines=9> */
.L_x_3011:
[----:B------:R0:W-:Y:S01]  /*d500*/  STG.E.64 desc[UR36][R20.64], R4 ;  /* 0x0000000414007986 */ /* 0x0001e2000c101b24 */
[----:B------:R-:W-:Y:S05]  /*d510*/  BRA `(.L_x_3006) ;  /* 0x0000000800ec7947 */ /* 0x000fea0003800000 */
.L_x_3001:
        /* <DEDUP_REMOVED lines=13> */
.L_x_3016:
        /* <DEDUP_REMOVED lines=21> */
.L_x_3019:
[----:B------:R-:W-:-:S04]  /*d740*/  SHF.R.U32.HI R3, RZ, 0x18, R3 ;  /* 0x00000018ff037819 */ /* 0x000fc80000011603 */
[----:B------:R-:W-:-:S04]  /*d750*/  LOP3.LUT R0, R0, 0x80, R3, 0xf8, !PT ;  /* 0x0000008000007812 */ /* 0x000fc800078ef803 */
[----:B------:R-:W-:-:S07]  /*d760*/  PRMT R10, R0, 0x7610, R10 ;  /* 0x00007610000a7816 */ /* 0x000fce000000000a */
.L_x_3018:
[----:B------:R-:W-:Y:S05]  /*d770*/  BSYNC.RECONVERGENT B0 ;  /* 0x0000000000007941 */ /* 0x000fea0003800200 */
.L_x_3017:
[----:B------:R0:W-:Y:S01]  /*d780*/  STG.E.U8 desc[UR36][R20.64], R10 ;  /* 0x0000000a14007986 */ /* 0x0001e2000c101124 */
[----:B------:R-:W-:Y:S05]  /*d790*/  BRA `(.L_x_3006) ;  /* 0x00000008004c7947 */ /* 0x000fea0003800000 */
.L_x_3015:
        /* <DEDUP_REMOVED lines=21> */
.L_x_3022:
[----:B------:R-:W-:-:S04]  /*d8f0*/  SHF.R.U32.HI R3, RZ, 0x18, R3 ;  /* 0x00000018ff037819 */ /* 0x000fc80000011603 */
[----:B------:R-:W-:-:S04]  /*d900*/  LOP3.LUT R0, R0, 0x80, R3, 0xf8, !PT ;  /* 0x0000008000007812 */ /* 0x000fc800078ef803 */
[----:B------:R-:W-:-:S07]  /*d910*/  PRMT R10, R0, 0x7610, R10 ;  /* 0x00007610000a7816 */ /* 0x000fce000000000a */
.L_x_3021:
[----:B------:R-:W-:Y:S05]  /*d920*/  BSYNC.RECONVERGENT B0 ;  /* 0x0000000000007941 */ /* 0x000fea0003800200 */
.L_x_3020:
[----:B------:R0:W-:Y:S01]  /*d930*/  STG.E.U8 desc[UR36][R20.64], R10 ;  /* 0x0000000a14007986 */ /* 0x0001e2000c101124 */
[----:B------:R-:W-:Y:S05]  /*d940*/  BRA `(.L_x_3006) ;  /* 0x0000000400e07947 */ /* 0x000fea0003800000 */
.L_x_3014:
        /* <DEDUP_REMOVED lines=26> */
.L_x_3024:
[----:B------:R-:W0:Y:S02]  /*daf0*/  F2I.U64.F64.TRUNC R4, R4 ;  /* 0x0000000400047311 */ /* 0x000e24000030d800 */
[----:B0-----:R0:W-:Y:S01]  /*db00*/  STG.E.64 desc[UR36][R20.64], R4 ;  /* 0x0000000414007986 */ /* 0x0011e2000c101b24 */
[----:B------:R-:W-:Y:S05]  /*db10*/  BRA `(.L_x_3006) ;  /* 0x00000004006c7947 */ /* 0x000fea0003800000 */
.L_x_3023:
[----:B------:R-:W0:Y:S02]  /*db20*/  F2I.U32.F64.TRUNC R5, R4 ;  /* 0x0000000400057311 */ /* 0x000e24000030d000 */
[----:B0-----:R0:W-:Y:S01]  /*db30*/  STG.E desc[UR36][R20.64], R5 ;  /* 0x0000000514007986 */ /* 0x0011e2000c101924 */
[----:B------:R-:W-:Y:S05]  /*db40*/  BRA `(.L_x_3006) ;  /* 0x0000000400607947 */ /* 0x000fea0003800000 */
.L_x_3013:
        /* <DEDUP_REMOVED lines=10> */
.L_x_3026:
[----:B------:R-:W-:-:S05]  /*dbf0*/  CS2R R6, SRZ ;  /* 0x0000000000067805 */ /* 0x000fca000001ff00 */
[----:B------:R4:W-:Y:S01]  /*dc00*/  STG.E.128 desc[UR36][R20.64], R4 ;  /* 0x0000000414007986 */ /* 0x0009e2000c101d24 */
[----:B------:R-:W-:Y:S05]  /*dc10*/  BRA `(.L_x_3006) ;  /* 0x00000004002c7947 */ /* 0x000fea0003800000 */
.L_x_3025:
[----:B------:R-:W-:-:S09]  /*dc20*/  UISETP.NE.AND UP0, UPT, UR4, 0xf, UPT ;  /* 0x0000000f0400788c */ /* 0x000fd2000bf05270 */
[----:B------:R-:W-:Y:S05]  /*dc30*/  BRA.U !UP0, `(.L_x_3027) ;  /* 0x0000000508087547 */ /* 0x000fea000b800000 */
[----:B------:R-:W-:-:S09]  /*dc40*/  UISETP.NE.AND UP0, UPT, UR4, 0x17, UPT ;  /* 0x000000170400788c */ /* 0x000fd2000bf05270 */
[----:B------:R-:W-:Y:S05]  /*dc50*/  BRA.U !UP0, `(.L_x_3028) ;  /* 0x0000000108a07547 */ /* 0x000fea000b800000 */
[----:B------:R-:W-:-:S09]  /*dc60*/  UISETP.NE.AND UP0, UPT, UR4, 0x18, UPT ;  /* 0x000000180400788c */ /* 0x000fd2000bf05270 */
[----:B------:R-:W-:Y:S05]  /*dc70*/  BRA.U !UP0, `(.L_x_3029) ;  /* 0x0000000108447547 */ /* 0x000fea000b800000 */
.L_x_3005:
        /* <DEDUP_REMOVED lines=16> */
.L_x_3030:
[----:B------:R-:W-:Y:S05]  /*dd80*/  BRA `(.L_x_3006) ;  /* 0x0000000000d07947 */ /* 0x000fea0003800000 */
.L_x_3029:
        /* <DEDUP_REMOVED lines=17> */
.L_x_3032:
[----:B------:R-:W-:Y:S05]  /*dea0*/  BSYNC.RECONVERGENT B0 ;  /* 0x0000000000007941 */ /* 0x000fea0003800200 */
.L_x_3031:
[----:B------:R-:W-:-:S05]  /*deb0*/  LOP3.LUT R3, R0, 0x80, R3, 0xf8, !PT ;  /* 0x0000008000037812 */ /* 0x000fca00078ef803 */
[----:B------:R1:W-:Y:S01]  /*dec0*/  STG.E.U8 desc[UR36][R20.64], R3 ;  /* 0x0000000314007986 */ /* 0x0003e2000c101124 */
[----:B------:R-:W-:Y:S05]  /*ded0*/  BRA `(.L_x_3006) ;  /* 0x00000000007c7947 */ /* 0x000fea0003800000 */
.L_x_3028:
        /* <DEDUP_REMOVED lines=16> */
.L_x_3034:
[----:B------:R-:W-:Y:S01]  /*dfe0*/  IMAD.MOV.U32 R0, RZ, RZ, 0x7f ;  /* 0x0000007fff007424 */ /* 0x000fe200078e00ff */
[----:B------:R-:W-:-:S04]  /*dff0*/  ISETP.GT.U32.AND P0, PT, R2, 0x7f800000, PT ;  /* 0x7f8000000200780c */ /* 0x000fc80003f04070 */
[----:B------:R-:W-:-:S09]  /*e000*/  SEL R0, R0, 0x7c, P0 ;  /* 0x0000007c00007807 */ /* 0x000fd20000000000 */
.L_x_3035:
[----:B------:R-:W-:Y:S05]  /*e010*/  BSYNC.RECONVERGENT B0 ;  /* 0x0000000000007941 */ /* 0x000fea0003800200 */
.L_x_3033:
[----:B------:R-:W-:-:S04]  /*e020*/  SHF.R.U32.HI R3, RZ, 0x18, R3 ;  /* 0x00000018ff037819 */ /* 0x000fc80000011603 */
[----:B------:R-:W-:-:S05]  /*e030*/  LOP3.LUT R3, R0, 0x80, R3, 0xf8, !PT ;  /* 0x0000008000037812 */ /* 0x000fca00078ef803 */
[----:B------:R0:W-:Y:S01]  /*e040*/  STG.E.U8 desc[UR36][R20.64], R3 ;  /* 0x0000000314007986 */ /* 0x0001e2000c101124 */
[----:B------:R-:W-:Y:S05]  /*e050*/  BRA `(.L_x_3006) ;  /* 0x00000000001c7947 */ /* 0x000fea0003800000 */
.L_x_3027:
[----:B------:R-:W-:Y:S01]  /*e060*/  UMOV UR4, 0xf0000000 ;  /* 0xf000000000047882 */ /* 0x000fe20000000000 */
[----:B------:R-:W-:Y:S01]  /*e070*/  UMOV UR5, 0x380fffff ;  /* 0x380fffff00057882 */ /* 0x000fe20000000000 */
[----:B------:R-:W0:Y:S01]  /*e080*/  F2F.F32.F64 R0, R4 ;  /* 0x0000000400007310 */ /* 0x000e220000301000 */
[----:B------:R-:W-:-:S14]  /*e090*/  DSETP.GEU.AND P0, PT, |R4|, UR4, PT ;  /* 0x0000000404007e2a */ /* 0x000fdc000bf0e200 */
[----:B0-----:R-:W-:-:S05]  /*e0a0*/  @!P0 FMUL R0, R0, 1.175494350822287508e-38 ;  /* 0x0080000000008820 */ /* 0x001fca0000400000 */
[----:B------:R-:W-:-:S05]  /*e0b0*/  F2FP.BF16.F32.PACK_AB R0, RZ, R0 ;  /* 0x00000000ff00723e */ /* 0x000fca00000010ff */
[----:B------:R2:W-:Y:S02]  /*e0c0*/  STG.E.U16 desc[UR36][R20.64], R0 ;  /* 0x0000000014007986 */ /* 0x0005e4000c101524 */
.L_x_3006:
[----:B------:R-:W-:-:S07]  /*e0d0*/  IADD3 R17, PT, PT, R17, 0x80, RZ ;  /* 0x0000008011117810 */ /* 0x000fce0007ffe0ff */
.L_x_2939:
[----:B------:R-:W-:Y:S05]  /*e0e0*/  BSYNC.RECONVERGENT B6 ;  /* 0x0000000000067941 */ /* 0x000fea0003800200 */
.L_x_2938:
[----:B------:R-:W5:Y:S02]  /*e0f0*/  LDCU UR4, c[0x0][0x380] ;  /* 0x00007000ff0477ac */ /* 0x000f640008000800 */
[----:B-----5:R-:W-:-:S13]  /*e100*/  ISETP.GE.AND P0, PT, R17, UR4, PT ;  /* 0x0000000411007c0c */ /* 0x020fda000bf06270 */
[----:B------:R-:W-:Y:S05]  /*e110*/  @P0 EXIT ;  /* 0x000000000000094d */ /* 0x000fea0003800000 */
[----:B------:R-:W5:Y:S01]  /*e120*/  LDCU UR4, c[0x0][0x388] ;  /* 0x00007100ff0477ac */ /* 0x000f620008000800 */
[----:B------:R-:W-:Y:S01]  /*e130*/  IMAD.MOV.U32 R22, RZ, RZ, RZ ;  /* 0x000000ffff167224 */ /* 0x000fe200078e00ff */
[----:B------:R-:W-:Y:S01]  /*e140*/  MOV R16, RZ ;  /* 0x000000ff00107202 */ /* 0x000fe20000000f00 */
[----:B0-2---:R-:W-:Y:S01]  /*e150*/  IMAD.MOV.U32 R0, RZ, RZ, RZ ;  /* 0x000000ffff007224 */ /* 0x005fe200078e00ff */
[----:B-----5:R-:W-:-:S09]  /*e160*/  UISETP.NE.AND UP0, UPT, UR4, URZ, UPT ;  /* 0x000000ff0400728c */ /* 0x020fd2000bf05270 */
[----:B------:R-:W-:Y:S05]  /*e170*/  BRA.U !UP0, `(.L_x_3036) ;  /* 0x0000001508707547 */ /* 0x000fea000b800000 */
[----:B------:R-:W3:Y:S01]  /*e180*/  LDCU.64 UR4, c[0x0][0x390] ;  /* 0x00007200ff0477ac */ /* 0x000ee20008000a00 */
[----:B------:R-:W-:Y:S01]  /*e190*/  IMAD.MOV.U32 R16, RZ, RZ, RZ ;  /* 0x000000ffff107224 */ /* 0x000fe200078e00ff */
[----:B------:R-:W0:Y:S01]  /*e1a0*/  LDCU UR6, c[0x0][0x38c] ;  /* 0x00007180ff0677ac */ /* 0x000e220008000800 */
[----:B------:R-:W2:Y:S01]  /*e1b0*/  LDCU.64 UR8, c[0x0][0x4b8] ;  /* 0x00009700ff0877ac */ /* 0x000ea20008000a00 */
[----:B------:R-:W-:Y:S01]  /*e1c0*/  UISETP.NE.AND UP0, UPT, UR41, URZ, UPT ;  /* 0x000000ff2900728c */ /* 0x000fe2000bf05270 */
[----:B---3--:R-:W-:Y:S01]  /*e1d0*/  IMAD.HI.U32 R2, R17, UR4, R16 ;  /* 0x0000000411027c27 */ /* 0x008fe2000f8e0010 */
[----:B------:R-:W3:Y:S04]  /*e1e0*/  LDCU UR4, c[0x0][0x4c0] ;  /* 0x00009800ff0477ac */ /* 0x000ee80008000800 */
[----:B-1--4-:R-:W-:-:S05]  /*e1f0*/  SHF.R.U32.HI R3, RZ, UR5, R2 ;  /* 0x00000005ff037c19 */ /* 0x012fca0008011602 */
[----:B------:R-:W-:-:S04]  /*e200*/  IMAD.MOV R0, RZ, RZ, -R3 ;  /* 0x000000ffff007224 */ /* 0x000fc800078e0a03 */
[----:B0-----:R-:W-:-:S04]  /*e210*/  IMAD R17, R0, UR6, R17 ;  /* 0x0000000600117c24 */ /* 0x001fc8000f8e0211 */
[C---:B--2---:R-:W-:Y:S02]  /*e220*/  IMAD R16, R17.reuse, UR8, RZ ;  /* 0x0000000811107c24 */ /* 0x044fe4000f8e02ff */
[C---:B------:R-:W-:Y:S02]  /*e230*/  IMAD R0, R17.reuse, UR9, RZ ;  /* 0x0000000911007c24 */ /* 0x040fe4000f8e02ff */
[----:B---3--:R-:W-:Y:S01]  /*e240*/  IMAD R22, R17, UR4, RZ ;  /* 0x0000000411167c24 */ /* 0x008fe2000f8e02ff */
        /* <DEDUP_REMOVED lines=335> */
.L_x_3036:
[----:B------:R-:W3:Y:S01]  /*f740*/  LDCU.64 UR8, c[0x0][0x5f0] ;  /* 0x0000be00ff0877ac */ /* 0x000ee20008000a00 */
[----:B------:R-:W-:Y:S01]  /*f750*/  BSSY.RECONVERGENT B6, `(.L_x_3037) ;  /* 0x00000ef000067945 */ /* 0x000fe20003800200 */
[----:B------:R-:W0:Y:S01]  /*f760*/  LDCU.64 UR6, c[0x0][0x5e8] ;  /* 0x0000bd00ff0677ac */ /* 0x000e220008000a00 */
[----:B------:R-:W-:-:S04]  /*f770*/  UPRMT UR4, UR39, 0x9910, URZ ;  /* 0x0000991027047896 */ /* 0x000fc800080000ff */
[----:B------:R-:W-:Y:S01]  /*f780*/  UISETP.GT.AND UP0, UPT, UR4, 0x9, UPT ;  /* 0x000000090400788c */ /* 0x000fe2000bf04270 */
[----:B---3--:R-:W-:Y:S02]  /*f790*/  IADD3 R2, P1, PT, R0, UR8, RZ ;  /* 0x0000000800027c10 */ /* 0x008fe4000ff3e0ff */
[----:B0-----:R-:W-:-:S03]  /*f7a0*/  IADD3 R16, P0, PT, R16, UR6, RZ ;  /* 0x0000000610107c10 */ /* 0x001fc6000ff1e0ff */
[----:B-1--4-:R-:W-:Y:S01]  /*f7b0*/  IMAD.X R3, RZ, RZ, UR9, P1 ;  /* 0x00000009ff037e24 */ /* 0x012fe200088e06ff */
        /* <DEDUP_REMOVED lines=13> */
.L_x_3041:
[----:B------:R-:W2:Y:S02]  /*f890*/  LDG.E.U8 R2, desc[UR36][R2.64] ;  /* 0x0000002402027981 */ /* 0x000ea4000c1e1100 */
[----:B--2---:R0:W1:Y:S01]  /*f8a0*/  I2F.F64.U16 R18, R2 ;  /* 0x0000000200127312 */ /* 0x0040620000101800 */
[----:B------:R-:W-:Y:S05]  /*f8b0*/  BRA `(.L_x_3043) ;  /* 0x0000000c00607947 */ /* 0x000fea0003800000 */
.L_x_3040:
        /* <DEDUP_REMOVED lines=9> */
.L_x_3045:
[----:B------:R-:W2:Y:S02]  /*f950*/  LDG.E R2, desc[UR36][R2.64] ;  /* 0x0000002402027981 */ /* 0x000ea4000c1e1900 */
[----:B--2---:R0:W1:Y:S01]  /*f960*/  I2F.F64 R18, R2 ;  /* 0x0000000200127312 */ /* 0x0040620000201c00 */
[----:B------:R-:W-:Y:S05]  /*f970*/  BRA `(.L_x_3043) ;  /* 0x0000000c00307947 */ /* 0x000fea0003800000 */
.L_x_3044:
[----:B------:R-:W2:Y:S02]  /*f980*/  LDG.E.U16 R2, desc[UR36][R2.64] ;  /* 0x0000002402027981 */ /* 0x000ea4000c1e1500 */
[----:B--2---:R0:W1:Y:S01]  /*f990*/  I2F.F64.S16 R18, R2 ;  /* 0x0000000200127312 */ /* 0x0040620000101c00 */
[----:B------:R-:W-:Y:S05]  /*f9a0*/  BRA `(.L_x_3043) ;  /* 0x0000000c00247947 */ /* 0x000fea0003800000 */
.L_x_3039:
        /* <DEDUP_REMOVED lines=10> */
.L_x_3047:
[----:B------:R-:W2:Y:S02]  /*fa50*/  LDG.E.U16 R0, desc[UR36][R2.64] ;  /* 0x0000002402007981 */ /* 0x000ea4000c1e1500 */
[----:B--2---:R-:W-:-:S05]  /*fa60*/  HADD2.F32 R0, -RZ, R0.H0_H0 ;  /* 0x20000000ff007230 */ /* 0x004fca0000004100 */
[----:B------:R-:W-:-:S04]  /*fa70*/  FMUL.FTZ R0, R0, 1 ;  /* 0x3f80000000007820 */ /* 0x000fc80000410000 */
[----:B------:R0:W1:Y:S01]  /*fa80*/  F2F.F64.F32 R18, R0 ;  /* 0x0000000000127310 */ /* 0x0000620000201800 */
[----:B------:R-:W-:Y:S05]  /*fa90*/  BRA `(.L_x_3043) ;  /* 0x0000000800e87947 */ /* 0x000fea0003800000 */
.L_x_3046:
        /* <DEDUP_REMOVED lines=10> */
.L_x_3049:
[----:B------:R-:W2:Y:S02]  /*fb40*/  LDG.E.U16 R2, desc[UR36][R2.64] ;  /* 0x0000002402027981 */ /* 0x000ea4000c1e1500 */
[----:B--2---:R-:W-:-:S05]  /*fb50*/  HADD2.F32 R0, -RZ, R2.H0_H0 ;  /* 0x20000002ff007230 */ /* 0x004fca0000004100 */
[----:B------:R-:W-:-:S04]  /*fb60*/  FMUL.FTZ R0, R0, 1 ;  /* 0x3f80000000007820 */ /* 0x000fc80000410000 */
[----:B------:R0:W1:Y:S01]  /*fb70*/  F2F.F64.F32 R18, R0 ;  /* 0x0000000000127310 */ /* 0x0000620000201800 */
[----:B------:R-:W-:Y:S05]  /*fb80*/  BRA `(.L_x_3043) ;  /* 0x0000000800ac7947 */ /* 0x000fea0003800000 */
.L_x_3048:
[----:B------:R0:W5:Y:S01]  /*fb90*/  LDG.E.64 R18, desc[UR36][R2.64] ;  /* 0x0000002402127981 */ /* 0x000162000c1e1b00 */
[----:B------:R-:W-:Y:S05]  /*fba0*/  BRA `(.L_x_3043) ;  /* 0x0000000800a47947 */ /* 0x000fea0003800000 */
.L_x_3038:
        /* <DEDUP_REMOVED lines=9> */
[----:B------:R-:W-:Y:S01]  /*fc40*/  HFMA2 R18, -RZ, RZ, 0, 0 ;  /* 0x00000000ff127431 */ /* 0x000fe200000001ff */
[----:B--2---:R-:W-:-:S04]  /*fc50*/  ISETP.NE.AND P0, PT, R2, RZ, PT ;  /* 0x000000ff0200720c */ /* 0x004fc80003f05270 */
[----:B------:R-:W-:Y:S01]  /*fc60*/  FSEL R19, RZ, 1.875, !P0 ;  /* 0x3ff00000ff137808 */ /* 0x000fe20004000000 */
[----:B------:R-:W-:Y:S08]  /*fc70*/  BRA `(.L_x_3043) ;  /* 0x0000000800707947 */ /* 0x000ff00003800000 */
.L_x_3052:
[----:B------:R0:W5:Y:S01]  /*fc80*/  LDG.E.64 R18, desc[UR36][R2.64] ;  /* 0x0000002402127981 */ /* 0x000162000c1e1b00 */
[----:B------:R-:W-:Y:S05]  /*fc90*/  BRA `(.L_x_3043) ;  /* 0x0000000800687947 */ /* 0x000fea0003800000 */
.L_x_3051:
        /* <DEDUP_REMOVED lines=16> */
[----:B------:R-:W-:Y:S01]  /*fda0*/  IMAD.SHL.U32 R7, R5, 0x800000, RZ ;  /* 0x0080000005077824 */ /* 0x000fe200078e00ff */
[----:B------:R-:W-:-:S04]  /*fdb0*/  IADD3 R5, PT, PT, R4, 0x1000000, RZ ;  /* 0x0100000004057810 */ /* 0x000fc80007ffe0ff */
        /* <DEDUP_REMOVED lines=9> */
.L_x_3054:
        /* <DEDUP_REMOVED lines=14> */
.L_x_3053:
[----:B------:R-:W2:Y:S02]  /*ff30*/  LDG.E.U16 R0, desc[UR36][R2.64] ;  /* 0x0000002402007981 */ /* 0x000ea4000c1e1500 */
[----:B--2---:R-:W-:-:S05]  /*ff40*/  SHF.L.U32 R0, R0, 0x10, RZ ;  /* 0x0000001000007819 */ /* 0x004fca00000006ff */
[----:B------:R-:W-:-:S04]  /*ff50*/  FMUL.FTZ R0, R0, 1 ;  /* 0x3f80000000007820 */ /* 0x000fc80000410000 */
[----:B------:R0:W1:Y:S01]  /*ff60*/  F2F.F64.F32 R18, R0 ;  /* 0x0000000000127310 */ /* 0x0000620000201800 */
[----:B------:R-:W-:Y:S05]  /*ff70*/  BRA `(.L_x_3043) ;  /* 0x0000000400b07947 */ /* 0x000fea0003800000 */
.L_x_3050:
        /* <DEDUP_REMOVED lines=11> */
.L_x_3057:
        /* <DEDUP_REMOVED lines=21> */
.L_x_3059:
[----:B------:R-:W-:Y:S05]  /*10180*/  BSYNC.RECONVERGENT B0 ;  /* 0x0000000000007941 */ /* 0x000fea0003800200 */
.L_x_3058:
[----:B------:R-:W-:Y:S01]  /*10190*/  IMAD.SHL.U32 R0, R0, 0x100000, RZ ;  /* 0x0010000000007824 */ /* 0x000fe200078e00ff */
[----:B------:R-:W-:-:S04]  /*101a0*/  LEA R2, R2, 0x3b800000, 0x17 ;  /* 0x3b80000002027811 */ /* 0x000fc800078eb8ff */
[----:B------:R-:W-:-:S05]  /*101b0*/  LOP3.LUT R0, R2, R0, R7, 0xfe, !PT ;  /* 0x0000000002007212 */ /* 0x000fca00078efe07 */
[----:B------:R-:W-:-:S04]  /*101c0*/  FMUL.FTZ R0, R0, 1 ;  /* 0x3f80000000007820 */ /* 0x000fc80000410000 */
[----:B------:R0:W1:Y:S01]  /*101d0*/  F2F.F64.F32 R18, R0 ;  /* 0x0000000000127310 */ /* 0x0000620000201800 */
[----:B------:R-:W-:Y:S05]  /*101e0*/  BRA `(.L_x_3043) ;  /* 0x0000000400147947 */ /* 0x000fea0003800000 */
.L_x_3056:
        /* <DEDUP_REMOVED lines=21> */
.L_x_3061:
[----:B------:R-:W-:Y:S05]  /*10340*/  BSYNC.RECONVERGENT B0 ;  /* 0x0000000000007941 */ /* 0x000fea0003800200 */
.L_x_3060:
[----:B------:R-:W-:Y:S02]  /*10350*/  SHF.L.U32 R0, R0, 0x15, RZ ;  /* 0x0000001500007819 */ /* 0x000fe400000006ff */
[----:B------:R-:W-:-:S04]  /*10360*/  LEA R2, R2, 0x37800000, 0x17 ;  /* 0x3780000002027811 */ /* 0x000fc800078eb8ff */
[----:B------:R-:W-:-:S05]  /*10370*/  LOP3.LUT R0, R2, R0, R7, 0xfe, !PT ;  /* 0x0000000002007212 */ /* 0x000fca00078efe07 */
[----:B------:R-:W-:-:S04]  /*10380*/  FMUL.FTZ R0, R0, 1 ;  /* 0x3f80000000007820 */ /* 0x000fc80000410000 */
[----:B------:R0:W1:Y:S01]  /*10390*/  F2F.F64.F32 R18, R0 ;  /* 0x0000000000127310 */ /* 0x0000620000201800 */
[----:B------:R-:W-:Y:S05]  /*103a0*/  BRA `(.L_x_3043) ;  /* 0x0000000000a47947 */ /* 0x000fea0003800000 */
.L_x_3055:
        /* <DEDUP_REMOVED lines=18> */
.L_x_3042:
[----:B------:R-:W-:Y:S01]  /*104d0*/  MOV R0, 0x0 ;  /* 0x0000000000007802 */ /* 0x000fe20000000f00 */
[----:B------:R-:W0:Y:S01]  /*104e0*/  LDCU.64 UR4, c[0x4][0x128] ;  /* 0x01002500ff0477ac */ /* 0x000e220008000a00 */
[----:B------:R-:W-:Y:S02]  /*104f0*/  HFMA2 R8, -RZ, RZ, 0, 4.64916229248046875e-06 ;  /* 0x0000004eff087431 */ /* 0x000fe400000001ff */
        /* <DEDUP_REMOVED lines=13> */
.L_x_3064:
[----:B------:R-:W-:Y:S01]  /*105d0*/  CS2R R18, SRZ ;  /* 0x0000000000127805 */ /* 0x000fe2000001ff00 */
[----:B------:R-:W-:Y:S06]  /*105e0*/  BRA `(.L_x_3043) ;  /* 0x0000000000147947 */ /* 0x000fec0003800000 */
.L_x_3063:
[----:B------:R-:W2:Y:S02]  /*105f0*/  LDG.E.64 R18, desc[UR36][R2.64] ;  /* 0x0000002402127981 */ /* 0x000ea4000c1e1b00 */
[----:B--2---:R-:W0:Y:S01]  /*10600*/  I2F.F64.U64 R18, R18 ;  /* 0x0000001200127312 */ /* 0x004e220000301800 */
[----:B------:R-:W-:Y:S05]  /*10610*/  BRA `(.L_x_3043) ;  /* 0x0000000000087947 */ /* 0x000fea0003800000 */
.L_x_3062:
[----:B------:R-:W2:Y:S02]  /*10620*/  LDG.E R2, desc[UR36][R2.64] ;  /* 0x0000002402027981 */ /* 0x000ea4000c1e1900 */
[----:B--2---:R3:W4:Y:S02]  /*10630*/  I2F.F64.U32 R18, R2 ;  /* 0x0000000200127312 */ /* 0x0047240000201800 */
.L_x_3043:
[----:B------:R-:W-:Y:S05]  /*10640*/  BSYNC.RECONVERGENT B6 ;  /* 0x0000000000067941 */ /* 0x000fea0003800200 */
.L_x_3037:
[----:B------:R-:W3:Y:S01]  /*10650*/  LDCU.64 UR6, c[0x0][0x5f8] ;  /* 0x0000bf00ff0677ac */ /* 0x000ee20008000a00 */
[----:B------:R-:W-:Y:S01]  /*10660*/  BSSY.RECONVERGENT B6, `(.L_x_3065) ;  /* 0x00000ec000067945 */ /* 0x000fe20003800200 */
[----:B------:R-:W-:-:S04]  /*10670*/  UPRMT UR4, UR42, 0x9910, URZ ;  /* 0x000099102a047896 */ /* 0x000fc800080000ff */
[----:B------:R-:W-:Y:S01]  /*10680*/  UISETP.GT.AND UP0, UPT, UR4, 0x9, UPT ;  /* 0x000000090400788c */ /* 0x000fe2000bf04270 */
[----:B---3--:R-:W-:-:S05]  /*10690*/  IADD3 R22, P0, PT, R22, UR6, RZ ;  /* 0x0000000616167c10 */ /* 0x008fca000ff1e0ff */
        /* <DEDUP_REMOVED lines=11> */
[----:B---3--:R-:W3:Y:S01]  /*10750*/  I2F.F64.S16 R20, R20 ;  /* 0x0000001400147312 */ /* 0x008ee20000101c00 */
[----:B------:R-:W-:Y:S05]  /*10760*/  BRA `(.L_x_3071) ;  /* 0x0000000c006c7947 */ /* 0x000fea0003800000 */
.L_x_3069:
[----:B------:R-:W3:Y:S02]  /*10770*/  LDG.E.U8 R20, desc[UR36][R22.64] ;  /* 0x0000002416147981 */ /* 0x000ee4000c1e1100 */
[----:B---3--:R-:W3:Y:S01]  /*10780*/  I2F.F64.U16 R20, R20 ;  /* 0x0000001400147312 */ /* 0x008ee20000101800 */
[----:B------:R-:W-:Y:S05]  /*10790*/  BRA `(.L_x_3071) ;  /* 0x0000000c00607947 */ /* 0x000fea0003800000 */
.L_x_3068:
[----:B------:R-:W-:-:S09]  /*107a0*/  UISETP.NE.AND UP0, UPT, UR4, 0x2, UPT ;  /* 0x000000020400788c */ /* 0x000fd2000bf05270 */
[----:B------:R-:W-:Y:S05]  /*107b0*/  BRA.U !UP0, `(.L_x_3072) ;  /* 0x0000000108287547 */ /* 0x000fea000b800000 */
[----:B------:R-:W-:-:S09]  /*107c0*/  UISETP.NE.AND UP0, UPT, UR4, 0x3, UPT ;  /* 0x000000030400788c */ /* 0x000fd2000bf05270 */
[----:B------:R-:W-:Y:S05]  /*107d0*/  BRA.U !UP0, `(.L_x_3073) ;  /* 0x0000000108147547 */ /* 0x000fea000b800000 */
[----:B------:R-:W-:-:S09]  /*107e0*/  UISETP.NE.AND UP0, UPT, UR4, 0x4, UPT ;  /* 0x000000040400788c */ /* 0x000fd2000bf05270 */
[----:B------:R-:W-:Y:S05]  /*107f0*/  BRA.U UP0, `(.L_x_3070) ;  /* 0x0000000900ec7547 */ /* 0x000fea000b800000 */
[----:B------:R-:W3:Y:S02]  /*10800*/  LDG.E.64 R20, desc[UR36][R22.64] ;  /* 0x0000002416147981 */ /* 0x000ee4000c1e1b00 */
[----:B---3--:R-:W3:Y:S01]  /*10810*/  I2F.F64.S64 R20, R20 ;  /* 0x0000001400147312 */ /* 0x008ee20000301c00 */
[----:B------:R-:W-:Y:S05]  /*10820*/  BRA `(.L_x_3071) ;  /* 0x0000000c003c7947 */ /* 0x000fea0003800000 */
.L_x_3073:
[----:B------:R-:W3:Y:S02]  /*10830*/  LDG.E R20, desc[UR36][R22.64] ;  /* 0x0000002416147981 */ /* 0x000ee4000c1e1900 */
[----:B---3--:R-:W3:Y:S01]  /*10840*/  I2F.F64 R20, R20 ;  /* 0x0000001400147312 */ /* 0x008ee20000201c00 */
[----:B------:R-:W-:Y:S05]  /*10850*/  BRA `(.L_x_3071) ;  /* 0x0000000c00307947 */ /* 0x000fea0003800000 */
.L_x_3072:
[----:B------:R-:W3:Y:S02]  /*10860*/  LDG.E.U16 R20, desc[UR36][R22.64] ;  /* 0x0000002416147981 */ /* 0x000ee4000c1e1500 */
[----:B---3--:R-:W3:Y:S01]  /*10870*/  I2F.F64.S16 R20, R20 ;  /* 0x0000001400147312 */ /* 0x008ee20000101c00 */
[----:B------:R-:W-:Y:S05]  /*10880*/  BRA `(.L_x_3071) ;  /* 0x0000000c00247947 */ /* 0x000fea0003800000 */
.L_x_3067:
        /* <DEDUP_REMOVED lines=8> */
[----:B------:R-:W3:Y:S01]  /*10910*/  F2F.F64.F32 R20, R20 ;  /* 0x0000001400147310 */ /* 0x000ee20000201800 */
[----:B------:R-:W-:Y:S05]  /*10920*/  BRA `(.L_x_3071) ;  /* 0x0000000800fc7947 */ /* 0x000fea0003800000 */
.L_x_3075:
[----:B01----:R-:W3:Y:S02]  /*10930*/  LDG.E.U16 R0, desc[UR36][R22.64] ;  /* 0x0000002416007981 */ /* 0x003ee4000c1e1500 */
[----:B---3--:R-:W-:-:S05]  /*10940*/  HADD2.F32 R0, -RZ, R0.H0_H0 ;  /* 0x20000000ff007230 */ /* 0x008fca0000004100 */
[----:B------:R-:W-:-:S04]  /*10950*/  FMUL.FTZ R0, R0, 1 ;  /* 0x3f80000000007820 */ /* 0x000fc80000410000 */
[----:B------:R0:W1:Y:S01]  /*10960*/  F2F.F64.F32 R20, R0 ;  /* 0x0000000000147310 */ /* 0x0000620000201800 */
[----:B------:R-:W-:Y:S05]  /*10970*/  BRA `(.L_x_3071) ;  /* 0x0000000800e87947 */ /* 0x000fea0003800000 */
.L_x_3074:
        /* <DEDUP_REMOVED lines=10> */
.L_x_3077:
[----:B------:R-:W0:Y:S02]  /*10a20*/  LDG.E.U16 R22, desc[UR36][R22.64] ;  /* 0x0000002416167981 */ /* 0x000e24000c1e1500 */
[----:B01----:R-:W-:-:S05]  /*10a30*/  HADD2.F32 R0, -RZ, R22.H0_H0 ;  /* 0x20000016ff007230 */ /* 0x003fca0000004100 */
[----:B------:R-:W-:-:S04]  /*10a40*/  FMUL.FTZ R0, R0, 1 ;  /* 0x3f80000000007820 */ /* 0x000fc80000410000 */
[----:B------:R0:W1:Y:S01]  /*10a50*/  F2F.F64.F32 R20, R0 ;  /* 0x0000000000147310 */ /* 0x0000620000201800 */
[----:B------:R-:W-:Y:S05]  /*10a60*/  BRA `(.L_x_3071) ;  /* 0x0000000800ac7947 */ /* 0x000fea0003800000 */
.L_x_3076:
[----:B------:R3:W5:Y:S01]  /*10a70*/  LDG.E.64 R20, desc[UR36][R22.64] ;  /* 0x0000002416147981 */ /* 0x000762000c1e1b00 */
[----:B------:R-:W-:Y:S05]  /*10a80*/  BRA `(.L_x_3071) ;  /* 0x0000000800a47947 */ /* 0x000fea0003800000 */
.L_x_3066:
        /* <DEDUP_REMOVED lines=9> */
[----:B------:R-:W-:Y:S01]  /*10b20*/  HFMA2 R20, -RZ, RZ, 0, 0 ;  /* 0x00000000ff147431 */ /* 0x000fe200000001ff */
[----:B---3--:R-:W-:-:S04]  /*10b30*/  ISETP.NE.AND P0, PT, R22, RZ, PT ;  /* 0x000000ff1600720c */ /* 0x008fc80003f05270 */
[----:B------:R-:W-:Y:S01]  /*10b40*/  FSEL R21, RZ, 1.875, !P0 ;  /* 0x3ff00000ff157808 */ /* 0x000fe20004000000 */
[----:B------:R-:W-:Y:S08]  /*10b50*/  BRA `(.L_x_3071) ;  /* 0x0000000800707947 */ /* 0x000ff00003800000 */
.L_x_3080:
[----:B------:R3:W5:Y:S01]  /*10b60*/  LDG.E.64 R20, desc[UR36][R22.64] ;  /* 0x0000002416147981 */ /* 0x000762000c1e1b00 */
[----:B------:R-:W-:Y:S05]  /*10b70*/  BRA `(.L_x_3071) ;  /* 0x0000000800687947 */ /* 0x000fea0003800000 */
.L_x_3079:
[----:B------:R-:W-:-:S09]  /*10b80*/  UISETP.NE.AND UP0, UPT, UR4, 0xf, UPT ;  /* 0x0000000f0400788c */ /* 0x000fd2000bf05270 */
[----:B------:R-:W-:Y:S05]  /*10b90*/  BRA.U !UP0, `(.L_x_3081) ;  /* 0x00000001089c7547 */ /* 0x000fea000b800000 */
[----:B------:R-:W-:-:S09]  /*10ba0*/  UISETP.NE.AND UP0, UPT, UR4, 0x17, UPT ;  /* 0x000000170400788c */ /* 0x000fd2000bf05270 */
[----:B------:R-:W-:Y:S05]  /*10bb0*/  BRA.U !UP0, `(.L_x_3082) ;  /* 0x00000001085c7547 */ /* 0x000fea000b800000 */
[----:B------:R-:W-:-:S09]  /*10bc0*/  UISETP.NE.AND UP0, UPT, UR4, 0x18, UPT ;  /* 0x000000180400788c */ /* 0x000fd2000bf05270 */
[----:B------:R-:W-:Y:S05]  /*10bd0*/  BRA.U UP0, `(.L_x_3070) ;  /* 0x0000000500f47547 */ /* 0x000fea000b800000 */
[----:B01----:R-:W3:Y:S01]  /*10be0*/  LDG.E.U8 R0, desc[UR36][R22.64] ;  /* 0x0000002416007981 */ /* 0x003ee2000c1e1100 */
[----:B------:R-:W-:Y:S01]  /*10bf0*/  MOV R4, 0x1f ;  /* 0x0000001f00047802 */ /* 0x000fe20000000f00 */
[----:B---3--:R-:W-:-:S05]  /*10c00*/  IMAD.SHL.U32 R0, R0, 0x1000000, RZ ;  /* 0x0100000000007824 */ /* 0x008fca00078e00ff */
        /* <DEDUP_REMOVED lines=18> */
.L_x_3082:
[----:B0-----:R-:W1:Y:S02]  /*10d30*/  LDG.E.U8 R3, desc[UR36][R22.64] ;  /* 0x0000002416037981 */ /* 0x001e64000c1e1100 */
[C---:B-1----:R-:W-:Y:S01]  /*10d40*/  SHF.L.U32 R0, R3.reuse, 0x19, RZ ;  /* 0x0000001903007819 */ /* 0x042fe200000006ff */
        /* <DEDUP_REMOVED lines=12> */
.L_x_3081:
[----:B01----:R-:W3:Y:S02]  /*10e10*/  LDG.E.U16 R0, desc[UR36][R22.64] ;  /* 0x0000002416007981 */ /* 0x003ee4000c1e1500 */
[----:B---3--:R-:W-:-:S05]  /*10e20*/  SHF.L.U32 R0, R0, 0x10, RZ ;  /* 0x0000001000007819 */ /* 0x008fca00000006ff */
[----:B------:R-:W-:-:S04]  /*10e30*/  FMUL.FTZ R0, R0, 1 ;  /* 0x3f80000000007820 */ /* 0x000fc80000410000 */
[----:B------:R0:W1:Y:S01]  /*10e40*/  F2F.F64.F32 R20, R0 ;  /* 0x0000000000147310 */ /* 0x0000620000201800 */
[----:B------:R-:W-:Y:S05]  /*10e50*/  BRA `(.L_x_3071) ;  /* 0x0000000400b07947 */ /* 0x000fea0003800000 */
.L_x_3078:
        /* <DEDUP_REMOVED lines=9> */
[----:B---3--:R-:W3:Y:S01]  /*10ef0*/  I2F.F64.U16 R20, R20 ;  /* 0x0000001400147312 */ /* 0x008ee20000101800 */
[----:B------:R-:W-:Y:S05]  /*10f00*/  BRA `(.L_x_3071) ;  /* 0x0000000400847947 */ /* 0x000fea0003800000 */
.L_x_3085:
[----:B------:R-:W3:Y:S01]  /*10f10*/  LDG.E.U8 R22, desc[UR36][R22.64] ;  /* 0x0000002416167981 */ /* 0x000ee2000c1e1100 */
[----:B------:R-:W-:Y:S02]  /*10f20*/  CS2R R20, SRZ ;  /* 0x0000000000147805 */ /* 0x000fe4000001ff00 */
[----:B---3--:R-:W-:-:S13]  /*10f30*/  ISETP.NE.AND P0, PT, R22, RZ, PT ;  /* 0x000000ff1600720c */ /* 0x008fda0003f05270 */
[----:B------:R-:W-:Y:S05]  /*10f40*/  @!P0 BRA `(.L_x_3071) ;  /* 0x0000000400748947 */ /* 0x000fea0003800000 */
[----:B------:R-:W-:-:S13]  /*10f50*/  ISETP.NE.AND P0, PT, R22, 0x80, PT ;  /* 0x000000801600780c */ /* 0x000fda0003f05270 */
[----:B------:R-:W-:Y:S01]  /*10f60*/  @!P0 IMAD.MOV.U32 R20, RZ, RZ, 0x20000000 ;  /* 0x20000000ff148424 */ /* 0x000fe200078e00ff */
[----:B------:R-:W-:Y:S01]  /*10f70*/  @!P0 MOV R21, 0x7ff80000 ;  /* 0x7ff8000000158802 */ /* 0x000fe20000000f00 */
[----:B------:R-:W-:Y:S06]  /*10f80*/  @!P0 BRA `(.L_x_3071) ;  /* 0x0000000400648947 */ /* 0x000fec0003800000 */
[--C-:B01----:R-:W-:Y:S01]  /*10f90*/  SHF.R.U32.HI R0, RZ, 0x3, R22.reuse ;  /* 0x00000003ff007819 */ /* 0x103fe20000011616 */
        /* <DEDUP_REMOVED lines=12> */
.L_x_3087:
[----:B------:R-:W-:Y:S05]  /*11060*/  BSYNC.RECONVERGENT B0 ;  /* 0x0000000000007941 */ /* 0x000fea0003800200 */
.L_x_3086:
[----:B------:R-:W-:Y:S01]  /*11070*/  IMAD.SHL.U32 R0, R0, 0x100000, RZ ;  /* 0x0010000000007824 */ /* 0x000fe200078e00ff */
[----:B------:R-:W-:-:S04]  /*11080*/  LEA R2, R2, 0x3b800000, 0x17 ;  /* 0x3b80000002027811 */ /* 0x000fc800078eb8ff */
[----:B------:R-:W-:-:S05]  /*11090*/  LOP3.LUT R0, R2, R0, R7, 0xfe, !PT ;  /* 0x0000000002007212 */ /* 0x000fca00078efe07 */
[----:B------:R-:W-:-:S04]  /*110a0*/  FMUL.FTZ R0, R0, 1 ;  /* 0x3f80000000007820 */ /* 0x000fc80000410000 */
[----:B------:R0:W1:Y:S01]  /*110b0*/  F2F.F64.F32 R20, R0 ;  /* 0x0000000000147310 */ /* 0x0000620000201800 */
[----:B------:R-:W-:Y:S05]  /*110c0*/  BRA `(.L_x_3071) ;  /* 0x0000000400147947 */ /* 0x000fea0003800000 */
.L_x_3084:
        /* <DEDUP_REMOVED lines=8> */
[--C-:B01----:R-:W-:Y:S01]  /*11150*/  SHF.R.U32.HI R0, RZ, 0x2, R22.reuse ;  /* 0x00000002ff007819 */ /* 0x103fe20000011616 */
        /* <DEDUP_REMOVED lines=12> */
.L_x_3089:
[----:B------:R-:W-:Y:S05]  /*11220*/  BSYNC.RECONVERGENT B0 ;  /* 0x0000000000007941 */ /* 0x000fea0003800200 */
.L_x_3088:
[----:B------:R-:W-:Y:S02]  /*11230*/  SHF.L.U32 R0, R0, 0x15, RZ ;  /* 0x0000001500007819 */ /* 0x000fe400000006ff */
[----:B------:R-:W-:-:S04]  /*11240*/  LEA R2, R2, 0x37800000, 0x17 ;  /* 0x3780000002027811 */ /* 0x000fc800078eb8ff */
[----:B------:R-:W-:-:S05]  /*11250*/  LOP3.LUT R0, R2, R0, R7, 0xfe, !PT ;  /* 0x0000000002007212 */ /* 0x000fca00078efe07 */
[----:B------:R-:W-:-:S04]  /*11260*/  FMUL.FTZ R0, R0, 1 ;  /* 0x3f80000000007820 */ /* 0x000fc80000410000 */
[----:B------:R0:W1:Y:S01]  /*11270*/  F2F.F64.F32 R20, R0 ;  /* 0x0000000000147310 */ /* 0x0000620000201800 */
[----:B------:R-:W-:Y:S05]  /*11280*/  BRA `(.L_x_3071) ;  /* 0x0000000000a47947 */ /* 0x000fea0003800000 */
.L_x_3083:
[----:B------:R-:W-:-:S09]  /*11290*/  UISETP.NE.AND UP0, UPT, UR4, 0x1c, UPT ;  /* 0x0000001c0400788c */ /* 0x000fd2000bf05270 */
[----:B------:R-:W-:Y:S05]  /*112a0*/  BRA.U !UP0, `(.L_x_3090) ;  /* 0x0000000108947547 */ /* 0x000fea000b800000 */
[----:B------:R-:W-:-:S09]  /*112b0*/  UISETP.NE.AND UP0, UPT, UR4, 0x1d, UPT ;  /* 0x0000001d0400788c */ /* 0x000fd2000bf05270 */
[----:B------:R-:W-:Y:S05]  /*112c0*/  BRA.U !UP0, `(.L_x_3091) ;  /* 0x0000000108807547 */ /* 0x000fea000b800000 */
[----:B------:R-:W-:-:S09]  /*112d0*/  UISETP.NE.AND UP0, UPT, UR4, 0x2c, UPT ;  /* 0x0000002c0400788c */ /* 0x000fd2000bf05270 */
[----:B------:R-:W-:Y:S05]  /*112e0*/  BRA.U UP0, `(.L_x_3070) ;  /* 0x0000000100307547 */ /* 0x000fea000b800000 */
[----:B01----:R-:W3:Y:S01]  /*112f0*/  LDG.E.U8 R0, desc[UR36][R22.64] ;  /* 0x0000002416007981 */ /* 0x003ee2000c1e1100 */
        /* <DEDUP_REMOVED lines=11> */
.L_x_3070:
[----:B01----:R-:W-:Y:S01]  /*113b0*/  MOV R0, 0x0 ;  /* 0x0000000000007802 */ /* 0x003fe20000000f00 */
[----:B------:R-:W0:Y:S01]  /*113c0*/  LDCU.64 UR4, c[0x4][0x128] ;  /* 0x01002500ff0477ac */ /* 0x000e220008000a00 */
[----:B------:R-:W-:Y:S02]  /*113d0*/  HFMA2 R8, -RZ, RZ, 0, 4.64916229248046875e-06 ;  /* 0x0000004eff087431 */ /* 0x000fe400000001ff */
[----:B------:R-:W-:Y:S01]  /*113e0*/  IMAD.MOV.U32 R12, RZ, RZ, 0x1 ;  /* 0x00000001ff0c7424 */ /* 0x000fe200078e00ff */
[----:B------:R1:W3:Y:S01]  /*113f0*/  LDC.64 R2, c[0x4][R0] ;  /* 0x0100000000027b82 */ /* 0x0002e20000000a00 */
[----:B------:R-:W2:Y:S01]  /*11400*/  LDCU.64 UR6, c[0x4][0x130] ;  /* 0x01002600ff0677ac */ /* 0x000ea20008000a00 */
[----:B------:R-:W-:Y:S01]  /*11410*/  MOV R13, RZ ;  /* 0x000000ff000d7202 */ /* 0x000fe20000000f00 */
[----:B------:R-:W4:Y:S01]  /*11420*/  LDCU.64 UR8, c[0x4][0x8] ;  /* 0x01000100ff0877ac */ /* 0x000f220008000a00 */
[----:B0-----:R-:W-:Y:S01]  /*11430*/  MOV R4, UR4 ;  /* 0x0000000400047c02 */ /* 0x001fe20008000f00 */
[----:B------:R-:W-:Y:S01]  /*11440*/  IMAD.U32 R5, RZ, RZ, UR5 ;  /* 0x00000005ff057e24 */ /* 0x000fe2000f8e00ff */
[----:B--2---:R-:W-:Y:S01]  /*11450*/  MOV R6, UR6 ;  /* 0x0000000600067c02 */ /* 0x004fe20008000f00 */
[----:B------:R-:W-:Y:S01]  /*11460*/  IMAD.U32 R7, RZ, RZ, UR7 ;  /* 0x00000007ff077e24 */ /* 0x000fe2000f8e00ff */
[----:B----4-:R-:W-:Y:S01]  /*11470*/  MOV R10, UR8 ;  /* 0x00000008000a7c02 */ /* 0x010fe20008000f00 */
[----:B-1----:R-:W-:-:S07]  /*11480*/  IMAD.U32 R11, RZ, RZ, UR9 ;  /* 0x00000009ff0b7e24 */ /* 0x002fce000f8e00ff */
[----:B------:R-:W-:-:S07]  /*11490*/  LEPC R20, `(.L_x_3092) ;  /* 0x000000001014794e */ /* 0x000fce0000000000 */
[----:B---3-5:R-:W-:Y:S05]  /*114a0*/  CALL.ABS.NOINC R2 ;  /* 0x0000000002007343 */ /* 0x028fea0003c00000 */
.L_x_3092:
[----:B------:R-:W-:Y:S01]  /*114b0*/  CS2R R20, SRZ ;  /* 0x0000000000147805 */ /* 0x000fe2000001ff00 */
[----:B------:R-:W-:Y:S06]  /*114c0*/  BRA `(.L_x_3071) ;  /* 0x0000000000147947 */ /* 0x000fec0003800000 */
.L_x_3091:
[----:B------:R-:W3:Y:S02]  /*114d0*/  LDG.E.64 R20, desc[UR36][R22.64] ;  /* 0x0000002416147981 */ /* 0x000ee4000c1e1b00 */
[----:B---3--:R-:W3:Y:S01]  /*114e0*/  I2F.F64.U64 R20, R20 ;  /* 0x0000001400147312 */ /* 0x008ee20000301800 */
[----:B------:R-:W-:Y:S05]  /*114f0*/  BRA `(.L_x_3071) ;  /* 0x0000000000087947 */ /* 0x000fea0003800000 */
.L_x_3090:
[----:B------:R-:W3:Y:S02]  /*11500*/  LDG.E R20, desc[UR36][R22.64] ;  /* 0x0000002416147981 */ /* 0x000ee4000c1e1900 */
[----:B---3--:R-:W3:Y:S02]  /*11510*/  I2F.F64.U32 R20, R20 ;  /* 0x0000001400147312 */ /* 0x008ee40000201800 */
.L_x_3071:
[----:B------:R-:W-:Y:S05]  /*11520*/  BSYNC.RECONVERGENT B6 ;  /* 0x0000000000067941 */ /* 0x000fea0003800200 */
.L_x_3065:
[----:B0-----:R-:W-:Y:S02]  /*11530*/  HFMA2 R3, -RZ, RZ, 1.9912109375, 0.00128841400146484375 ;  /* 0x3ff71547ff037431 */ /* 0x001fe400000001ff */
        /* <DEDUP_REMOVED lines=53> */
[----:B------:R-:W-:Y:S01]  /*11890*/  @!P1 IMAD.IADD R2, R2, 0x1, -R3 ;  /* 0x0000000102029824 */ /* 0x000fe200078e0a03 */
[----:B------:R-:W-:-:S04]  /*118a0*/  @!P1 LEA R3, R3, R5, 0x14 ;  /* 0x0000000503039211 */ /* 0x000fc800078ea0ff */
[----:B------:R-:W-:Y:S01]  /*118b0*/  @!P1 LEA R5, R2, 0x3ff00000, 0x14 ;  /* 0x3ff0000002059811 */ /* 0x000fe200078ea0ff */
[----:B------:R-:W-:Y:S01]  /*118c0*/  @!P1 IMAD.MOV.U32 R2, RZ, RZ, R4 ;  /* 0x000000ffff029224 */ /* 0x000fe200078e0004 */
[----:B------:R-:W-:-:S06]  /*118d0*/  @!P1 MOV R4, RZ ;  /* 0x000000ff00049202 */ /* 0x000fcc0000000f00 */
[----:B------:R-:W-:-:S11]  /*118e0*/  @!P1 DMUL R10, R2, R4 ;  /* 0x00000004020a9228 */ /* 0x000fd60000000000 */
.L_x_3094:
[----:B------:R-:W-:Y:S05]  /*118f0*/  BSYNC.RECONVERGENT B0 ;  /* 0x0000000000007941 */ /* 0x000fea0003800200 */
.L_x_3093:
[----:B------:R-:W-:Y:S01]  /*11900*/  DADD R8, R10, 1 ;  /* 0x3ff000000a087429 */ /* 0x000fe20000000000 */
[----:B------:R-:W-:Y:S01]  /*11910*/  IMAD.MOV.U32 R2, RZ, RZ, 0x1 ;  /* 0x00000001ff027424 */ /* 0x000fe200078e00ff */
[----:B------:R-:W-:Y:S01]  /*11920*/  FSETP.GEU.AND P1, PT, |R11|, 6.5827683646048100446e-37, PT ;  /* 0x036000000b00780b */ /* 0x000fe20003f2e200 */
[----:B------:R-:W-:Y:S01]  /*11930*/  BSSY.RECONVERGENT B0, `(.L_x_3095) ;  /* 0x0000014000007945 */ /* 0x000fe20003800200 */
[----:B------:R-:W-:Y:S02]  /*11940*/  DSETP.GEU.AND P4, PT, R18, RZ, PT ;  /* 0x000000ff1200722a */ /* 0x000fe40003f8e000 */
[----:B------:R-:W0:Y:S02]  /*11950*/  MUFU.RCP64H R3, R9 ;  /* 0x0000000900037308 */ /* 0x000e240000001800 */
[----:B0-----:R-:W-:-:S08]  /*11960*/  DFMA R4, -R8, R2, 1 ;  /* 0x3ff000000804742b */ /* 0x001fd00000000102 */
        /* <DEDUP_REMOVED lines=10> */
[----:B------:R-:W-:Y:S01]  /*11a10*/  MOV R4, R8 ;  /* 0x0000000800047202 */ /* 0x000fe20000000f00 */
[----:B------:R-:W-:Y:S01]  /*11a20*/  IMAD.MOV.U32 R5, RZ, RZ, R9 ;  /* 0x000000ffff057224 */ /* 0x000fe200078e0009 */
[----:B------:R-:W-:-:S07]  /*11a30*/  MOV R0, 0x11a50 ;  /* 0x00011a5000007802 */ /* 0x000fce0000000f00 */
[----:B---3--:R-:W-:Y:S05]  /*11a40*/  CALL.REL.NOINC `($__internal_0_$__cuda_sm20_div_rn_f64_full) ;  /* 0x0000001000547944 */ /* 0x008fea0003c00000 */
[----:B------:R-:W-:Y:S01]  /*11a50*/  MOV R2, R4 ;  /* 0x0000000400027202 */ /* 0x000fe20000000f00 */
[----:B------:R-:W-:-:S07]  /*11a60*/  IMAD.MOV.U32 R3, RZ, RZ, R5 ;  /* 0x000000ffff037224 */ /* 0x000fce00078e0005 */
.L_x_3096:
[----:B------:R-:W-:Y:S05]  /*11a70*/  BSYNC.RECONVERGENT B0 ;  /* 0x0000000000007941 */ /* 0x000fea0003800200 */
.L_x_3095:
        /* <DEDUP_REMOVED lines=19> */
[----:B0-----:R-:W-:Y:S01]  /*11bb0*/  STG.E.U8 desc[UR36][R16.64], R21 ;  /* 0x0000001510007986 */ /* 0x001fe2000c101124 */
[----:B------:R-:W-:Y:S05]  /*11bc0*/  EXIT ;  /* 0x000000000000794d */ /* 0x000fea0003800000 */
.L_x_3100:
[----:B------:R-:W0:Y:S02]  /*11bd0*/  F2I.S64.F64.TRUNC R20, R20 ;  /* 0x0000001400147311 */ /* 0x000e24000030d900 */
[----:B0-----:R-:W-:-:S05]  /*11be0*/  IMAD.MOV.U32 R3, RZ, RZ, R20 ;  /* 0x000000ffff037224 */ /* 0x001fca00078e0014 */
[----:B------:R-:W-:Y:S01]  /*11bf0*/  STG.E.U8 desc[UR36][R16.64], R3 ;  /* 0x0000000310007986 */ /* 0x000fe2000c101124 */
[----:B------:R-:W-:Y:S05]  /*11c00*/  EXIT ;  /* 0x000000000000794d */ /* 0x000fea0003800000 */
.L_x_3099:
[----:B------:R-:W-:-:S09]  /*11c10*/  UISETP.NE.AND UP0, UPT, UR4, 0x2, UPT ;  /* 0x000000020400788c */ /* 0x000fd2000bf05270 */
[----:B------:R-:W-:Y:S05]  /*11c20*/  BRA.U !UP0, `(.L_x_3102) ;  /* 0x0000000108287547 */ /* 0x000fea000b800000 */
[----:B------:R-:W-:-:S09]  /*11c30*/  UISETP.NE.AND UP0, UPT, UR4, 0x3, UPT ;  /* 0x000000030400788c */ /* 0x000fd2000bf05270 */
[----:B------:R-:W-:Y:S05]  /*11c40*/  BRA.U !UP0, `(.L_x_3103) ;  /* 0x0000000108147547 */ /* 0x000fea000b800000 */
[----:B------:R-:W-:-:S09]  /*11c50*/  UISETP.NE.AND UP0, UPT, UR4, 0x4, UPT ;  /* 0x000000040400788c */ /* 0x000fd2000bf05270 */
[----:B------:R-:W-:Y:S05]  /*11c60*/  BRA.U UP0, `(.L_x_3101) ;  /* 0x0000000900b47547 */ /* 0x000fea000b800000 */
[----:B------:R-:W0:Y:S02]  /*11c70*/  F2I.S64.F64.TRUNC R20, R20 ;  /* 0x0000001400147311 */ /* 0x000e24000030d900 */
[----:B0-----:R-:W-:Y:S01]  /*11c80*/  STG.E.64 desc[UR36][R16.64], R20 ;  /* 0x0000001410007986 */ /* 0x001fe2000c101b24 */
[----:B------:R-:W-:Y:S05]  /*11c90*/  EXIT ;  /* 0x000000000000794d */ /* 0x000fea0003800000 */
.L_x_3103:
[----:B------:R-:W0:Y:S02]  /*11ca0*/  F2I.F64.TRUNC R21, R20 ;  /* 0x0000001400157311 */ /* 0x000e24000030d100 */
[----:B0-----:R-:W-:Y:S01]  /*11cb0*/  STG.E desc[UR36][R16.64], R21 ;  /* 0x0000001510007986 */ /* 0x001fe2000c101924 */
[----:B------:R-:W-:Y:S05]  /*11cc0*/  EXIT ;  /* 0x000000000000794d */ /* 0x000fea0003800000 */
.L_x_3102:
[----:B------:R-:W0:Y:S02]  /*11cd0*/  F2I.F64.TRUNC R21, R20 ;  /* 0x0000001400157311 */ /* 0x000e24000030d100 */
[----:B0-----:R-:W-:Y:S01]  /*11ce0*/  STG.E.U16 desc[UR36][R16.64], R21 ;  /* 0x0000001510007986 */ /* 0x001fe2000c101524 */
[----:B------:R-:W-:Y:S05]  /*11cf0*/  EXIT ;  /* 0x000000000000794d */ /* 0x000fea0003800000 */
.L_x_3098:
        /* <DEDUP_REMOVED lines=11> */
[----:B------:R-:W-:Y:S01]  /*11db0*/  STG.E desc[UR36][R16.64], R3 ;  /* 0x0000000310007986 */ /* 0x000fe2000c101924 */
[----:B------:R-:W-:Y:S05]  /*11dc0*/  EXIT ;  /* 0x000000000000794d */ /* 0x000fea0003800000 */
.L_x_3105:
[----:B------:R-:W-:Y:S01]  /*11dd0*/  UMOV UR4, 0xf0000000 ;  /* 0xf000000000047882 */ /* 0x000fe20000000000 */
[----:B------:R-:W-:Y:S01]  /*11de0*/  UMOV UR5, 0x380fffff ;  /* 0x380fffff00057882 */ /* 0x000fe20000000000 */
[----:B------:R-:W0:Y:S01]  /*11df0*/  F2F.F32.F64 R0, R20 ;  /* 0x0000001400007310 */ /* 0x000e220000301000 */
[----:B------:R-:W-:-:S14]  /*11e00*/  DSETP.GEU.AND P0, PT, |R20|, UR4, PT ;  /* 0x0000000414007e2a */ /* 0x000fdc000bf0e200 */
[----:B0-----:R-:W-:-:S05]  /*11e10*/  @!P0 FMUL R0, R0, 1.175494350822287508e-38 ;  /* 0x0080000000008820 */ /* 0x001fca0000400000 */
[----:B------:R-:W-:-:S05]  /*11e20*/  F2FP.F16.F32.PACK_AB R0, RZ, R0 ;  /* 0x00000000ff00723e */ /* 0x000fca00000000ff */
[----:B------:R-:W-:Y:S01]  /*11e30*/  STG.E.U16 desc[UR36][R16.64], R0 ;  /* 0x0000000010007986 */ /* 0x000fe2000c101524 */
[----:B------:R-:W-:Y:S05]  /*11e40*/  EXIT ;  /* 0x000000000000794d */ /* 0x000fea0003800000 */
.L_x_3104:
        /* <DEDUP_REMOVED lines=12> */
[----:B------:R-:W-:Y:S01]  /*11f10*/  STG.E.64 desc[UR36][R16.64], R2 ;  /* 0x0000000210007986 */ /* 0x000fe2000c101b24 */
[----:B------:R-:W-:Y:S05]  /*11f20*/  EXIT ;  /* 0x000000000000794d */ /* 0x000fea0003800000 */
.L_x_3107:
[----:B------:R-:W-:Y:S01]  /*11f30*/  UMOV UR4, 0xf0000000 ;  /* 0xf000000000047882 */ /* 0x000fe20000000000 */
[----:B------:R-:W-:Y:S01]  /*11f40*/  UMOV UR5, 0x380fffff ;  /* 0x380fffff00057882 */ /* 0x000fe20000000000 */
[----:B------:R-:W0:Y:S01]  /*11f50*/  F2F.F32.F64 R0, R20 ;  /* 0x0000001400007310 */ /* 0x000e220000301000 */
[----:B------:R-:W-:-:S14]  /*11f60*/  DSETP.GEU.AND P0, PT, |R20|, UR4, PT ;  /* 0x0000000414007e2a */ /* 0x000fdc000bf0e200 */
[----:B0-----:R-:W-:-:S05]  /*11f70*/  @!P0 FMUL R0, R0, 1.175494350822287508e-38 ;  /* 0x0080000000008820 */ /* 0x001fca0000400000 */
[----:B------:R-:W-:-:S04]  /*11f80*/  F2FP.F16.F32.PACK_AB R3, RZ, R0 ;  /* 0x00000000ff03723e */ /* 0x000fc800000000ff */
[----:B------:R-:W-:-:S05]  /*11f90*/  PRMT R3, R3, 0x5410, RZ ;  /* 0x0000541003037816 */ /* 0x000fca00000000ff */
[----:B------:R-:W-:Y:S01]  /*11fa0*/  STG.E desc[UR36][R16.64], R3 ;  /* 0x0000000310007986 */ /* 0x000fe2000c101924 */
[----:B------:R-:W-:Y:S05]  /*11fb0*/  EXIT ;  /* 0x000000000000794d */ /* 0x000fea0003800000 */
.L_x_3106:
[----:B------:R-:W-:Y:S01]  /*11fc0*/  STG.E.64 desc[UR36][R16.64], R20 ;  /* 0x0000001410007986 */ /* 0x000fe2000c101b24 */
[----:B------:R-:W-:Y:S05]  /*11fd0*/  EXIT ;  /* 0x000000000000794d */ /* 0x000fea0003800000 */
.L_x_3097:
        /* <DEDUP_REMOVED lines=11> */
[----:B0-----:R-:W-:Y:S01]  /*12090*/  STG.E.U16 desc[UR36][R16.64], R21 ;  /* 0x0000001510007986 */ /* 0x001fe2000c101524 */
[----:B------:R-:W-:Y:S05]  /*120a0*/  EXIT ;  /* 0x000000000000794d */ /* 0x000fea0003800000 */
.L_x_3111:
        /* <DEDUP_REMOVED lines=21> */
.L_x_3114:
[----:B------:R-:W-:-:S04]  /*12200*/  SHF.R.U32.HI R3, RZ, 0x18, R3 ;  /* 0x00000018ff037819 */ /* 0x000fc80000011603 */
[----:B------:R-:W-:-:S04]  /*12210*/  LOP3.LUT R0, R0, 0x80, R3, 0xf8, !PT ;  /* 0x0000008000007812 */ /* 0x000fc800078ef803 */
[----:B------:R-:W-:-:S07]  /*12220*/  PRMT R8, R0, 0x7610, R8 ;  /* 0x0000761000087816 */ /* 0x000fce0000000008 */
.L_x_3113:
[----:B------:R-:W-:Y:S05]  /*12230*/  BSYNC.RECONVERGENT B0 ;  /* 0x0000000000007941 */ /* 0x000fea0003800200 */
.L_x_3112:
[----:B------:R-:W-:Y:S01]  /*12240*/  STG.E.U8 desc[UR36][R16.64], R8 ;  /* 0x0000000810007986 */ /* 0x000fe2000c101124 */
[----:B------:R-:W-:Y:S05]  /*12250*/  EXIT ;  /* 0x000000000000794d */ /* 0x000fea0003800000 */
.L_x_3110:
        /* <DEDUP_REMOVED lines=21> */
.L_x_3117:
[----:B------:R-:W-:-:S04]  /*123b0*/  SHF.R.U32.HI R3, RZ, 0x18, R3 ;  /* 0x00000018ff037819 */ /* 0x000fc80000011603 */
[----:B------:R-:W-:-:S04]  /*123c0*/  LOP3.LUT R0, R0, 0x80, R3, 0xf8, !PT ;  /* 0x0000008000007812 */ /* 0x000fc800078ef803 */
[----:B------:R-:W-:-:S07]  /*123d0*/  PRMT R8, R0, 0x7610, R8 ;  /* 0x0000761000087816 */ /* 0x000fce0000000008 */
.L_x_3116:
[----:B------:R-:W-:Y:S05]  /*123e0*/  BSYNC.RECONVERGENT B0 ;  /* 0x0000000000007941 */ /* 0x000fea0003800200 */
.L_x_3115:
[----:B------:R-:W-:Y:S01]  /*123f0*/  STG.E.U8 desc[UR36][R16.64], R8 ;  /* 0x0000000810007986 */ /* 0x000fe2000c101124 */
[----:B------:R-:W-:Y:S05]  /*12400*/  EXIT ;  /* 0x000000000000794d */ /* 0x000fea0003800000 */
.L_x_3109:
        /* <DEDUP_REMOVED lines=22> */
[----:B------:R-:W-:-:S05]  /*12570*/  @!P0 IMAD.MOV R0, RZ, RZ, R2 ;  /* 0x000000ffff008224 */ /* 0x000fca00078e0202 */
[----:B------:R-:W-:-:S05]  /*12580*/  @P2 MOV R3, R0 ;  /* 0x0000000000032202 */ /* 0x000fca0000000f00 */
[----:B------:R-:W-:Y:S01]  /*12590*/  STG.E.U8 desc[UR36][R16.64], R3 ;  /* 0x0000000310007986 */ /* 0x000fe2000c101124 */
[----:B------:R-:W-:Y:S05]  /*125a0*/  EXIT ;  /* 0x000000000000794d */ /* 0x000fea0003800000 */
.L_x_3119:
[----:B------:R-:W0:Y:S02]  /*125b0*/  F2I.U64.F64.TRUNC R20, R20 ;  /* 0x0000001400147311 */ /* 0x000e24000030d800 */
[----:B0-----:R-:W-:Y:S01]  /*125c0*/  STG.E.64 desc[UR36][R16.64], R20 ;  /* 0x0000001410007986 */ /* 0x001fe2000c101b24 */
[----:B------:R-:W-:Y:S05]  /*125d0*/  EXIT ;  /* 0x000000000000794d */ /* 0x000fea0003800000 */
.L_x_3118:
[----:B------:R-:W0:Y:S02]  /*125e0*/  F2I.U32.F64.TRUNC R21, R20 ;  /* 0x0000001400157311 */ /* 0x000e24000030d000 */
[----:B0-----:R-:W-:Y:S01]  /*125f0*/  STG.E desc[UR36][R16.64], R21 ;  /* 0x0000001510007986 */ /* 0x001fe2000c101924 */
[----:B------:R-:W-:Y:S05]  /*12600*/  EXIT ;  /* 0x000000000000794d */ /* 0x000fea0003800000 */
.L_x_3108:
        /* <DEDUP_REMOVED lines=8> */
[----:B------:R-:W-:Y:S01]  /*12690*/  STG.E.U8 desc[UR36][R16.64], R3 ;  /* 0x0000000310007986 */ /* 0x000fe2000c101124 */
[----:B------:R-:W-:Y:S05]  /*126a0*/  EXIT ;  /* 0x000000000000794d */ /* 0x000fea0003800000 */
.L_x_3121:
[----:B------:R-:W-:-:S05]  /*126b0*/  CS2R R22, SRZ ;  /* 0x0000000000167805 */ /* 0x000fca000001ff00 */
[----:B------:R-:W-:Y:S01]  /*126c0*/  STG.E.128 desc[UR36][R16.64], R20 ;  /* 0x0000001410007986 */ /* 0x000fe2000c101d24 */
[----:B------:R-:W-:Y:S05]  /*126d0*/  EXIT ;  /* 0x000000000000794d */ /* 0x000fea0003800000 */
.L_x_3120:
[----:B------:R-:W-:-:S09]  /*126e0*/  UISETP.NE.AND UP0, UPT, UR4, 0xf, UPT ;  /* 0x0000000f0400788c */ /* 0x000fd2000bf05270 */
[----:B------:R-:W-:Y:S05]  /*126f0*/  BRA.U !UP0, `(.L_x_3122) ;  /* 0x0000000508087547 */ /* 0x000fea000b800000 */
[----:B------:R-:W-:-:S09]  /*12700*/  UISETP.NE.AND UP0, UPT, UR4, 0x17, UPT ;  /* 0x000000170400788c */ /* 0x000fd2000bf05270 */
[----:B------:R-:W-:Y:S05]  /*12710*/  BRA.U !UP0, `(.L_x_3123) ;  /* 0x0000000108a07547 */ /* 0x000fea000b800000 */
[----:B------:R-:W-:-:S09]  /*12720*/  UISETP.NE.AND UP0, UPT, UR4, 0x18, UPT ;  /* 0x000000180400788c */ /* 0x000fd2000bf05270 */
[----:B------:R-:W-:Y:S05]  /*12730*/  BRA.U !UP0, `(.L_x_3124) ;  /* 0x0000000108447547 */ /* 0x000fea000b800000 */
.L_x_3101:
        /* <DEDUP_REMOVED lines=10> */
[----:B---3--:R-:W-:Y:S01]  /*127e0*/  IMAD.U32 R6, RZ, RZ, UR6 ;  /* 0x00000006ff067e24 */ /* 0x008fe2000f8e00ff */
[----:B------:R-:W-:Y:S01]  /*127f0*/  MOV R7, UR7 ;  /* 0x0000000700077c02 */ /* 0x000fe20008000f00 */
[----:B----4-:R-:W-:Y:S01]  /*12800*/  IMAD.U32 R10, RZ, RZ, UR8 ;  /* 0x00000008ff0a7e24 */ /* 0x010fe2000f8e00ff */
[----:B-1----:R-:W-:-:S07]  /*12810*/  MOV R11, UR9 ;  /* 0x00000009000b7c02 */ /* 0x002fce0008000f00 */
[----:B------:R-:W-:-:S07]  /*12820*/  LEPC R20, `(.L_x_3125) ;  /* 0x000000001014794e */ /* 0x000fce0000000000 */
[----:B--2---:R-:W-:Y:S05]  /*12830*/  CALL.ABS.NOINC R2 ;  /* 0x0000000002007343 */ /* 0x004fea0003c00000 */
.L_x_3125:
[----:B------:R-:W-:Y:S05]  /*12840*/  EXIT ;  /* 0x000000000000794d */ /* 0x000fea0003800000 */
.L_x_3124:
        /* <DEDUP_REMOVED lines=17> */
.L_x_3127:
[----:B------:R-:W-:Y:S05]  /*12960*/  BSYNC.RECONVERGENT B0 ;  /* 0x0000000000007941 */ /* 0x000fea0003800200 */
.L_x_3126:
[----:B------:R-:W-:-:S05]  /*12970*/  LOP3.LUT R3, R0, 0x80, R3, 0xf8, !PT ;  /* 0x0000008000037812 */ /* 0x000fca00078ef803 */
[----:B------:R-:W-:Y:S01]  /*12980*/  STG.E.U8 desc[UR36][R16.64], R3 ;  /* 0x0000000310007986 */ /* 0x000fe2000c101124 */
[----:B------:R-:W-:Y:S05]  /*12990*/  EXIT ;  /* 0x000000000000794d */ /* 0x000fea0003800000 */
.L_x_3123:
        /* <DEDUP_REMOVED lines=16> */
.L_x_3129:
[----:B------:R-:W-:Y:S01]  /*12aa0*/  IMAD.MOV.U32 R0, RZ, RZ, 0x7f ;  /* 0x0000007fff007424 */ /* 0x000fe200078e00ff */
[----:B------:R-:W-:-:S04]  /*12ab0*/  ISETP.GT.U32.AND P0, PT, R2, 0x7f800000, PT ;  /* 0x7f8000000200780c */ /* 0x000fc80003f04070 */
[----:B------:R-:W-:-:S09]  /*12ac0*/  SEL R0, R0, 0x7c, P0 ;  /* 0x0000007c00007807 */ /* 0x000fd20000000000 */
.L_x_3130:
[----:B------:R-:W-:Y:S05]  /*12ad0*/  BSYNC.RECONVERGENT B0 ;  /* 0x0000000000007941 */ /* 0x000fea0003800200 */
.L_x_3128:
[----:B------:R-:W-:-:S04]  /*12ae0*/  SHF.R.U32.HI R3, RZ, 0x18, R3 ;  /* 0x00000018ff037819 */ /* 0x000fc80000011603 */
[----:B------:R-:W-:-:S05]  /*12af0*/  LOP3.LUT R3, R0, 0x80, R3, 0xf8, !PT ;  /* 0x0000008000037812 */ /* 0x000fca00078ef803 */
[----:B------:R-:W-:Y:S01]  /*12b00*/  STG.E.U8 desc[UR36][R16.64], R3 ;  /* 0x0000000310007986 */ /* 0x000fe2000c101124 */
[----:B------:R-:W-:Y:S05]  /*12b10*/  EXIT ;  /* 0x000000000000794d */ /* 0x000fea0003800000 */
.L_x_3122:
[----:B------:R-:W-:Y:S01]  /*12b20*/  UMOV UR4, 0xf0000000 ;  /* 0xf000000000047882 */ /* 0x000fe20000000000 */
[----:B------:R-:W-:Y:S01]  /*12b30*/  UMOV UR5, 0x380fffff ;  /* 0x380fffff00057882 */ /* 0x000fe20000000000 */
[----:B------:R-:W0:Y:S01]  /*12b40*/  F2F.F32.F64 R0, R20 ;  /* 0x0000001400007310 */ /* 0x000e220000301000 */
[----:B------:R-:W-:-:S14]  /*12b50*/  DSETP.GEU.AND P0, PT, |R20|, UR4, PT ;  /* 0x0000000414007e2a */ /* 0x000fdc000bf0e200 */
[----:B0-----:R-:W-:-:S05]  /*12b60*/  @!P0 FMUL R0, R0, 1.175494350822287508e-38 ;  /* 0x0080000000008820 */ /* 0x001fca0000400000 */
[----:B------:R-:W-:-:S05]  /*12b70*/  F2FP.BF16.F32.PACK_AB R0, RZ, R0 ;  /* 0x00000000ff00723e */ /* 0x000fca00000010ff */
[----:B------:R-:W-:Y:S01]  /*12b80*/  STG.E.U16 desc[UR36][R16.64], R0 ;  /* 0x0000000010007986 */ /* 0x000fe2000c101524 */
[----:B------:R-:W-:Y:S05]  /*12b90*/  EXIT ;  /* 0x000000000000794d */ /* 0x000fea0003800000 */
        .weak           $__internal_0_$__cuda_sm20_div_rn_f64_full
        .type           $__internal_0_$__cuda_sm20_div_rn_f64_full,@function
        .size           $__internal_0_$__cuda_sm20_div_rn_f64_full,(.L_x_6989 - $__internal_0_$__cuda_sm20_div_rn_f64_full)
$__internal_0_$__cuda_sm20_div_rn_f64_full:
[C---:B------:R-:W-:Y:S01]  /*12ba0*/  FSETP.GEU.AND P0, PT, |R5|.reuse, 1.469367938527859385e-39, PT ;  /* 0x001000000500780b */ /* 0x040fe20003f0e200 */
[----:B------:R-:W-:Y:S01]  /*12bb0*/  IMAD.MOV.U32 R9, RZ, RZ, R5 ;  /* 0x000000ffff097224 */ /* 0x000fe200078e0005 */
[----:B------:R-:W-:Y:S01]  /*12bc0*/  LOP3.LUT R6, R5, 0x800fffff, RZ, 0xc0, !PT ;  /* 0x800fffff05067812 */ /* 0x000fe200078ec0ff */
[----:B------:R-:W-:Y:S01]  /*12bd0*/  IMAD.MOV.U32 R14, RZ, RZ, 0x1 ;  /* 0x00000001ff0e7424 */ /* 0x000fe200078e00ff */
[-C--:B------:R-:W-:Y:S01]  /*12be0*/  MOV R8, R4.reuse ;  /* 0x0000000400087202 */ /* 0x080fe20000000f00 */
[----:B------:R-:W-:Y:S01]  /*12bf0*/  BSSY.RECONVERGENT B1, `(.L_x_3131) ;  /* 0x0000054000017945 */ /* 0x000fe20003800200 */
[----:B------:R-:W-:Y:S02]  /*12c00*/  LOP3.LUT R7, R6, 0x3ff00000, RZ, 0xfc, !PT ;  /* 0x3ff0000006077812 */ /* 0x000fe400078efcff */
[----:B------:R-:W-:Y:S02]  /*12c10*/  MOV R6, R4 ;  /* 0x0000000400067202 */ /* 0x000fe40000000f00 */
[----:B------:R-:W-:-:S02]  /*12c20*/  FSETP.GEU.AND P1, PT, |R11|, 1.469367938527859385e-39, PT ;  /* 0x001000000b00780b */ /* 0x000fc40003f2e200 */
[----:B------:R-:W-:Y:S01]  /*12c30*/  LOP3.LUT R2, R11, 0x7ff00000, RZ, 0xc0, !PT ;  /* 0x7ff000000b027812 */ /* 0x000fe200078ec0ff */
[----:B------:R-:W-:Y:S01]  /*12c40*/  @!P0 DMUL R6, R8, 8.98846567431157953865e+307 ;  /* 0x7fe0000008068828 */ /* 0x000fe20000000000 */
[----:B------:R-:W-:-:S03]  /*12c50*/  LOP3.LUT R5, R5, 0x7ff00000, RZ, 0xc0, !PT ;  /* 0x7ff0000005057812 */ /* 0x000fc600078ec0ff */
[----:B------:R-:W-:Y:S01]  /*12c60*/  IMAD.MOV.U32 R4, RZ, RZ, R2 ;  /* 0x000000ffff047224 */ /* 0x000fe200078e0002 */
[C---:B------:R-:W-:Y:S01]  /*12c70*/  ISETP.GE.U32.AND P3, PT, R2.reuse, R5, PT ;  /* 0x000000050200720c */ /* 0x040fe20003f66070 */
[----:B------:R-:W0:Y:S04]  /*12c80*/  MUFU.RCP64H R15, R7 ;  /* 0x00000007000f7308 */ /* 0x000e280000001800 */
[----:B------:R-:W-:Y:S02]  /*12c90*/  @!P1 LOP3.LUT R3, R9, 0x7ff00000, RZ, 0xc0, !PT ;  /* 0x7ff0000009039812 */ /* 0x000fe400078ec0ff */
[----:B------:R-:W-:Y:S02]  /*12ca0*/  @!P0 LOP3.LUT R5, R7, 0x7ff00000, RZ, 0xc0, !PT ;  /* 0x7ff0000007058812 */ /* 0x000fe400078ec0ff */
[----:B------:R-:W-:-:S02]  /*12cb0*/  @!P1 ISETP.GE.U32.AND P2, PT, R2, R3, PT ;  /* 0x000000030200920c */ /* 0x000fc40003f46070 */
[----:B------:R-:W-:Y:S01]  /*12cc0*/  MOV R3, 0x1ca00000 ;  /* 0x1ca0000000037802 */ /* 0x000fe20000000f00 */
[----:B------:R-:W-:-:S03]  /*12cd0*/  VIADD R27, R5, 0xffffffff ;  /* 0xffffffff051b7836 */ /* 0x000fc60000000000 */
[----:B------:R-:W-:Y:S01]  /*12ce0*/  @!P1 SEL R19, R3, 0x63400000, !P2 ;  /* 0x6340000003139807 */ /* 0x000fe20005000000 */
[----:B0-----:R-:W-:-:S03]  /*12cf0*/  DFMA R12, R14, -R6, 1 ;  /* 0x3ff000000e0c742b */ /* 0x001fc60000000806 */
[----:B------:R-:W-:-:S04]  /*12d00*/  @!P1 LOP3.LUT R24, R19, 0x80000000, R11, 0xf8, !PT ;  /* 0x8000000013189812 */ /* 0x000fc800078ef80b */
[----:B------:R-:W-:Y:S02]  /*12d10*/  @!P1 LOP3.LUT R25, R24, 0x100000, RZ, 0xfc, !PT ;  /* 0x0010000018199812 */ /* 0x000fe400078efcff */
[----:B------:R-:W-:Y:S01]  /*12d20*/  @!P1 MOV R24, RZ ;  /* 0x000000ff00189202 */ /* 0x000fe20000000f00 */
[----:B------:R-:W-:-:S08]  /*12d30*/  DFMA R12, R12, R12, R12 ;  /* 0x0000000c0c0c722b */ /* 0x000fd0000000000c */
[----:B------:R-:W-:Y:S01]  /*12d40*/  DFMA R14, R14, R12, R14 ;  /* 0x0000000c0e0e722b */ /* 0x000fe2000000000e */
[----:B------:R-:W-:Y:S01]  /*12d50*/  SEL R13, R3, 0x63400000, !P3 ;  /* 0x63400000030d7807 */ /* 0x000fe20005800000 */
[----:B------:R-:W-:-:S03]  /*12d60*/  IMAD.MOV.U32 R12, RZ, RZ, R10 ;  /* 0x000000ffff0c7224 */ /* 0x000fc600078e000a */
[----:B------:R-:W-:-:S03]  /*12d70*/  LOP3.LUT R13, R13, 0x800fffff, R11, 0xf8, !PT ;  /* 0x800fffff0d0d7812 */ /* 0x000fc600078ef80b */
[----:B------:R-:W-:-:S03]  /*12d80*/  DFMA R18, R14, -R6, 1 ;  /* 0x3ff000000e12742b */ /* 0x000fc60000000806 */
[----:B------:R-:W-:-:S05]  /*12d90*/  @!P1 DFMA R12, R12, 2, -R24 ;  /* 0x400000000c0c982b */ /* 0x000fca0000000818 */
[----:B------:R-:W-:-:S05]  /*12da0*/  DFMA R14, R14, R18, R14 ;  /* 0x000000120e0e722b */ /* 0x000fca000000000e */
[----:B------:R-:W-:-:S03]  /*12db0*/  @!P1 LOP3.LUT R4, R13, 0x7ff00000, RZ, 0xc0, !PT ;  /* 0x7ff000000d049812 */ /* 0x000fc600078ec0ff */
[----:B------:R-:W-:Y:S01]  /*12dc0*/  DMUL R18, R14, R12 ;  /* 0x0000000c0e127228 */ /* 0x000fe20000000000 */
[----:B------:R-:W-:-:S04]  /*12dd0*/  IADD3 R26, PT, PT, R4, -0x1, RZ ;  /* 0xffffffff041a7810 */ /* 0x000fc80007ffe0ff */
[----:B------:R-:W-:-:S03]  /*12de0*/  ISETP.GT.U32.AND P0, PT, R26, 0x7feffffe, PT ;  /* 0x7feffffe1a00780c */ /* 0x000fc60003f04070 */
[----:B------:R-:W-:Y:S01]  /*12df0*/  DFMA R24, R18, -R6, R12 ;  /* 0x800000061218722b */ /* 0x000fe2000000000c */
[----:B------:R-:W-:-:S07]  /*12e00*/  ISETP.GT.U32.OR P0, PT, R27, 0x7feffffe, P0 ;  /* 0x7feffffe1b00780c */ /* 0x000fce0000704470 */
[----:B------:R-:W-:-:S06]  /*12e10*/  DFMA R24, R14, R24, R18 ;  /* 0x000000180e18722b */ /* 0x000fcc0000000012 */
[----:B------:R-:W-:Y:S05]  /*12e20*/  @P0 BRA `(.L_x_3132) ;  /* 0x00000000006c0947 */ /* 0x000fea0003800000 */
[----:B------:R-:W-:Y:S02]  /*12e30*/  LOP3.LUT R5, R9, 0x7ff00000, RZ, 0xc0, !PT ;  /* 0x7ff0000009057812 */ /* 0x000fe400078ec0ff */
[----:B------:R-:W-:Y:S02]  /*12e40*/  MOV R10, RZ ;  /* 0x000000ff000a7202 */ /* 0x000fe40000000f00 */
[CC--:B------:R-:W-:Y:S02]  /*12e50*/  VIADDMNMX R4, R2.reuse, -R5.reuse, 0xb9600000, !PT ;  /* 0xb960000002047446 */ /* 0x0c0fe40007800905 */
[----:B------:R-:W-:Y:S02]  /*12e60*/  ISETP.GE.U32.AND P0, PT, R2, R5, PT ;  /* 0x000000050200720c */ /* 0x000fe40003f06070 */
[----:B------:R-:W-:Y:S02]  /*12e70*/  VIMNMX R4, PT, PT, R4, 0x46a00000, PT ;  /* 0x46a0000004047848 */ /* 0x000fe40003fe0100 */
[----:B------:R-:W-:-:S04]  /*12e80*/  SEL R3, R3, 0x63400000, !P0 ;  /* 0x6340000003037807 */ /* 0x000fc80004000000 */
[----:B------:R-:W-:-:S05]  /*12e90*/  IADD3 R4, PT, PT, -R3, R4, RZ ;  /* 0x0000000403047210 */ /* 0x000fca0007ffe1ff */
[----:B------:R-:W-:-:S06]  /*12ea0*/  VIADD R11, R4, 0x7fe00000 ;  /* 0x7fe00000040b7836 */ /* 0x000fcc0000000000 */
[----:B------:R-:W-:-:S10]  /*12eb0*/  DMUL R2, R24, R10 ;  /* 0x0000000a18027228 */ /* 0x000fd40000000000 */
[----:B------:R-:W-:-:S13]  /*12ec0*/  FSETP.GTU.AND P0, PT, |R3|, 1.469367938527859385e-39, PT ;  /* 0x001000000300780b */ /* 0x000fda0003f0c200 */
[----:B------:R-:W-:Y:S05]  /*12ed0*/  @P0 BRA `(.L_x_3133) ;  /* 0x0000000000940947 */ /* 0x000fea0003800000 */
[----:B------:R-:W-:Y:S01]  /*12ee0*/  DFMA R6, R24, -R6, R12 ;  /* 0x800000061806722b */ /* 0x000fe2000000000c */
[----:B------:R-:W-:-:S09]  /*12ef0*/  IMAD.MOV.U32 R10, RZ, RZ, RZ ;  /* 0x000000ffff0a7224 */ /* 0x000fd200078e00ff */
[C---:B------:R-:W-:Y:S02]  /*12f00*/  FSETP.NEU.AND P0, PT, R7.reuse, RZ, PT ;  /* 0x000000ff0700720b */ /* 0x040fe40003f0d000 */
[----:B------:R-:W-:-:S04]  /*12f10*/  LOP3.LUT R9, R7, 0x80000000, R9, 0x48, !PT ;  /* 0x8000000007097812 */ /* 0x000fc800078e4809 */
[----:B------:R-:W-:-:S07]  /*12f20*/  LOP3.LUT R11, R9, R11, RZ, 0xfc, !PT ;  /* 0x0000000b090b7212 */ /* 0x000fce00078efcff */
[----:B------:R-:W-:Y:S05]  /*12f30*/  @!P0 BRA `(.L_x_3133) ;  /* 0x00000000007c8947 */ /* 0x000fea0003800000 */
[C---:B------:R-:W-:Y:S01]  /*12f40*/  IADD3 R7, PT, PT, -R4.reuse, RZ, RZ ;  /* 0x000000ff04077210 */ /* 0x040fe20007ffe1ff */
[----:B------:R-:W-:Y:S01]  /*12f50*/  IMAD.MOV.U32 R6, RZ, RZ, RZ ;  /* 0x000000ffff067224 */ /* 0x000fe200078e00ff */
[----:B------:R-:W-:Y:S01]  /*12f60*/  DMUL.RP R10, R24, R10 ;  /* 0x0000000a180a7228 */ /* 0x000fe20000008000 */
[----:B------:R-:W-:-:S04]  /*12f70*/  IADD3 R5, PT, PT, -R4, -0x43300000, RZ ;  /* 0xbcd0000004057810 */ /* 0x000fc80007ffe1ff */
[----:B------:R-:W-:-:S05]  /*12f80*/  DFMA R6, R2, -R6, R24 ;  /* 0x800000060206722b */ /* 0x000fca0000000018 */
[----:B------:R-:W-:-:S05]  /*12f90*/  LOP3.LUT R9, R11, R9, RZ, 0x3c, !PT ;  /* 0x000000090b097212 */ /* 0x000fca00078e3cff */
[----:B------:R-:W-:-:S04]  /*12fa0*/  FSETP.NEU.AND P0, PT, |R7|, R5, PT ;  /* 0x000000050700720b */ /* 0x000fc80003f0d200 */
[----:B------:R-:W-:Y:S02]  /*12fb0*/  FSEL R2, R10, R2, !P0 ;  /* 0x000000020a027208 */ /* 0x000fe40004000000 */
[----:B------:R-:W-:Y:S01]  /*12fc0*/  FSEL R3, R9, R3, !P0 ;  /* 0x0000000309037208 */ /* 0x000fe20004000000 */
[----:B------:R-:W-:Y:S06]  /*12fd0*/  BRA `(.L_x_3133) ;  /* 0x0000000000547947 */ /* 0x000fec0003800000 */
.L_x_3132:
[----:B------:R-:W-:-:S14]  /*12fe0*/  DSETP.NAN.AND P0, PT, R10, R10, PT ;  /* 0x0000000a0a00722a */ /* 0x000fdc0003f08000 */
[----:B------:R-:W-:Y:S05]  /*12ff0*/  @P0 BRA `(.L_x_3134) ;  /* 0x0000000000440947 */ /* 0x000fea0003800000 */
[----:B------:R-:W-:-:S14]  /*13000*/  DSETP.NAN.AND P0, PT, R8, R8, PT ;  /* 0x000000080800722a */ /* 0x000fdc0003f08000 */
[----:B------:R-:W-:Y:S05]  /*13010*/  @P0 BRA `(.L_x_3135) ;  /* 0x0000000000300947 */ /* 0x000fea0003800000 */
[----:B------:R-:W-:Y:S01]  /*13020*/  ISETP.NE.AND P0, PT, R4, R5, PT ;  /* 0x000000050400720c */ /* 0x000fe20003f05270 */
[----:B------:R-:W-:Y:S01]  /*13030*/  IMAD.MOV.U32 R3, RZ, RZ, -0x80000 ;  /* 0xfff80000ff037424 */ /* 0x000fe200078e00ff */
[----:B------:R-:W-:-:S11]  /*13040*/  MOV R2, 0x0 ;  /* 0x0000000000027802 */ /* 0x000fd60000000f00 */
[----:B------:R-:W-:Y:S05]  /*13050*/  @!P0 BRA `(.L_x_3133) ;  /* 0x0000000000348947 */ /* 0x000fea0003800000 */
[----:B------:R-:W-:Y:S02]  /*13060*/  ISETP.NE.AND P0, PT, R4, 0x7ff00000, PT ;  /* 0x7ff000000400780c */ /* 0x000fe40003f05270 */
[----:B------:R-:W-:Y:S02]  /*13070*/  LOP3.LUT R3, R11, 0x80000000, R9, 0x48, !PT ;  /* 0x800000000b037812 */ /* 0x000fe400078e4809 */
[----:B------:R-:W-:-:S13]  /*13080*/  ISETP.EQ.OR P0, PT, R5, RZ, !P0 ;  /* 0x000000ff0500720c */ /* 0x000fda0004702670 */
[----:B------:R-:W-:Y:S02]  /*13090*/  @P0 LOP3.LUT R4, R3, 0x7ff00000, RZ, 0xfc, !PT ;  /* 0x7ff0000003040812 */ /* 0x000fe400078efcff */
[----:B------:R-:W-:Y:S01]  /*130a0*/  @!P0 MOV R2, RZ ;  /* 0x000000ff00028202 */ /* 0x000fe20000000f00 */
[----:B------:R-:W-:Y:S01]  /*130b0*/  @P0 IMAD.MOV.U32 R2, RZ, RZ, RZ ;  /* 0x000000ffff020224 */ /* 0x000fe200078e00ff */
[----:B------:R-:W-:Y:S01]  /*130c0*/  @P0 MOV R3, R4 ;  /* 0x0000000400030202 */ /* 0x000fe20000000f00 */
[----:B------:R-:W-:Y:S06]  /*130d0*/  BRA `(.L_x_3133) ;  /* 0x0000000000147947 */ /* 0x000fec0003800000 */
.L_x_3135:
[----:B------:R-:W-:Y:S01]  /*130e0*/  LOP3.LUT R3, R9, 0x80000, RZ, 0xfc, !PT ;  /* 0x0008000009037812 */ /* 0x000fe200078efcff */
[----:B------:R-:W-:Y:S01]  /*130f0*/  IMAD.MOV.U32 R2, RZ, RZ, R8 ;  /* 0x000000ffff027224 */ /* 0x000fe200078e0008 */
[----:B------:R-:W-:Y:S06]  /*13100*/  BRA `(.L_x_3133) ;  /* 0x0000000000087947 */ /* 0x000fec0003800000 */
.L_x_3134:
[----:B------:R-:W-:Y:S02]  /*13110*/  LOP3.LUT R3, R11, 0x80000, RZ, 0xfc, !PT ;  /* 0x000800000b037812 */ /* 0x000fe400078efcff */
[----:B------:R-:W-:-:S07]  /*13120*/  MOV R2, R10 ;  /* 0x0000000a00027202 */ /* 0x000fce0000000f00 */
.L_x_3133:
[----:B------:R-:W-:Y:S05]  /*13130*/  BSYNC.RECONVERGENT B1 ;  /* 0x0000000000017941 */ /* 0x000fea0003800200 */
.L_x_3131:
[----:B------:R-:W-:Y:S01]  /*13140*/  MOV R5, R3 ;  /* 0x0000000300057202 */ /* 0x000fe20000000f00 */
[----:B------:R-:W-:Y:S02]  /*13150*/  HFMA2 R3, -RZ, RZ, 0, 0 ;  /* 0x00000000ff037431 */ /* 0x000fe400000001ff */
[----:B------:R-:W-:Y:S02]  /*13160*/  IMAD.MOV.U32 R4, RZ, RZ, R2 ;  /* 0x000000ffff047224 */ /* 0x000fe400078e0002 */
[----:B------:R-:W-:-:S04]  /*13170*/  IMAD.MOV.U32 R2, RZ, RZ, R0 ;  /* 0x000000ffff027224 */ /* 0x000fc800078e0000 */
[----:B------:R-:W-:Y:S05]  /*13180*/  RET.REL.NODEC R2 `(_ZN2at6native18elementwise_kernelILi128ELi4EZNS0_15gpu_kernel_implIZZZNS0_62_GLOBAL__N__e6aa1b1b_29_ActivationLogSigmoidKernel_cu_9d16a0dc27log_sigmoid_backward_kernelERNS_14TensorIteratorEENKUlvE_clEvENKUlvE_clEvEUlddE_EEvRNS_18TensorIteratorBaseERKT_EUliE_EEviT1_) ;  /* 0xfffffecc029c7950 */ /* 0x000fea0003c3ffff */
.L_x_3136:
        /* <DEDUP_REMOVED lines=15> */
.L_x_6989:


//--------------------- .text._ZN2at6native27unrolled_elementwise_kernelIZZZNS0_62_GLOBAL__N__e6aa1b1b_29_ActivationLogSigmoidKernel_cu_9d16a0dc27log_sigmoid_backward_kernelERNS_14TensorIteratorEENKUlvE_clEvENKUlvE_clEvEUlddE_St5arrayIPcLm3EELi4E23TrivialOffsetCalculatorILi2EjESB_ILi1EjENS0_6memory12LoadWithCastILi2EEENSE_13StoreWithCastILi1EEEEEviT_T0_T2_T3_T4_T5_ --------------------------
	.section	.text._ZN2at6native27unrolled_elementwise_kernelIZZZNS0_62_GLOBAL__N__e6aa1b1b_29_ActivationLogSigmoidKernel_cu_9d16a0dc27log_sigmoid_backward_kernelERNS_14TensorIteratorEENKUlvE_clEvENKUlvE_clEvEUlddE_St5arrayIPcLm3EELi4E23TrivialOffsetCalculatorILi2EjESB_ILi1EjENS0_6memory12LoadWithCastILi2EEENSE_13StoreWithCastILi1EEEEEviT_T0_T2_T3_T4_T5_,"ax",@progbits
	.align	128
        .global         _ZN2at6native27unrolled_elementwise_kernelIZZZNS0_62_GLOBAL__N__e6aa1b1b_29_ActivationLogSigmoidKernel_cu_9d16a0dc27log_sigmoid_backward_kernelERNS_14TensorIteratorEENKUlvE_clEvENKUlvE_clEvEUlddE_St5arrayIPcLm3EELi4E23TrivialOffsetCalculatorILi2EjESB_ILi1EjENS0_6memory12LoadWithCastILi2EEENSE_13StoreWithCastILi1EEEEEviT_T0_T2_T3_T4_T5_
        .type           _ZN2at6native27unrolled_elementwise_kernelIZZZNS0_62_GLOBAL__N__e6aa1b1b_29_ActivationLogSigmoidKernel_cu_9d16a0dc27log_sigmoid_backward_kernelERNS_14TensorIteratorEENKUlvE_clEvENKUlvE_clEvEUlddE_St5arrayIPcLm3EELi4E23TrivialOffsetCalculatorILi2EjESB_ILi1EjENS0_6memory12LoadWithCastILi2EEENSE_13StoreWithCastILi1EEEEEviT_T0_T2_T3_T4_T5_,@function
        .size           _ZN2at6native27unrolled_elementwise_kernelIZZZNS0_62_GLOBAL__N__e6aa1b1b_29_ActivationLogSigmoidKernel_cu_9d16a0dc27log_sigmoid_backward_kernelERNS_14TensorIteratorEENKUlvE_clEvENKUlvE_clEvEUlddE_St5arrayIPcLm3EELi4E23TrivialOffsetCalculatorILi2EjESB_ILi1EjENS0_6memory12LoadWithCastILi2EEENSE_13StoreWithCastILi1EEEEEviT_T0_T2_T3_T4_T5_,(.L_x_6990 - _ZN2at6native27unrolled_elementwise_kernelIZZZNS0_62_GLOBAL__N__e6aa1b1b_29_ActivationLogSigmoidKernel_cu_9d16a0dc27log_sigmoid_backward_kernelERNS_14TensorIteratorEENKUlvE_clEvENKUlvE_clEvEUlddE_St5arrayIPcLm3EELi4E23TrivialOffsetCalculatorILi2EjESB_ILi1EjENS0_6memory12LoadWithCastILi2EEENSE_13StoreWithCastILi1EEEEEviT_T0_T2_T3_T4_T5_)
        .other          _ZN2at6native27unrolled_elementwise_kernelIZZZNS0_62_GLOBAL__N__e6aa1b1b_29_ActivationLogSigmoidKernel_cu_9d16a0dc27log_sigmoid_backward_kernelERNS_14TensorIteratorEENKUlvE_clEvENKUlvE_clEvEUlddE_St5arrayIPcLm3EELi4E23TrivialOffsetCalculatorILi2EjESB_ILi1EjENS0_6memory12LoadWithCastILi2EEENSE_13StoreWithCastILi1EEEEEviT_T0_T2_T3_T4_T5_,@"STO_CUDA_ENTRY STV_DEFAULT"
_ZN2at6native27unrolled_elementwise_kernelIZZZNS0_62_GLOBAL__N__e6aa1b1b_29_ActivationLogSigmoidKernel_cu_9d16a0dc27log_sigmoid_backward_kernelERNS_14TensorIteratorEENKUlvE_clEvENKUlvE_clEvEUlddE_St5arrayIPcLm3EELi4E23TrivialOffsetCalculatorILi2EjESB_ILi1EjENS0_6memory12LoadWithCastILi2EEENSE_13StoreWithCastILi1EEEEEviT_T0_T2_T3_T4_T5_:
.text._ZN2at6native27unrolled_elementwise_kernelIZZZNS0_62_GLOBAL__N__e6aa1b1b_29_ActivationLogSigmoidKernel_cu_9d16a0dc27log_sigmoid_backward_kernelERNS_14TensorIteratorEENKUlvE_clEvENKUlvE_clEvEUlddE_St5arrayIPcLm3EELi4E23TrivialOffsetCalculatorILi2EjESB_ILi1EjENS0_6memory12LoadWithCastILi2EEENSE_13StoreWithCastILi1EEEEEviT_T0_T2_T3_T4_T5_:
        /* <DEDUP_REMOVED lines=8> */
[----:B------:R-:W-:Y:S01]  /*0080*/  CS2R R24, SRZ ;  /* 0x0000000000187805 */ /* 0x000fe2000001ff00 */
        /* <DEDUP_REMOVED lines=26> */
.L_x_3143:
[----:B------:R-:W2:Y:S02]  /*0230*/  LDG.E.U8 R2, desc[UR36][R2.64] ;  /* 0x0000002402027981 */ /* 0x000ea4000c1e1100 */
[----:B--2---:R0:W1:Y:S01]  /*0240*/  I2F.F64.U16 R18, R2 ;  /* 0x0000000200127312 */ /* 0x0040620000101800 */
[----:B------:R-:W-:Y:S05]  /*0250*/  BRA `(.L_x_3145) ;  /* 0x0000000c00607947 */ /* 0x000fea0003800000 */
.L_x_3142:
        /* <DEDUP_REMOVED lines=9> */
.L_x_3147:
[----:B------:R-:W2:Y:S02]  /*02f0*/  LDG.E R2, desc[UR36][R2.64] ;  /* 0x0000002402027981 */ /* 0x000ea4000c1e1900 */
[----:B--2---:R1:W2:Y:S01]  /*0300*/  I2F.F64 R18, R2 ;  /* 0x0000000200127312 */ /* 0x0042a20000201c00 */
[----:B------:R-:W-:Y:S05]  /*0310*/  BRA `(.L_x_3145) ;  /* 0x0000000c00307947 */ /* 0x000fea0003800000 */
.L_x_3146:
[----:B------:R-:W2:Y:S02]  /*0320*/  LDG.E.U16 R2, desc[UR36][R2.64] ;  /* 0x0000002402027981 */ /* 0x000ea4000c1e1500 */
[----:B--2---:R3:W4:Y:S01]  /*0330*/  I2F.F64.S16 R18, R2 ;  /* 0x0000000200127312 */ /* 0x0047220000101c00 */
[----:B------:R-:W-:Y:S05]  /*0340*/  BRA `(.L_x_3145) ;  /* 0x0000000c00247947 */ /* 0x000fea0003800000 */
.L_x_3141:
        /* <DEDUP_REMOVED lines=10> */
.L_x_3149:
[----:B------:R-:W2:Y:S02]  /*03f0*/  LDG.E.U16 R0, desc[UR36][R2.64] ;  /* 0x0000002402007981 */ /* 0x000ea4000c1e1500 */
[----:B--2---:R-:W-:-:S05]  /*0400*/  HADD2.F32 R0, -RZ, R0.H0_H0 ;  /* 0x20000000ff007230 */ /* 0x004fca0000004100 */
[----:B------:R-:W-:-:S04]  /*0410*/  FMUL.FTZ R0, R0, 1 ;  /* 0x3f80000000007820 */ /* 0x000fc80000410000 */
[----:B------:R0:W1:Y:S01]  /*0420*/  F2F.F64.F32 R18, R0 ;  /* 0x0000000000127310 */ /* 0x0000620000201800 */
[----:B------:R-:W-:Y:S05]  /*0430*/  BRA `(.L_x_3145) ;  /* 0x0000000800e87947 */ /* 0x000fea0003800000 */
.L_x_3148:
        /* <DEDUP_REMOVED lines=10> */
.L_x_3151:
[----:B------:R-:W2:Y:S02]  /*04e0*/  LDG.E.U16 R2, desc[UR36][R2.64] ;  /* 0x0000002402027981 */ /* 0x000ea4000c1e1500 */
[----:B--2---:R-:W-:-:S05]  /*04f0*/  HADD2.F32 R0, -RZ, R2.H0_H0 ;  /* 0x20000002ff007230 */ /* 0x004fca0000004100 */
[----:B------:R-:W-:-:S04]  /*0500*/  FMUL.FTZ R0, R0, 1 ;  /* 0x3f80000000007820 */ /* 0x000fc80000410000 */
[----:B------:R0:W1:Y:S01]  /*0510*/  F2F.F64.F32 R18, R0 ;  /* 0x0000000000127310 */ /* 0x0000620000201800 */
[----:B------:R-:W-:Y:S05]  /*0520*/  BRA `(.L_x_3145) ;  /* 0x0000000800ac7947 */ /* 0x000fea0003800000 */
.L_x_3150:
[----:B------:R0:W5:Y:S01]  /*0530*/  LDG.E.64 R18, desc[UR36][R2.64] ;  /* 0x0000002402127981 */ /* 0x000162000c1e1b00 */
[----:B------:R-:W-:Y:S05]  /*0540*/  BRA `(.L_x_3145) ;  /* 0x0000000800a47947 */ /* 0x000fea0003800000 */
.L_x_3140:
        /* <DEDUP_REMOVED lines=13> */
.L_x_3154:
[----:B------:R0:W5:Y:S01]  /*0620*/  LDG.E.64 R18, desc[UR36][R2.64] ;  /* 0x0000002402127981 */ /* 0x000162000c1e1b00 */
[----:B------:R-:W-:Y:S05]  /*0630*/  BRA `(.L_x_3145) ;  /* 0x0000000800687947 */ /* 0x000fea0003800000 */
.L_x_3153:
        /* <DEDUP_REMOVED lines=27> */
.L_x_3156:
        /* <DEDUP_REMOVED lines=14> */
.L_x_3155:
[----:B------:R-:W2:Y:S02]  /*08d0*/  LDG.E.U16 R0, desc[UR36][R2.64] ;  /* 0x0000002402007981 */ /* 0x000ea4000c1e1500 */
[----:B--2---:R-:W-:-:S04]  /*08e0*/  IMAD.U32 R0, R0, 0x10000, RZ ;  /* 0x0001000000007824 */ /* 0x004fc800078e00ff */
[----:B------:R-:W-:-:S04]  /*08f0*/  FMUL.FTZ R0, R0, 1 ;  /* 0x3f80000000007820 */ /* 0x000fc80000410000 */
[----:B------:R0:W1:Y:S01]  /*0900*/  F2F.F64.F32 R18, R0 ;  /* 0x0000000000127310 */ /* 0x0000620000201800 */
[----:B------:R-:W-:Y:S05]  /*0910*/  BRA `(.L_x_3145) ;  /* 0x0000000400b07947 */ /* 0x000fea0003800000 */
.L_x_3152:
        /* <DEDUP_REMOVED lines=11> */
.L_x_3159:
        /* <DEDUP_REMOVED lines=21> */
.L_x_3161:
[----:B------:R-:W-:Y:S05]  /*0b20*/  BSYNC.RECONVERGENT B0 ;  /* 0x0000000000007941 */ /* 0x000fea0003800200 */
.L_x_3160:
[----:B------:R-:W-:Y:S01]  /*0b30*/  IMAD.SHL.U32 R0, R0, 0x100000, RZ ;  /* 0x0010000000007824 */ /* 0x000fe200078e00ff */
[----:B------:R-:W-:-:S04]  /*0b40*/  LEA R2, R2, 0x3b800000, 0x17 ;  /* 0x3b80000002027811 */ /* 0x000fc800078eb8ff */
[----:B------:R-:W-:-:S05]  /*0b50*/  LOP3.LUT R0, R2, R0, R7, 0xfe, !PT ;  /* 0x0000000002007212 */ /* 0x000fca00078efe07 */
[----:B------:R-:W-:-:S04]  /*0b60*/  FMUL.FTZ R0, R0, 1 ;  /* 0x3f80000000007820 */ /* 0x000fc80000410000 */
[----:B------:R0:W1:Y:S01]  /*0b70*/  F2F.F64.F32 R18, R0 ;  /* 0x0000000000127310 */ /* 0x0000620000201800 */
[----:B------:R-:W-:Y:S05]  /*0b80*/  BRA `(.L_x_3145) ;  /* 0x0000000400147947 */ /* 0x000fea0003800000 */
.L_x_3158:
        /* <DEDUP_REMOVED lines=21> */
.L_x_3163:
[----:B------:R-:W-:Y:S05]  /*0ce0*/  BSYNC.RECONVERGENT B0 ;  /* 0x0000000000007941 */ /* 0x000fea0003800200 */
.L_x_3162:
[----:B------:R-:W-:Y:S01]  /*0cf0*/  IMAD.SHL.U32 R0, R0, 0x200000, RZ ;  /* 0x0020000000007824 */ /* 0x000fe200078e00ff */
[----:B------:R-:W-:-:S04]  /*0d00*/  LEA R2, R2, 0x37800000, 0x17 ;  /* 0x3780000002027811 */ /* 0x000fc800078eb8ff */
[----:B------:R-:W-:-:S05]  /*0d10*/  LOP3.LUT R0, R2, R0, R7, 0xfe, !PT ;  /* 0x0000000002007212 */ /* 0x000fca00078efe07 */
[----:B------:R-:W-:-:S04]  /*0d20*/  FMUL.FTZ R0, R0, 1 ;  /* 0x3f80000000007820 */ /* 0x000fc80000410000 */
[----:B------:R0:W1:Y:S01]  /*0d30*/  F2F.F64.F32 R18, R0 ;  /* 0x0000000000127310 */ /* 0x0000620000201800 */
[----:B------:R-:W-:Y:S05]  /*0d40*/  BRA `(.L_x_3145) ;  /* 0x0000000000a47947 */ /* 0x000fea0003800000 */
.L_x_3157:
[----:B------:R-:W-:-:S09]  /*0d50*/  UISETP.NE.AND UP0, UPT, UR4, 0x1c, UPT ;  /* 0x0000001c0400788c */ /* 0x000fd2000bf05270 */
[----:B------:R-:W-:Y:S05]  /*0d60*/  BRA.U !UP0, `(.L_x_3164) ;  /* 0x0000000108947547 */ /* 0x000fea000b800000 */
[----:B------:R-:W-:-:S09]  /*0d70*/  UISETP.NE.AND UP0, UPT, UR4, 0x1d, UPT ;  /* 0x0000001d0400788c */ /* 0x000fd2000bf05270 */
[----:B------:R-:W-:Y:S05]  /*0d80*/  BRA.U !UP0, `(.L_x_3165) ;  /* 0x0000000108807547 */ /* 0x000fea000b800000 */
[----:B------:R-:W-:-:S09]  /*0d90*/  UISETP.NE.AND UP0, UPT, UR4, 0x2c, UPT ;  /* 0x0000002c0400788c */ /* 0x000fd2000bf05270 */
[----:B------:R-:W-:Y:S05]  /*0da0*/  BRA.U !UP0, `(.L_x_3166) ;  /* 0x0000000108487547 */ /* 0x000fea000b800000 */
.L_x_3144:
        /* <DEDUP_REMOVED lines=16> */
.L_x_3167:
[----:B------:R-:W-:Y:S01]  /*0eb0*/  CS2R R18, SRZ ;  /* 0x0000000000127805 */ /* 0x000fe2000001ff00 */
[----:B------:R-:W-:Y:S06]  /*0ec0*/  BRA `(.L_x_3145) ;  /* 0x0000000000447947 */ /* 0x000fec0003800000 */
.L_x_3166:
[----:B------:R-:W2:Y:S01]  /*0ed0*/  LDG.E.U8 R0, desc[UR36][R2.64] ;  /* 0x0000002402007981 */ /* 0x000ea2000c1e1100 */
[----:B------:R-:W-:Y:S02]  /*0ee0*/  IMAD.MOV.U32 R18, RZ, RZ, 0x0 ;  /* 0x00000000ff127424 */ /* 0x000fe400078e00ff */
[----:B------:R-:W-:Y:S01]  /*0ef0*/  IMAD.MOV.U32 R19, RZ, RZ, 0x38000000 ;  /* 0x38000000ff137424 */ /* 0x000fe200078e00ff */
[----:B--2---:R-:W-:-:S13]  /*0f00*/  ISETP.NE.AND P0, PT, R0, RZ, PT ;  /* 0x000000ff0000720c */ /* 0x004fda0003f05270 */
[----:B------:R-:W-:Y:S05]  /*0f10*/  @!P0 BRA `(.L_x_3145) ;  /* 0x0000000000308947 */ /* 0x000fea0003800000 */
[----:B------:R-:W-:-:S13]  /*0f20*/  ISETP.NE.AND P0, PT, R0, 0xff, PT ;  /* 0x000000ff0000780c */ /* 0x000fda0003f05270 */
[----:B------:R-:W-:Y:S02]  /*0f30*/  @P0 IMAD.SHL.U32 R0, R0, 0x800000, RZ ;  /* 0x0080000000000824 */ /* 0x000fe400078e00ff */
[----:B------:R-:W-:Y:S02]  /*0f40*/  @!P0 IMAD.MOV.U32 R18, RZ, RZ, 0x20000000 ;  /* 0x20000000ff128424 */ /* 0x000fe400078e00ff */
[----:B------:R-:W-:Y:S02]  /*0f50*/  @!P0 IMAD.MOV.U32 R19, RZ, RZ, 0x7ff80000 ;  /* 0x7ff80000ff138424 */ /* 0x000fe400078e00ff */
[----:B------:R-:W-:-:S04]  /*0f60*/  @P0 FMUL.FTZ R0, R0, 1 ;  /* 0x3f80000000000820 */ /* 0x000fc80000410000 */
[----:B------:R0:W1:Y:S01]  /*0f70*/  @P0 F2F.F64.F32 R18, R0 ;  /* 0x0000000000120310 */ /* 0x0000620000201800 */
[----:B------:R-:W-:Y:S05]  /*0f80*/  BRA `(.L_x_3145) ;  /* 0x0000000000147947 */ /* 0x000fea0003800000 */
.L_x_3165:
[----:B------:R-:W2:Y:S02]  /*0f90*/  LDG.E.64 R18, desc[UR36][R2.64] ;  /* 0x0000002402127981 */ /* 0x000ea4000c1e1b00 */
[----:B--2---:R-:W0:Y:S01]  /*0fa0*/  I2F.F64.U64 R18, R18 ;  /* 0x0000001200127312 */ /* 0x004e220000301800 */
[----:B------:R-:W-:Y:S05]  /*0fb0*/  BRA `(.L_x_3145) ;  /* 0x0000000000087947 */ /* 0x000fea0003800000 */
.L_x_3164:
[----:B------:R-:W2:Y:S02]  /*0fc0*/  LDG.E R2, desc[UR36][R2.64] ;  /* 0x0000002402027981 */ /* 0x000ea4000c1e1900 */
[----:B--2---:R0:W1:Y:S02]  /*0fd0*/  I2F.F64.U32 R18, R2 ;  /* 0x0000000200127312 */ /* 0x0040640000201800 */
.L_x_3145:
[----:B------:R-:W-:Y:S05]  /*0fe0*/  BSYNC.RECONVERGENT B7 ;  /* 0x0000000000077941 */ /* 0x000fea0003800200 */
.L_x_3139:
[----:B01-3--:R-:W0:Y:S01]  /*0ff0*/  LDC.64 R2, c[0x0][0x398] ;  /* 0x0000e600ff027b82 */ /* 0x00be220000000a00 */
        /* <DEDUP_REMOVED lines=17> */
[----:B---3--:R0:W1:Y:S01]  /*1110*/  I2F.F64.S16 R24, R2 ;  /* 0x0000000200187312 */ /* 0x0080620000101c00 */
[----:B------:R-:W-:Y:S05]  /*1120*/  BRA `(.L_x_3174) ;  /* 0x0000000c006c7947 */ /* 0x000fea0003800000 */
.L_x_3172:
[----:B------:R-:W3:Y:S02]  /*1130*/  LDG.E.U8 R2, desc[UR36][R2.64] ;  /* 0x0000002402027981 */ /* 0x000ee4000c1e1100 */
[----:B---3--:R0:W1:Y:S01]  /*1140*/  I2F.F64.U16 R24, R2 ;  /* 0x0000000200187312 */ /* 0x0080620000101800 */
[----:B------:R-:W-:Y:S05]  /*1150*/  BRA `(.L_x_3174) ;  /* 0x0000000c00607947 */ /* 0x000fea0003800000 */
.L_x_3171:
        /* <DEDUP_REMOVED lines=9> */
.L_x_3176:
[----:B------:R-:W3:Y:S02]  /*11f0*/  LDG.E R2, desc[UR36][R2.64] ;  /* 0x0000002402027981 */ /* 0x000ee4000c1e1900 */
[----:B---3--:R0:W1:Y:S01]  /*1200*/  I2F.F64 R24, R2 ;  /* 0x0000000200187312 */ /* 0x0080620000201c00 */
[----:B------:R-:W-:Y:S05]  /*1210*/  BRA `(.L_x_3174) ;  /* 0x0000000c00307947 */ /* 0x000fea0003800000 */
.L_x_3175:
[----:B------:R-:W3:Y:S02]  /*1220*/  LDG.E.U16 R2, desc[UR36][R2.64] ;  /* 0x0000002402027981 */ /* 0x000ee4000c1e1500 */
[----:B---3--:R0:W1:Y:S01]  /*1230*/  I2F.F64.S16 R24, R2 ;  /* 0x0000000200187312 */ /* 0x0080620000101c00 */
[----:B------:R-:W-:Y:S05]  /*1240*/  BRA `(.L_x_3174) ;  /* 0x0000000c00247947 */ /* 0x000fea0003800000 */
.L_x_3170:
        /* <DEDUP_REMOVED lines=10> */
.L_x_3178:
[----:B------:R-:W3:Y:S02]  /*12f0*/  LDG.E.U16 R0, desc[UR36][R2.64] ;  /* 0x0000002402007981 */ /* 0x000ee4000c1e1500 */
[----:B---3--:R-:W-:-:S05]  /*1300*/  HADD2.F32 R0, -RZ, R0.H0_H0 ;  /* 0x20000000ff007230 */ /* 0x008fca0000004100 */
[----:B------:R-:W-:-:S04]  /*1310*/  FMUL.FTZ R0, R0, 1 ;  /* 0x3f80000000007820 */ /* 0x000fc80000410000 */
[----:B------:R0:W1:Y:S01]  /*1320*/  F2F.F64.F32 R24, R0 ;  /* 0x0000000000187310 */ /* 0x0000620000201800 */
[----:B------:R-:W-:Y:S05]  /*1330*/  BRA `(.L_x_3174) ;  /* 0x0000000800e87947 */ /* 0x000fea0003800000 */
.L_x_3177:
        /* <DEDUP_REMOVED lines=10> */
.L_x_3180:
[----:B------:R-:W3:Y:S02]  /*13e0*/  LDG.E.U16 R2, desc[UR36][R2.64] ;  /* 0x0000002402027981 */ /* 0x000ee4000c1e1500 */
[----:B---3--:R-:W-:-:S05]  /*13f0*/  HADD2.F32 R0, -RZ, R2.H0_H0 ;  /* 0x20000002ff007230 */ /* 0x008fca0000004100 */
[----:B------:R-:W-:-:S04]  /*1400*/  FMUL.FTZ R0, R0, 1 ;  /* 0x3f80000000007820 */ /* 0x000fc80000410000 */
[----:B------:R0:W1:Y:S01]  /*1410*/  F2F.F64.F32 R24, R0 ;  /* 0x0000000000187310 */ /* 0x0000620000201800 */
[----:B------:R-:W-:Y:S05]  /*1420*/  BRA `(.L_x_3174) ;  /* 0x0000000800ac7947 */ /* 0x000fea0003800000 */
.L_x_3179:
[----:B------:R0:W5:Y:S01]  /*1430*/  LDG.E.64 R24, desc[UR36][R2.64] ;  /* 0x0000002402187981 */ /* 0x000162000c1e1b00 */
[----:B------:R-:W-:Y:S05]  /*1440*/  BRA `(.L_x_3174) ;  /* 0x0000000800a47947 */ /* 0x000fea0003800000 */
.L_x_3169:
        /* <DEDUP_REMOVED lines=13> */
.L_x_3183:
[----:B------:R0:W5:Y:S01]  /*1520*/  LDG.E.64 R24, desc[UR36][R2.64] ;  /* 0x0000002402187981 */ /* 0x000162000c1e1b00 */
[----:B------:R-:W-:Y:S05]  /*1530*/  BRA `(.L_x_3174) ;  /* 0x0000000800687947 */ /* 0x000fea0003800000 */
.L_x_3182:
[----:B------:R-:W-:-:S09]  /*1540*/  UISETP.NE.AND UP0, UPT, UR4, 0xf, UPT ;  /* 0x0000000f0400788c */ /* 0x000fd2000bf05270 */
[----:B------:R-:W-:Y:S05]  /*1550*/  BRA.U !UP0, `(.L_x_3184) ;  /* 0x00000001089c7547 */ /* 0x000fea000b800000 */
[----:B------:R-:W-:-:S09]  /*1560*/  UISETP.NE.AND UP0, UPT, UR4, 0x17, UPT ;  /* 0x000000170400788c */ /* 0x000fd2000bf05270 */
[----:B------:R-:W-:Y:S05]  /*1570*/  BRA.U !UP0, `(.L_x_3185) ;  /* 0x00000001085c7547 */ /* 0x000fea000b800000 */
[----:B------:R-:W-:-:S09]  /*1580*/  UISETP.NE.AND UP0, UPT, UR4, 0x18, UPT ;  /* 0x000000180400788c */ /* 0x000fd2000bf05270 */
[----:B------:R-:W-:Y:S05]  /*1590*/  BRA.U UP0, `(.L_x_3173) ;  /* 0x0000000500c47547 */ /* 0x000fea000b800000 */
[----:B------:R-:W3:Y:S01]  /*15a0*/  LDG.E.U8 R0, desc[UR36][R2.64] ;  /* 0x0000002402007981 */ /* 0x000ee2000c1e1100 */
[----:B------:R-:W-:Y:S02]  /*15b0*/  IMAD.MOV.U32 R6, RZ, RZ, 0x1f ;  /* 0x0000001fff067424 */ /* 0x000fe400078e00ff */
[----:B---3--:R-:W-:-:S05]  /*15c0*/  IMAD.SHL.U32 R0, R0, 0x1000000, RZ ;  /* 0x0100000000007824 */ /* 0x008fca00078e00ff */
        /* <DEDUP_REMOVED lines=18> */
.L_x_3185:
[----:B------:R-:W3:Y:S02]  /*16f0*/  LDG.E.U8 R2, desc[UR36][R2.64] ;  /* 0x0000002402027981 */ /* 0x000ee4000c1e1100 */
[C---:B---3--:R-:W-:Y:S02]  /*1700*/  IMAD.SHL.U32 R4, R2.reuse, 0x2000000, RZ ;  /* 0x0200000002047824 */ /* 0x048fe400078e00ff */
        /* <DEDUP_REMOVED lines=10> */
[----:B------:R3:W0:Y:S01]  /*17b0*/  F2F.F64.F32 R24, R0 ;  /* 0x0000000000187310 */ /* 0x0006220000201800 */
[----:B------:R-:W-:Y:S05]  /*17c0*/  BRA `(.L_x_3174) ;  /* 0x0000000400c47947 */ /* 0x000fea0003800000 */
.L_x_3184:
[----:B------:R-:W3:Y:S02]  /*17d0*/  LDG.E.U16 R0, desc[UR36][R2.64] ;  /* 0x0000002402007981 */ /* 0x000ee4000c1e1500 */
[----:B---3--:R-:W-:-:S04]  /*17e0*/  IMAD.U32 R0, R0, 0x10000, RZ ;  /* 0x0001000000007824 */ /* 0x008fc800078e00ff */
[----:B------:R-:W-:-:S04]  /*17f0*/  FMUL.FTZ R0, R0, 1 ;  /* 0x3f80000000007820 */ /* 0x000fc80000410000 */
[----:B------:R0:W1:Y:S01]  /*1800*/  F2F.F64.F32 R24, R0 ;  /* 0x0000000000187310 */ /* 0x0000620000201800 */
[----:B------:R-:W-:Y:S05]  /*1810*/  BRA `(.L_x_3174) ;  /* 0x0000000400b07947 */ /* 0x000fea0003800000 */
.L_x_3181:
        /* <DEDUP_REMOVED lines=9> */
[----:B---3--:R0:W1:Y:S01]  /*18b0*/  I2F.F64.U16 R24, R2 ;  /* 0x0000000200187312 */ /* 0x0080620000101800 */
[----:B------:R-:W-:Y:S05]  /*18c0*/  BRA `(.L_x_3174) ;  /* 0x0000000400847947 */ /* 0x000fea0003800000 */
.L_x_3188:
        /* <DEDUP_REMOVED lines=21> */
.L_x_3190:
[----:B------:R-:W-:Y:S05]  /*1a20*/  BSYNC.RECONVERGENT B0 ;  /* 0x0000000000007941 */ /* 0x000fea0003800200 */
.L_x_3189:
[----:B------:R-:W-:Y:S01]  /*1a30*/  IMAD.SHL.U32 R0, R0, 0x100000, RZ ;  /* 0x0010000000007824 */ /* 0x000fe200078e00ff */
[----:B------:R-:W-:-:S04]  /*1a40*/  LEA R2, R2, 0x3b800000, 0x17 ;  /* 0x3b80000002027811 */ /* 0x000fc800078eb8ff */
[----:B------:R-:W-:-:S05]  /*1a50*/  LOP3.LUT R0, R2, R0, R7, 0xfe, !PT ;  /* 0x0000000002007212 */ /* 0x000fca00078efe07 */
[----:B------:R-:W-:-:S04]  /*1a60*/  FMUL.FTZ R0, R0, 1 ;  /* 0x3f80000000007820 */ /* 0x000fc80000410000 */
[----:B------:R0:W1:Y:S01]  /*1a70*/  F2F.F64.F32 R24, R0 ;  /* 0x0000000000187310 */ /* 0x0000620000201800 */
[----:B------:R-:W-:Y:S05]  /*1a80*/  BRA `(.L_x_3174) ;  /* 0x0000000400147947 */ /* 0x000fea0003800000 */
.L_x_3187:
        /* <DEDUP_REMOVED lines=21> */
.L_x_3192:
[----:B------:R-:W-:Y:S05]  /*1be0*/  BSYNC.RECONVERGENT B0 ;  /* 0x0000000000007941 */ /* 0x000fea0003800200 */
.L_x_3191:
[----:B------:R-:W-:Y:S01]  /*1bf0*/  IMAD.SHL.U32 R0, R0, 0x200000, RZ ;  /* 0x0020000000007824 */ /* 0x000fe200078e00ff */
[----:B------:R-:W-:-:S04]  /*1c00*/  LEA R2, R2, 0x37800000, 0x17 ;  /* 0x3780000002027811 */ /* 0x000fc800078eb8ff */
[----:B------:R-:W-:-:S05]  /*1c10*/  LOP3.LUT R0, R2, R0, R7, 0xfe, !PT ;  /* 0x0000000002007212 */ /* 0x000fca00078efe07 */
[----:B------:R-:W-:-:S04]  /*1c20*/  FMUL.FTZ R0, R0, 1 ;  /* 0x3f80000000007820 */ /* 0x000fc80000410000 */
[----:B------:R0:W1:Y:S01]  /*1c30*/  F2F.F64.F32 R24, R0 ;  /* 0x0000000000187310 */ /* 0x0000620000201800 */
[----:B------:R-:W-:Y:S05]  /*1c40*/  BRA `(.L_x_3174) ;  /* 0x0000000000a47947 */ /* 0x000fea0003800000 */
.L_x_3186:
[----:B------:R-:W-:-:S09]  /*1c50*/  UISETP.NE.AND UP0, UPT, UR4, 0x1c, UPT ;  /* 0x0000001c0400788c */ /* 0x000fd2000bf05270 */
[----:B------:R-:W-:Y:S05]  /*1c60*/  BRA.U !UP0, `(.L_x_3193) ;  /* 0x0000000108947547 */ /* 0x000fea000b800000 */
[----:B------:R-:W-:-:S09]  /*1c70*/  UISETP.NE.AND UP0, UPT, UR4, 0x1d, UPT ;  /* 0x0000001d0400788c */ /* 0x000fd2000bf05270 */
[----:B------:R-:W-:Y:S05]  /*1c80*/  BRA.U !UP0, `(.L_x_3194) ;  /* 0x0000000108807547 */ /* 0x000fea000b800000 */
[----:B------:R-:W-:-:S09]  /*1c90*/  UISETP.NE.AND UP0, UPT, UR4, 0x2c, UPT ;  /* 0x0000002c0400788c */ /* 0x000fd2000bf05270 */
[----:B------:R-:W-:Y:S05]  /*1ca0*/  BRA.U !UP0, `(.L_x_3195) ;  /* 0x0000000108487547 */ /* 0x000fea000b800000 */
.L_x_3173:
[----:B------:R-:W-:Y:S01]  /*1cb0*/  MOV R0, 0x0 ;  /* 0x0000000000007802 */ /* 0x000fe20000000f00 */
[----:B------:R-:W0:Y:S01]  /*1cc0*/  LDCU.64 UR4, c[0x4][0x128] ;  /* 0x01002500ff0477ac */ /* 0x000e220008000a00 */
[----:B------:R-:W-:Y:S02]  /*1cd0*/  IMAD.MOV.U32 R8, RZ, RZ, 0x4e ;  /* 0x0000004eff087424 */ /* 0x000fe400078e00ff */
[----:B------:R1:W3:Y:S01]  /*1ce0*/  LDC.64 R2, c[0x4][R0] ;  /* 0x0100000000027b82 */ /* 0x0002e20000000a00 */
[----:B------:R-:W2:Y:S01]  /*1cf0*/  LDCU.64 UR6, c[0x4][0x130] ;  /* 0x01002600ff0677ac */ /* 0x000ea20008000a00 */
[----:B------:R-:W-:Y:S02]  /*1d00*/  IMAD.MOV.U32 R12, RZ, RZ, 0x1 ;  /* 0x00000001ff0c7424 */ /* 0x000fe400078e00ff */
[----:B------:R-:W-:Y:S01]  /*1d10*/  IMAD.MOV.U32 R13, RZ, RZ, RZ ;  /* 0x000000ffff0d7224 */ /* 0x000fe200078e00ff */
[----:B------:R-:W4:Y:S01]  /*1d20*/  LDCU.64 UR8, c[0x4][0x8] ;  /* 0x01000100ff0877ac */ /* 0x000f220008000a00 */
[----:B0-----:R-:W-:-:S02]  /*1d30*/  IMAD.U32 R4, RZ, RZ, UR4 ;  /* 0x00000004ff047e24 */ /* 0x001fc4000f8e00ff */
[----:B------:R-:W-:Y:S02]  /*1d40*/  IMAD.U32 R5, RZ, RZ, UR5 ;  /* 0x00000005ff057e24 */ /* 0x000fe4000f8e00ff */
[----:B--2---:R-:W-:Y:S02]  /*1d50*/  IMAD.U32 R6, RZ, RZ, UR6 ;  /* 0x00000006ff067e24 */ /* 0x004fe4000f8e00ff */
[----:B------:R-:W-:Y:S02]  /*1d60*/  IMAD.U32 R7, RZ, RZ, UR7 ;  /* 0x00000007ff077e24 */ /* 0x000fe4000f8e00ff */
[----:B----4-:R-:W-:Y:S02]  /*1d70*/  IMAD.U32 R10, RZ, RZ, UR8 ;  /* 0x00000008ff0a7e24 */ /* 0x010fe4000f8e00ff */
[----:B-1----:R-:W-:-:S07]  /*1d80*/  IMAD.U32 R11, RZ, RZ, UR9 ;  /* 0x00000009ff0b7e24 */ /* 0x002fce000f8e00ff */
[----:B------:R-:W-:-:S07]  /*1d90*/  LEPC R20, `(.L_x_3196) ;  /* 0x000000001014794e */ /* 0x000fce0000000000 */
[----:B---3-5:R-:W-:Y:S05]  /*1da0*/  CALL.ABS.NOINC R2 ;  /* 0x0000000002007343 */ /* 0x028fea0003c00000 */
.L_x_3196:
[----:B------:R-:W-:Y:S01]  /*1db0*/  CS2R R24, SRZ ;  /* 0x0000000000187805 */ /* 0x000fe2000001ff00 */
[----:B------:R-:W-:Y:S06]  /*1dc0*/  BRA `(.L_x_3174) ;  /* 0x0000000000447947 */ /* 0x000fec0003800000 */
.L_x_3195:
[----:B------:R-:W3:Y:S01]  /*1dd0*/  LDG.E.U8 R0, desc[UR36][R2.64] ;  /* 0x0000002402007981 */ /* 0x000ee2000c1e1100 */
[----:B------:R-:W-:Y:S02]  /*1de0*/  IMAD.MOV.U32 R24, RZ, RZ, 0x0 ;  /* 0x00000000ff187424 */ /* 0x000fe400078e00ff */
[----:B------:R-:W-:Y:S01]  /*1df0*/  IMAD.MOV.U32 R25, RZ, RZ, 0x38000000 ;  /* 0x38000000ff197424 */ /* 0x000fe200078e00ff */
[----:B---3--:R-:W-:-:S13]  /*1e00*/  ISETP.NE.AND P0, PT, R0, RZ, PT ;  /* 0x000000ff0000720c */ /* 0x008fda0003f05270 */
        /* <DEDUP_REMOVED lines=8> */
.L_x_3194:
[----:B------:R-:W3:Y:S02]  /*1e90*/  LDG.E.64 R24, desc[UR36][R2.64] ;  /* 0x0000002402187981 */ /* 0x000ee4000c1e1b00 */
[----:B---3--:R-:W0:Y:S01]  /*1ea0*/  I2F.F64.U64 R24, R24 ;  /* 0x0000001800187312 */ /* 0x008e220000301800 */
[----:B------:R-:W-:Y:S05]  /*1eb0*/  BRA `(.L_x_3174) ;  /* 0x0000000000087947 */ /* 0x000fea0003800000 */
.L_x_3193:
[----:B------:R-:W3:Y:S02]  /*1ec0*/  LDG.E R2, desc[UR36][R2.64] ;  /* 0x0000002402027981 */ /* 0x000ee4000c1e1900 */
[----:B---3--:R0:W1:Y:S02]  /*1ed0*/  I2F.F64.U32 R24, R2 ;  /* 0x0000000200187312 */ /* 0x0080640000201800 */
.L_x_3174:
[----:B------:R-:W-:Y:S05]  /*1ee0*/  BSYNC.RECONVERGENT B7 ;  /* 0x0000000000077941 */ /* 0x000fea0003800200 */
.L_x_3168:
[----:B------:R-:W-:-:S07]  /*1ef0*/  VIADD R35, R34, 0x80 ;  /* 0x0000008022237836 */ /* 0x000fce0000000000 */
.L_x_3138:
[----:B------:R-:W-:Y:S05]  /*1f00*/  BSYNC.RECONVERGENT B6 ;  /* 0x0000000000067941 */ /* 0x000fea0003800200 */
.L_x_3137:
[----:B------:R-:W-:Y:S01]  /*1f10*/  ISETP.GE.AND P0, PT, R35, R36, PT ;  /* 0x000000242300720c */ /* 0x000fe20003f06270 */
[----:B------:R-:W-:Y:S01]  /*1f20*/  BSSY.RECONVERGENT B6, `(.L_x_3197) ;  /* 0x00001e6000067945 */ /* 0x000fe20003800200 */
[----:B------:R-:W-:Y:S02]  /*1f30*/  CS2R R16, SRZ ;  /* 0x0000000000107805 */ /* 0x000fe4000001ff00 */
[----:B------:R-:W-:-:S09]  /*1f40*/  CS2R R28, SRZ ;  /* 0x00000000001c7805 */ /* 0x000fd2000001ff00 */
[----:B------:R-:W-:Y:S05]  /*1f50*/  @P0 BRA `(.L_x_3198) ;  /* 0x0000001c00880947 */ /* 0x000fea0003800000 */
[----:B0-----:R-:W0:Y:S01]  /*1f60*/  LDC.64 R2, c[0x0][0x390] ;  /* 0x0000e400ff027b82 */ /* 0x001e220000000a00 */
        /* <DEDUP_REMOVED lines=20> */
.L_x_3203:
[----:B------:R-:W2:Y:S02]  /*20b0*/  LDG.E.U8 R2, desc[UR36][R2.64] ;  /* 0x0000002402027981 */ /* 0x000ea4000c1e1100 */
[----:B--2---:R0:W1:Y:S01]  /*20c0*/  I2F.F64.U16 R16, R2 ;  /* 0x0000000200107312 */ /* 0x0040620000101800 */
[----:B------:R-:W-:Y:S05]  /*20d0*/  BRA `(.L_x_3205) ;  /* 0x0000000c00607947 */ /* 0x000fea0003800000 */
.L_x_3202:
        /* <DEDUP_REMOVED lines=9> */
.L_x_3207:
[----:B------:R-:W2:Y:S02]  /*2170*/  LDG.E R2, desc[UR36][R2.64] ;  /* 0x0000002402027981 */ /* 0x000ea4000c1e1900 */
[----:B--2---:R0:W1:Y:S01]  /*2180*/  I2F.F64 R16, R2 ;  /* 0x0000000200107312 */ /* 0x0040620000201c00 */
[----:B------:R-:W-:Y:S05]  /*2190*/  BRA `(.L_x_3205) ;  /* 0x0000000c00307947 */ /* 0x000fea0003800000 */
.L_x_3206:
[----:B------:R-:W2:Y:S02]  /*21a0*/  LDG.E.U16 R2, desc[UR36][R2.64] ;  /* 0x0000002402027981 */ /* 0x000ea4000c1e1500 */
[----:B--2---:R0:W1:Y:S01]  /*21b0*/  I2F.F64.S16 R16, R2 ;  /* 0x0000000200107312 */ /* 0x0040620000101c00 */
[----:B------:R-:W-:Y:S05]  /*21c0*/  BRA `(.L_x_3205) ;  /* 0x0000000c00247947 */ /* 0x000fea0003800000 */
.L_x_3201:
        /* <DEDUP_REMOVED lines=10> */
.L_x_3209:
[----:B---3--:R-:W3:Y:S02]  /*2270*/  LDG.E.U16 R0, desc[UR36][R2.64] ;  /* 0x0000002402007981 */ /* 0x008ee4000c1e1500 */
[----:B---3--:R-:W-:-:S05]  /*2280*/  HADD2.F32 R0, -RZ, R0.H0_H0 ;  /* 0x20000000ff007230 */ /* 0x008fca0000004100 */
[----:B------:R-:W-:-:S04]  /*2290*/  FMUL.FTZ R0, R0, 1 ;  /* 0x3f80000000007820 */ /* 0x000fc80000410000 */
[----:B------:R0:W1:Y:S01]  /*22a0*/  F2F.F64.F32 R16, R0 ;  /* 0x0000000000107310 */ /* 0x0000620000201800 */
[----:B------:R-:W-:Y:S05]  /*22b0*/  BRA `(.L_x_3205) ;  /* 0x0000000800e87947 */ /* 0x000fea0003800000 */
.L_x_3208:
        /* <DEDUP_REMOVED lines=10> */
.L_x_3211:
[----:B------:R-:W3:Y:S02]  /*2360*/  LDG.E.U16 R2, desc[UR36][R2.64] ;  /* 0x0000002402027981 */ /* 0x000ee4000c1e1500 */
[----:B---3--:R-:W-:-:S05]  /*2370*/  HADD2.F32 R0, -RZ, R2.H0_H0 ;  /* 0x20000002ff007230 */ /* 0x008fca0000004100 */
[----:B------:R-:W-:-:S04]  /*2380*/  FMUL.FTZ R0, R0, 1 ;  /* 0x3f80000000007820 */ /* 0x000fc80000410000 */
[----:B------:R0:W1:Y:S01]  /*2390*/  F2F.F64.F32 R16, R0 ;  /* 0x0000000000107310 */ /* 0x0000620000201800 */
[----:B------:R-:W-:Y:S05]  /*23a0*/  BRA `(.L_x_3205) ;  /* 0x0000000800ac7947 */ /* 0x000fea0003800000 */
.L_x_3210:
[----:B------:R0:W5:Y:S01]  /*23b0*/  LDG.E.64 R16, desc[UR36][R2.64] ;  /* 0x0000002402107981 */ /* 0x000162000c1e1b00 */
[----:B------:R-:W-:Y:S05]  /*23c0*/  BRA `(.L_x_3205) ;  /* 0x0000000800a47947 */ /* 0x000fea0003800000 */
.L_x_3200:
        /* <DEDUP_REMOVED lines=13> */
.L_x_3214:
[----:B------:R0:W5:Y:S01]  /*24a0*/  LDG.E.64 R16, desc[UR36][R2.64] ;  /* 0x0000002402107981 */ /* 0x000162000c1e1b00 */
[----:B------:R-:W-:Y:S05]  /*24b0*/  BRA `(.L_x_3205) ;  /* 0x0000000800687947 */ /* 0x000fea0003800000 */
.L_x_3213:
[----:B------:R-:W-:-:S09]  /*24c0*/  UISETP.NE.AND UP0, UPT, UR4, 0xf, UPT ;  /* 0x0000000f0400788c */ /* 0x000fd2000bf05270 */
[----:B------:R-:W-:Y:S05]  /*24d0*/  BRA.U !UP0, `(.L_x_3215) ;  /* 0x00000001089c7547 */ /* 0x000fea000b800000 */
[----:B------:R-:W-:-:S09]  /*24e0*/  UISETP.NE.AND UP0, UPT, UR4, 0x17, UPT ;  /* 0x000000170400788c */ /* 0x000fd2000bf05270 */
[----:B------:R-:W-:Y:S05]  /*24f0*/  BRA.U !UP0, `(.L_x_3216) ;  /* 0x00000001085c7547 */ /* 0x000fea000b800000 */
[----:B------:R-:W-:-:S09]  /*2500*/  UISETP.NE.AND UP0, UPT, UR4, 0x18, UPT ;  /* 0x000000180400788c */ /* 0x000fd2000bf05270 */
[----:B------:R-:W-:Y:S05]  /*2510*/  BRA.U UP0, `(.L_x_3204) ;  /* 0x0000000500f47547 */ /* 0x000fea000b800000 */
[----:B---3--:R-:W3:Y:S01]  /*2520*/  LDG.E.U8 R0, desc[UR36][R2.64] ;  /* 0x0000002402007981 */ /* 0x008ee2000c1e1100 */
        /* <DEDUP_REMOVED lines=20> */
.L_x_3216:
[----:B------:R-:W3:Y:S02]  /*2670*/  LDG.E.U8 R2, desc[UR36][R2.64] ;  /* 0x0000002402027981 */ /* 0x000ee4000c1e1100 */
[C---:B---3--:R-:W-:Y:S02]  /*2680*/  IMAD.SHL.U32 R0, R2.reuse, 0x2000000, RZ ;  /* 0x0200000002007824 */ /* 0x048fe400078e00ff */
        /* <DEDUP_REMOVED lines=12> */
.L_x_3215:
[----:B---3--:R-:W3:Y:S02]  /*2750*/  LDG.E.U16 R0, desc[UR36][R2.64] ;  /* 0x0000002402007981 */ /* 0x008ee4000c1e1500 */
[----:B---3--:R-:W-:-:S04]  /*2760*/  IMAD.U32 R0, R0, 0x10000, RZ ;  /* 0x0001000000007824 */ /* 0x008fc800078e00ff */
[----:B------:R-:W-:-:S04]  /*2770*/  FMUL.FTZ R0, R0, 1 ;  /* 0x3f80000000007820 */ /* 0x000fc80000410000 */
[----:B------:R0:W1:Y:S01]  /*2780*/  F2F.F64.F32 R16, R0 ;  /* 0x0000000000107310 */ /* 0x0000620000201800 */
[----:B------:R-:W-:Y:S05]  /*2790*/  BRA `(.L_x_3205) ;  /* 0x0000000400b07947 */ /* 0x000fea0003800000 */
.L_x_3212:
        /* <DEDUP_REMOVED lines=11> */
.L_x_3219:
        /* <DEDUP_REMOVED lines=8> */
[--C-:B---3--:R-:W-:Y:S01]  /*28d0*/  SHF.R.U32.HI R0, RZ, 0x3, R3.reuse ;  /* 0x00000003ff007819 */ /* 0x108fe20000011603 */
        /* <DEDUP_REMOVED lines=12> */
.L_x_3221:
[----:B------:R-:W-:Y:S05]  /*29a0*/  BSYNC.RECONVERGENT B0 ;  /* 0x0000000000007941 */ /* 0x000fea0003800200 */
.L_x_3220:
[----:B------:R-:W-:Y:S01]  /*29b0*/  IMAD.SHL.U32 R0, R0, 0x100000, RZ ;  /* 0x0010000000007824 */ /* 0x000fe200078e00ff */
[----:B------:R-:W-:-:S04]  /*29c0*/  LEA R2, R2, 0x3b800000, 0x17 ;  /* 0x3b80000002027811 */ /* 0x000fc800078eb8ff */
[----:B------:R-:W-:-:S05]  /*29d0*/  LOP3.LUT R0, R2, R0, R7, 0xfe, !PT ;  /* 0x0000000002007212 */ /* 0x000fca00078efe07 */
[----:B------:R-:W-:-:S04]  /*29e0*/  FMUL.FTZ R0, R0, 1 ;  /* 0x3f80000000007820 */ /* 0x000fc80000410000 */
[----:B------:R0:W1:Y:S01]  /*29f0*/  F2F.F64.F32 R16, R0 ;  /* 0x0000000000107310 */ /* 0x0000620000201800 */
[----:B------:R-:W-:Y:S05]  /*2a00*/  BRA `(.L_x_3205) ;  /* 0x0000000400147947 */ /* 0x000fea0003800000 */
.L_x_3218:
        /* <DEDUP_REMOVED lines=21> */
.L_x_3223:
[----:B------:R-:W-:Y:S05]  /*2b60*/  BSYNC.RECONVERGENT B0 ;  /* 0x0000000000007941 */ /* 0x000fea0003800200 */
.L_x_3222:
[----:B------:R-:W-:Y:S01]  /*2b70*/  IMAD.SHL.U32 R0, R0, 0x200000, RZ ;  /* 0x0020000000007824 */ /* 0x000fe200078e00ff */
[----:B------:R-:W-:-:S04]  /*2b80*/  LEA R2, R2, 0x37800000, 0x17 ;  /* 0x3780000002027811 */ /* 0x000fc800078eb8ff */
[----:B------:R-:W-:-:S05]  /*2b90*/  LOP3.LUT R0, R2, R0, R7, 0xfe, !PT ;  /* 0x0000000002007212 */ /* 0x000fca00078efe07 */
[----:B------:R-:W-:-:S04]  /*2ba0*/  FMUL.FTZ R0, R0, 1 ;  /* 0x3f80000000007820 */ /* 0x000fc80000410000 */
[----:B------:R0:W1:Y:S01]  /*2bb0*/  F2F.F64.F32 R16, R0 ;  /* 0x0000000000107310 */ /* 0x0000620000201800 */
[----:B------:R-:W-:Y:S05]  /*2bc0*/  BRA `(.L_x_3205) ;  /* 0x0000000000a47947 */ /* 0x000fea0003800000 */
.L_x_3217:
        /* <DEDUP_REMOVED lines=16> */
[----:B------:R1:W0:Y:S01]  /*2cd0*/  @P0 F2F.F64.F32 R16, R0 ;  /* 0x0000000000100310 */ /* 0x0002220000201800 */
[----:B------:R-:W-:Y:S05]  /*2ce0*/  BRA `(.L_x_3205) ;  /* 0x00000000005c7947 */ /* 0x000fea0003800000 */
.L_x_3204:
        /* <DEDUP_REMOVED lines=16> */
.L_x_3226:
[----:B------:R-:W-:Y:S01]  /*2df0*/  CS2R R16, SRZ ;  /* 0x0000000000107805 */ /* 0x000fe2000001ff00 */
[----:B------:R-:W-:Y:S06]  /*2e00*/  BRA `(.L_x_3205) ;  /* 0x0000000000147947 */ /* 0x000fec0003800000 */
.L_x_3225:
[----:B------:R-:W2:Y:S02]  /*2e10*/  LDG.E.64 R16, desc[UR36][R2.64] ;  /* 0x0000002402107981 */ /* 0x000ea4000c1e1b00 */
[----:B--2---:R-:W0:Y:S01]  /*2e20*/  I2F.F64.U64 R16, R16 ;  /* 0x0000001000107312 */ /* 0x004e220000301800 */
[----:B------:R-:W-:Y:S05]  /*2e30*/  BRA `(.L_x_3205) ;  /* 0x0000000000087947 */ /* 0x000fea0003800000 */
.L_x_3224:
[----:B------:R-:W2:Y:S02]  /*2e40*/  LDG.E R2, desc[UR36][R2.64] ;  /* 0x0000002402027981 */ /* 0x000ea4000c1e1900 */
[----:B--2---:R0:W1:Y:S02]  /*2e50*/  I2F.F64.U32 R16, R2 ;  /* 0x0000000200107312 */ /* 0x0040640000201800 */
.L_x_3205:
[----:B------:R-:W-:Y:S05]  /*2e60*/  BSYNC.RECONVERGENT B7 ;  /* 0x0000000000077941 */ /* 0x000fea0003800200 */
.L_x_3199:
[----:B0-----:R-:W0:Y:S01]  /*2e70*/  LDC.64 R2, c[0x0][0x398] ;  /* 0x0000e600ff027b82 */ /* 0x001e220000000a00 */
        /* <DEDUP_REMOVED lines=19> */
.L_x_3231:
[----:B------:R-:W2:Y:S02]  /*2fb0*/  LDG.E.U8 R2, desc[UR36][R2.64] ;  /* 0x0000002402027981 */ /* 0x000ea4000c1e1100 */
[----:B--2---:R0:W2:Y:S01]  /*2fc0*/  I2F.F64.U16 R28, R2 ;  /* 0x00000002001c7312 */ /* 0x0040a20000101800 */
[----:B------:R-:W-:Y:S05]  /*2fd0*/  BRA `(.L_x_3233) ;  /* 0x0000000c00607947 */ /* 0x000fea0003800000 */
.L_x_3230:
        /* <DEDUP_REMOVED lines=9> */
.L_x_3235:
[----:B------:R-:W2:Y:S02]  /*3070*/  LDG.E R2, desc[UR36][R2.64] ;  /* 0x0000002402027981 */ /* 0x000ea4000c1e1900 */
[----:B--2---:R0:W2:Y:S01]  /*3080*/  I2F.F64 R28, R2 ;  /* 0x00000002001c7312 */ /* 0x0040a20000201c00 */
[----:B------:R-:W-:Y:S05]  /*3090*/  BRA `(.L_x_3233) ;  /* 0x0000000c00307947 */ /* 0x000fea0003800000 */
.L_x_3234:
[----:B------:R-:W2:Y:S02]  /*30a0*/  LDG.E.U16 R2, desc[UR36][R2.64] ;  /* 0x0000002402027981 */ /* 0x000ea4000c1e1500 */
[----:B--2---:R0:W2:Y:S01]  /*30b0*/  I2F.F64.S16 R28, R2 ;  /* 0x00000002001c7312 */ /* 0x0040a20000101c00 */
[----:B------:R-:W-:Y:S05]  /*30c0*/  BRA `(.L_x_3233) ;  /* 0x0000000c00247947 */ /* 0x000fea0003800000 */
.L_x_3229:
        /* <DEDUP_REMOVED lines=10> */
.L_x_3237:
[----:B-1-3--:R-:W2:Y:S02]  /*3170*/  LDG.E.U16 R0, desc[UR36][R2.64] ;  /* 0x0000002402007981 */ /* 0x00aea4000c1e1500 */
[----:B--2---:R-:W-:-:S05]  /*3180*/  HADD2.F32 R0, -RZ, R0.H0_H0 ;  /* 0x20000000ff007230 */ /* 0x004fca0000004100 */
[----:B------:R-:W-:-:S04]  /*3190*/  FMUL.FTZ R0, R0, 1 ;  /* 0x3f80000000007820 */ /* 0x000fc80000410000 */
[----:B------:R0:W1:Y:S01]  /*31a0*/  F2F.F64.F32 R28, R0 ;  /* 0x00000000001c7310 */ /* 0x0000620000201800 */
[----:B------:R-:W-:Y:S05]  /*31b0*/  BRA `(.L_x_3233) ;  /* 0x0000000800e87947 */ /* 0x000fea0003800000 */
.L_x_3236:
        /* <DEDUP_REMOVED lines=10> */
.L_x_3239:
[----:B------:R-:W1:Y:S02]  /*3260*/  LDG.E.U16 R2, desc[UR36][R2.64] ;  /* 0x0000002402027981 */ /* 0x000e64000c1e1500 */
[----:B-1-3--:R-:W-:-:S05]  /*3270*/  HADD2.F32 R0, -RZ, R2.H0_H0 ;  /* 0x20000002ff007230 */ /* 0x00afca0000004100 */
[----:B------:R-:W-:-:S04]  /*3280*/  FMUL.FTZ R0, R0, 1 ;  /* 0x3f80000000007820 */ /* 0x000fc80000410000 */
[----:B------:R0:W1:Y:S01]  /*3290*/  F2F.F64.F32 R28, R0 ;  /* 0x00000000001c7310 */ /* 0x0000620000201800 */
[----:B------:R-:W-:Y:S05]  /*32a0*/  BRA `(.L_x_3233) ;  /* 0x0000000800ac7947 */ /* 0x000fea0003800000 */
.L_x_3238:
[----:B------:R0:W5:Y:S01]  /*32b0*/  LDG.E.64 R28, desc[UR36][R2.64] ;  /* 0x00000024021c7981 */ /* 0x000162000c1e1b00 */
[----:B------:R-:W-:Y:S05]  /*32c0*/  BRA `(.L_x_3233) ;  /* 0x0000000800a47947 */ /* 0x000fea0003800000 */
.L_x_3228:
        /* <DEDUP_REMOVED lines=13> */
.L_x_3242:
[----:B------:R0:W5:Y:S01]  /*33a0*/  LDG.E.64 R28, desc[UR36][R2.64] ;  /* 0x00000024021c7981 */ /* 0x000162000c1e1b00 */
[----:B------:R-:W-:Y:S05]  /*33b0*/  BRA `(.L_x_3233) ;  /* 0x0000000800687947 */ /* 0x000fea0003800000 */
.L_x_3241:
[----:B------:R-:W-:-:S09]  /*33c0*/  UISETP.NE.AND UP0, UPT, UR4, 0xf, UPT ;  /* 0x0000000f0400788c */ /* 0x000fd2000bf05270 */
[----:B------:R-:W-:Y:S05]  /*33d0*/  BRA.U !UP0, `(.L_x_3243) ;  /* 0x00000001089c7547 */ /* 0x000fea000b800000 */
[----:B------:R-:W-:-:S09]  /*33e0*/  UISETP.NE.AND UP0, UPT, UR4, 0x17, UPT ;  /* 0x000000170400788c */ /* 0x000fd2000bf05270 */
[----:B------:R-:W-:Y:S05]  /*33f0*/  BRA.U !UP0, `(.L_x_3244) ;  /* 0x00000001085c7547 */ /* 0x000fea000b800000 */
[----:B------:R-:W-:-:S09]  /*3400*/  UISETP.NE.AND UP0, UPT, UR4, 0x18, UPT ;  /* 0x000000180400788c */ /* 0x000fd2000bf05270 */
[----:B------:R-:W-:Y:S05]  /*3410*/  BRA.U UP0, `(.L_x_3232) ;  /* 0x0000000500f47547 */ /* 0x000fea000b800000 */
[----:B-1-3--:R-:W2:Y:S01]  /*3420*/  LDG.E.U8 R0, desc[UR36][R2.64] ;  /* 0x0000002402007981 */ /* 0x00aea2000c1e1100 */
        /* <DEDUP_REMOVED lines=20> */
.L_x_3244:
[----:B------:R-:W1:Y:S02]  /*3570*/  LDG.E.U8 R2, desc[UR36][R2.64] ;  /* 0x0000002402027981 */ /* 0x000e64000c1e1100 */
[C---:B-1-3--:R-:W-:Y:S02]  /*3580*/  IMAD.SHL.U32 R0, R2.reuse, 0x2000000, RZ ;  /* 0x0200000002007824 */ /* 0x04afe400078e00ff */
        /* <DEDUP_REMOVED lines=12> */
.L_x_3243:
[----:B-1-3--:R-:W2:Y:S02]  /*3650*/  LDG.E.U16 R0, desc[UR36][R2.64] ;  /* 0x0000002402007981 */ /* 0x00aea4000c1e1500 */
[----:B--2---:R-:W-:-:S04]  /*3660*/  IMAD.U32 R0, R0, 0x10000, RZ ;  /* 0x0001000000007824 */ /* 0x004fc800078e00ff */
[----:B------:R-:W-:-:S04]  /*3670*/  FMUL.FTZ R0, R0, 1 ;  /* 0x3f80000000007820 */ /* 0x000fc80000410000 */
[----:B------:R0:W1:Y:S01]  /*3680*/  F2F.F64.F32 R28, R0 ;  /* 0x00000000001c7310 */ /* 0x0000620000201800 */
[----:B------:R-:W-:Y:S05]  /*3690*/  BRA `(.L_x_3233) ;  /* 0x0000000400b07947 */ /* 0x000fea0003800000 */
.L_x_3240:
        /* <DEDUP_REMOVED lines=11> */
.L_x_3247:
        /* <DEDUP_REMOVED lines=8> */
[--C-:B-1-3--:R-:W-:Y:S01]  /*37d0*/  SHF.R.U32.HI R0, RZ, 0x3, R3.reuse ;  /* 0x00000003ff007819 */ /* 0x10afe20000011603 */
        /* <DEDUP_REMOVED lines=12> */
.L_x_3249:
[----:B------:R-:W-:Y:S05]  /*38a0*/  BSYNC.RECONVERGENT B0 ;  /* 0x0000000000007941 */ /* 0x000fea0003800200 */
.L_x_3248:
[----:B------:R-:W-:Y:S01]  /*38b0*/  IMAD.SHL.U32 R0, R0, 0x100000, RZ ;  /* 0x0010000000007824 */ /* 0x000fe200078e00ff */
[----:B------:R-:W-:-:S04]  /*38c0*/  LEA R2, R2, 0x3b800000, 0x17 ;  /* 0x3b80000002027811 */ /* 0x000fc800078eb8ff */
[----:B------:R-:W-:-:S05]  /*38d0*/  LOP3.LUT R0, R2, R0, R7, 0xfe, !PT ;  /* 0x0000000002007212 */ /* 0x000fca00078efe07 */
[----:B------:R-:W-:-:S04]  /*38e0*/  FMUL.FTZ R0, R0, 1 ;  /* 0x3f80000000007820 */ /* 0x000fc80000410000 */
[----:B------:R0:W1:Y:S01]  /*38f0*/  F2F.F64.F32 R28, R0 ;  /* 0x00000000001c7310 */ /* 0x0000620000201800 */
[----:B------:R-:W-:Y:S05]  /*3900*/  BRA `(.L_x_3233) ;  /* 0x0000000400147947 */ /* 0x000fea0003800000 */
.L_x_3246:
        /* <DEDUP_REMOVED lines=21> */
.L_x_3251:
[----:B------:R-:W-:Y:S05]  /*3a60*/  BSYNC.RECONVERGENT B0 ;  /* 0x0000000000007941 */ /* 0x000fea0003800200 */
.L_x_3250:
[----:B------:R-:W-:Y:S01]  /*3a70*/  IMAD.SHL.U32 R0, R0, 0x200000, RZ ;  /* 0x0020000000007824 */ /* 0x000fe200078e00ff */
[----:B------:R-:W-:-:S04]  /*3a80*/  LEA R2, R2, 0x37800000, 0x17 ;  /* 0x3780000002027811 */ /* 0x000fc800078eb8ff */
[----:B------:R-:W-:-:S05]  /*3a90*/  LOP3.LUT R0, R2, R0, R7, 0xfe, !PT ;  /* 0x0000000002007212 */ /* 0x000fca00078efe07 */
[----:B------:R-:W-:-:S04]  /*3aa0*/  FMUL.FTZ R0, R0, 1 ;  /* 0x3f80000000007820 */ /* 0x000fc80000410000 */
[----:B------:R0:W1:Y:S01]  /*3ab0*/  F2F.F64.F32 R28, R0 ;  /* 0x00000000001c7310 */ /* 0x0000620000201800 */
[----:B------:R-:W-:Y:S05]  /*3ac0*/  BRA `(.L_x_3233) ;  /* 0x0000000000a47947 */ /* 0x000fea0003800000 */
.L_x_3245:
        /* <DEDUP_REMOVED lines=18> */
.L_x_3232:
[----:B------:R-:W-:Y:S01]  /*3bf0*/  MOV R2, 0x0 ;  /* 0x0000000000027802 */ /* 0x000fe20000000f00 */
[----:B------:R-:W0:Y:S01]  /*3c00*/  LDCU.64 UR4, c[0x4][0x128] ;  /* 0x01002500ff0477ac */ /* 0x000e220008000a00 */
[----:B------:R-:W-:Y:S02]  /*3c10*/  IMAD.MOV.U32 R8, RZ, RZ, 0x4e ;  /* 0x0000004eff087424 */ /* 0x000fe400078e00ff */
[----:B------:R-:W-:Y:S01]  /*3c20*/  IMAD.MOV.U32 R12, RZ, RZ, 0x1 ;  /* 0x00000001ff0c7424 */ /* 0x000fe200078e00ff */
[----:B------:R-:W2:Y:S01]  /*3c30*/  LDCU.64 UR6, c[0x4][0x130] ;  /* 0x01002600ff0677ac */ /* 0x000ea20008000a00 */
[----:B------:R-:W1:Y:S01]  /*3c40*/  LDC.64 R2, c[0x4][R2] ;  /* 0x0100000002027b82 */ /* 0x000e620000000a00 */
[----:B------:R-:W-:Y:S01]  /*3c50*/  IMAD.MOV.U32 R13, RZ, RZ, RZ ;  /* 0x000000ffff0d7224 */ /* 0x000fe200078e00ff */
[----:B------:R-:W3:Y:S01]  /*3c60*/  LDCU.64 UR8, c[0x4][0x8] ;  /* 0x01000100ff0877ac */ /* 0x000ee20008000a00 */
[----:B0-----:R-:W-:Y:S02]  /*3c70*/  IMAD.U32 R4, RZ, RZ, UR4 ;  /* 0x00000004ff047e24 */ /* 0x001fe4000f8e00ff */
[----:B------:R-:W-:-:S02]  /*3c80*/  IMAD.U32 R5, RZ, RZ, UR5 ;  /* 0x00000005ff057e24 */ /* 0x000fc4000f8e00ff */
[----:B--2---:R-:W-:Y:S02]  /*3c90*/  IMAD.U32 R6, RZ, RZ, UR6 ;  /* 0x00000006ff067e24 */ /* 0x004fe4000f8e00ff */
[----:B------:R-:W-:Y:S02]  /*3ca0*/  IMAD.U32 R7, RZ, RZ, UR7 ;  /* 0x00000007ff077e24 */ /* 0x000fe4000f8e00ff */
[----:B---3--:R-:W-:Y:S02]  /*3cb0*/  IMAD.U32 R10, RZ, RZ, UR8 ;  /* 0x00000008ff0a7e24 */ /* 0x008fe4000f8e00ff */
[----:B------:R-:W-:-:S07]  /*3cc0*/  IMAD.U32 R11, RZ, RZ, UR9 ;  /* 0x00000009ff0b7e24 */ /* 0x000fce000f8e00ff */
[----:B------:R-:W-:-:S07]  /*3cd0*/  LEPC R20, `(.L_x_3254) ;  /* 0x000000001014794e */ /* 0x000fce0000000000 */
[----:B-1--45:R-:W-:Y:S05]  /*3ce0*/  CALL.ABS.NOINC R2 ;  /* 0x0000000002007343 */ /* 0x032fea0003c00000 */
.L_x_3254:
[----:B------:R-:W-:Y:S01]  /*3cf0*/  CS2R R28, SRZ ;  /* 0x00000000001c7805 */ /* 0x000fe2000001ff00 */
[----:B------:R-:W-:Y:S06]  /*3d00*/  BRA `(.L_x_3233) ;  /* 0x0000000000147947 */ /* 0x000fec0003800000 */
.L_x_3253:
[----:B------:R-:W2:Y:S02]  /*3d10*/  LDG.E.64 R28, desc[UR36][R2.64] ;  /* 0x00000024021c7981 */ /* 0x000ea4000c1e1b00 */
[----:B--2---:R-:W0:Y:S01]  /*3d20*/  I2F.F64.U64 R28, R28 ;  /* 0x0000001c001c7312 */ /* 0x004e220000301800 */
[----:B------:R-:W-:Y:S05]  /*3d30*/  BRA `(.L_x_3233) ;  /* 0x0000000000087947 */ /* 0x000fea0003800000 */
.L_x_3252:
[----:B------:R-:W2:Y:S02]  /*3d40*/  LDG.E R2, desc[UR36][R2.64] ;  /* 0x0000002402027981 */ /* 0x000ea4000c1e1900 */
[----:B--2---:R0:W2:Y:S02]  /*3d50*/  I2F.F64.U32 R28, R2 ;  /* 0x00000002001c7312 */ /* 0x0040a40000201800 */
.L_x_3233:
[----:B------:R-:W-:Y:S05]  /*3d60*/  BSYNC.RECONVERGENT B7 ;  /* 0x0000000000077941 */ /* 0x000fea0003800200 */
.L_x_3227:
[----:B------:R-:W-:-:S07]  /*3d70*/  VIADD R35, R35, 0x80 ;  /* 0x0000008023237836 */ /* 0x000fce0000000000 */
.L_x_3198:
[----:B------:R-:W-:Y:S05]  /*3d80*/  BSYNC.RECONVERGENT B6 ;  /* 0x0000000000067941 */ /* 0x000fea0003800200 */
.L_x_3197:
        /* <DEDUP_REMOVED lines=26> */
.L_x_3261:
[----:B------:R-:W2:Y:S02]  /*3f30*/  LDG.E.U8 R2, desc[UR36][R2.64] ;  /* 0x0000002402027981 */ /* 0x000ea4000c1e1100 */
[----:B--2---:R0:W1:Y:S01]  /*3f40*/  I2F.F64.U16 R22, R2 ;  /* 0x0000000200167312 */ /* 0x0040620000101800 */
[----:B------:R-:W-:Y:S05]  /*3f50*/  BRA `(.L_x_3263) ;  /* 0x0000000c00607947 */ /* 0x000fea0003800000 */
.L_x_3260:
        /* <DEDUP_REMOVED lines=9> */
.L_x_3265:
[----:B------:R-:W2:Y:S02]  /*3ff0*/  LDG.E R2, desc[UR36][R2.64] ;  /* 0x0000002402027981 */ /* 0x000ea4000c1e1900 */
[----:B--2---:R0:W1:Y:S01]  /*4000*/  I2F.F64 R22, R2 ;  /* 0x0000000200167312 */ /* 0x0040620000201c00 */
[----:B------:R-:W-:Y:S05]  /*4010*/  BRA `(.L_x_3263) ;  /* 0x0000000c00307947 */ /* 0x000fea0003800000 */
.L_x_3264:
[----:B------:R-:W2:Y:S02]  /*4020*/  LDG.E.U16 R2, desc[UR36][R2.64] ;  /* 0x0000002402027981 */ /* 0x000ea4000c1e1500 */
[----:B--2---:R0:W1:Y:S01]  /*4030*/  I2F.F64.S16 R22, R2 ;  /* 0x0000000200167312 */ /* 0x0040620000101c00 */
[----:B------:R-:W-:Y:S05]  /*4040*/  BRA `(.L_x_3263) ;  /* 0x0000000c00247947 */ /* 0x000fea0003800000 */
.L_x_3259:
        /* <DEDUP_REMOVED lines=10> */
.L_x_3267:
[----:B---3--:R-:W3:Y:S02]  /*40f0*/  LDG.E.U16 R0, desc[UR36][R2.64] ;  /* 0x0000002402007981 */ /* 0x008ee4000c1e1500 */
[----:B---3--:R-:W-:-:S05]  /*4100*/  HADD2.F32 R0, -RZ, R0.H0_H0 ;  /* 0x20000000ff007230 */ /* 0x008fca0000004100 */
[----:B------:R-:W-:-:S04]  /*4110*/  FMUL.FTZ R0, R0, 1 ;  /* 0x3f80000000007820 */ /* 0x000fc80000410000 */
[----:B------:R0:W1:Y:S01]  /*4120*/  F2F.F64.F32 R22, R0 ;  /* 0x0000000000167310 */ /* 0x0000620000201800 */
[----:B------:R-:W-:Y:S05]  /*4130*/  BRA `(.L_x_3263) ;  /* 0x0000000800e87947 */ /* 0x000fea0003800000 */
.L_x_3266:
        /* <DEDUP_REMOVED lines=10> */
.L_x_3269:
[----:B------:R-:W3:Y:S02]  /*41e0*/  LDG.E.U16 R2, desc[UR36][R2.64] ;  /* 0x0000002402027981 */ /* 0x000ee4000c1e1500 */
[----:B---3--:R-:W-:-:S05]  /*41f0*/  HADD2.F32 R0, -RZ, R2.H0_H0 ;  /* 0x20000002ff007230 */ /* 0x008fca0000004100 */
[----:B------:R-:W-:-:S04]  /*4200*/  FMUL.FTZ R0, R0, 1 ;  /* 0x3f80000000007820 */ /* 0x000fc80000410000 */
[----:B------:R0:W1:Y:S01]  /*4210*/  F2F.F64.F32 R22, R0 ;  /* 0x0000000000167310 */ /* 0x0000620000201800 */
[----:B------:R-:W-:Y:S05]  /*4220*/  BRA `(.L_x_3263) ;  /* 0x0000000800ac7947 */ /* 0x000fea0003800000 */
.L_x_3268:
[----:B------:R0:W5:Y:S01]  /*4230*/  LDG.E.64 R22, desc[UR36][R2.64] ;  /* 0x0000002402167981 */ /* 0x000162000c1e1b00 */
[----:B------:R-:W-:Y:S05]  /*4240*/  BRA `(.L_x_3263) ;  /* 0x0000000800a47947 */ /* 0x000fea0003800000 */
.L_x_3258:
        /* <DEDUP_REMOVED lines=13> */
.L_x_3272:
[----:B------:R0:W5:Y:S01]  /*4320*/  LDG.E.64 R22, desc[UR36][R2.64] ;  /* 0x0000002402167981 */ /* 0x000162000c1e1b00 */
[----:B------:R-:W-:Y:S05]  /*4330*/  BRA `(.L_x_3263) ;  /* 0x0000000800687947 */ /* 0x000fea0003800000 */
.L_x_3271:
        /* <DEDUP_REMOVED lines=27> */
.L_x_3274:
        /* <DEDUP_REMOVED lines=14> */
.L_x_3273:
[----:B---3--:R-:W3:Y:S02]  /*45d0*/  LDG.E.U16 R0, desc[UR36][R2.64] ;  /* 0x0000002402007981 */ /* 0x008ee4000c1e1500 */
[----:B---3--:R-:W-:-:S04]  /*45e0*/  IMAD.U32 R0, R0, 0x10000, RZ ;  /* 0x0001000000007824 */ /* 0x008fc800078e00ff */
[----:B------:R-:W-:-:S04]  /*45f0*/  FMUL.FTZ R0, R0, 1 ;  /* 0x3f80000000007820 */ /* 0x000fc80000410000 */
[----:B------:R0:W1:Y:S01]  /*4600*/  F2F.F64.F32 R22, R0 ;  /* 0x0000000000167310 */ /* 0x0000620000201800 */
[----:B------:R-:W-:Y:S05]  /*4610*/  BRA `(.L_x_3263) ;  /* 0x0000000400b07947 */ /* 0x000fea0003800000 */
.L_x_3270:
        /* <DEDUP_REMOVED lines=11> */
.L_x_3277:
        /* <DEDUP_REMOVED lines=21> */
.L_x_3279:
[----:B------:R-:W-:Y:S05]  /*4820*/  BSYNC.RECONVERGENT B0 ;  /* 0x0000000000007941 */ /* 0x000fea0003800200 */
.L_x_3278:
[----:B------:R-:W-:Y:S01]  /*4830*/  IMAD.SHL.U32 R0, R0, 0x100000, RZ ;  /* 0x0010000000007824 */ /* 0x000fe200078e00ff */
[----:B------:R-:W-:-:S04]  /*4840*/  LEA R2, R2, 0x3b800000, 0x17 ;  /* 0x3b80000002027811 */ /* 0x000fc800078eb8ff */
[----:B------:R-:W-:-:S05]  /*4850*/  LOP3.LUT R0, R2, R0, R7, 0xfe, !PT ;  /* 0x0000000002007212 */ /* 0x000fca00078efe07 */
[----:B------:R-:W-:-:S04]  /*4860*/  FMUL.FTZ R0, R0, 1 ;  /* 0x3f80000000007820 */ /* 0x000fc80000410000 */
[----:B------:R0:W1:Y:S01]  /*4870*/  F2F.F64.F32 R22, R0 ;  /* 0x0000000000167310 */ /* 0x0000620000201800 */
[----:B------:R-:W-:Y:S05]  /*4880*/  BRA `(.L_x_3263) ;  /* 0x0000000400147947 */ /* 0x000fea0003800000 */
.L_x_3276:
        /* <DEDUP_REMOVED lines=21> */
.L_x_3281:
[----:B------:R-:W-:Y:S05]  /*49e0*/  BSYNC.RECONVERGENT B0 ;  /* 0x0000000000007941 */ /* 0x000fea0003800200 */
.L_x_3280:
[----:B------:R-:W-:Y:S01]  /*49f0*/  IMAD.SHL.U32 R0, R0, 0x200000, RZ ;  /* 0x0020000000007824 */ /* 0x000fe200078e00ff */
[----:B------:R-:W-:-:S04]  /*4a00*/  LEA R2, R2, 0x37800000, 0x17 ;  /* 0x3780000002027811 */ /* 0x000fc800078eb8ff */
[----:B------:R-:W-:-:S05]  /*4a10*/  LOP3.LUT R0, R2, R0, R7, 0xfe, !PT ;  /* 0x0000000002007212 */ /* 0x000fca00078efe07 */
[----:B------:R-:W-:-:S04]  /*4a20*/  FMUL.FTZ R0, R0, 1 ;  /* 0x3f80000000007820 */ /* 0x000fc80000410000 */
[----:B------:R0:W1:Y:S01]  /*4a30*/  F2F.F64.F32 R22, R0 ;  /* 0x0000000000167310 */ /* 0x0000620000201800 */
[----:B------:R-:W-:Y:S05]  /*4a40*/  BRA `(.L_x_3263) ;  /* 0x0000000000a47947 */ /* 0x000fea0003800000 */
.L_x_3275:
        /* <DEDUP_REMOVED lines=18> */
.L_x_3262:
        /* <DEDUP_REMOVED lines=16> */
.L_x_3284:
[----:B------:R-:W-:Y:S01]  /*4c70*/  CS2R R22, SRZ ;  /* 0x0000000000167805 */ /* 0x000fe2000001ff00 */
[----:B------:R-:W-:Y:S06]  /*4c80*/  BRA `(.L_x_3263) ;  /* 0x0000000000147947 */ /* 0x000fec0003800000 */
.L_x_3283:
[----:B------:R-:W2:Y:S02]  /*4c90*/  LDG.E.64 R22, desc[UR36][R2.64] ;  /* 0x0000002402167981 */ /* 0x000ea4000c1e1b00 */
[----:B--2---:R-:W0:Y:S01]  /*4ca0*/  I2F.F64.U64 R22, R22 ;  /* 0x0000001600167312 */ /* 0x004e220000301800 */
[----:B------:R-:W-:Y:S05]  /*4cb0*/  BRA `(.L_x_3263) ;  /* 0x0000000000087947 */ /* 0x000fea0003800000 */
.L_x_3282:
[----:B------:R-:W2:Y:S02]  /*4cc0*/  LDG.E R2, desc[UR36][R2.64] ;  /* 0x0000002402027981 */ /* 0x000ea4000c1e1900 */
[----:B--2---:R0:W1:Y:S02]  /*4cd0*/  I2F.F64.U32 R22, R2 ;  /* 0x0000000200167312 */ /* 0x0040640000201800 */
.L_x_3263:
[----:B------:R-:W-:Y:S05]  /*4ce0*/  BSYNC.RECONVERGENT B7 ;  /* 0x0000000000077941 */ /* 0x000fea0003800200 */
.L_x_3257:
[----:B0-----:R-:W0:Y:S01]  /*4cf0*/  LDC.64 R2, c[0x0][0x398] ;  /* 0x0000e600ff027b82 */ /* 0x001e220000000a00 */
[----:B------:R-:W3:Y:S01]  /*4d00*/  LDCU UR5, c[0x0][0x3ac] ;  /* 0x00007580ff0577ac */ /* 0x000ee20008000800 */
[----:B------:R-:W-:Y:S01]  /*4d10*/  BSSY.RECONVERGENT B7, `(.L_x_3285) ;  /* 0x00000ed000077945 */ /* 0x000fe20003800200 */
[----:B------:R-:W-:-:S04]  /*4d20*/  UPRMT UR4, UR39, 0x9910, URZ ;  /* 0x0000991027047896 */ /* 0x000fc800080000ff */
[----:B------:R-:W-:Y:S01]  /*4d30*/  UISETP.GT.AND UP0, UPT, UR4, 0x9, UPT ;  /* 0x000000090400788c */ /* 0x000fe2000bf04270 */
[----:B---3--:R-:W-:-:S05]  /*4d40*/  IMAD R5, R26, UR5, RZ ;  /* 0x000000051a057c24 */ /* 0x008fca000f8e02ff */
        /* <DEDUP_REMOVED lines=14> */
.L_x_3289:
[----:B------:R-:W3:Y:S02]  /*4e30*/  LDG.E.U8 R2, desc[UR36][R2.64] ;  /* 0x0000002402027981 */ /* 0x000ee4000c1e1100 */
[----:B---3--:R0:W3:Y:S01]  /*4e40*/  I2F.F64.U16 R30, R2 ;  /* 0x00000002001e7312 */ /* 0x0080e20000101800 */
[----:B------:R-:W-:Y:S05]  /*4e50*/  BRA `(.L_x_3291) ;  /* 0x0000000c00607947 */ /* 0x000fea0003800000 */
.L_x_3288:
        /* <DEDUP_REMOVED lines=9> */
.L_x_3293:
[----:B------:R-:W3:Y:S02]  /*4ef0*/  LDG.E R2, desc[UR36][R2.64] ;  /* 0x0000002402027981 */ /* 0x000ee4000c1e1900 */
[----:B---3--:R0:W3:Y:S01]  /*4f00*/  I2F.F64 R30, R2 ;  /* 0x00000002001e7312 */ /* 0x0080e20000201c00 */
[----:B------:R-:W-:Y:S05]  /*4f10*/  BRA `(.L_x_3291) ;  /* 0x0000000c00307947 */ /* 0x000fea0003800000 */
.L_x_3292:
[----:B------:R-:W3:Y:S02]  /*4f20*/  LDG.E.U16 R2, desc[UR36][R2.64] ;  /* 0x0000002402027981 */ /* 0x000ee4000c1e1500 */
[----:B---3--:R0:W3:Y:S01]  /*4f30*/  I2F.F64.S16 R30, R2 ;  /* 0x00000002001e7312 */ /* 0x0080e20000101c00 */
[----:B------:R-:W-:Y:S05]  /*4f40*/  BRA `(.L_x_3291) ;  /* 0x0000000c00247947 */ /* 0x000fea0003800000 */
.L_x_3287:
        /* <DEDUP_REMOVED lines=10> */
.L_x_3295:
[----:B------:R-:W3:Y:S02]  /*4ff0*/  LDG.E.U16 R0, desc[UR36][R2.64] ;  /* 0x0000002402007981 */ /* 0x000ee4000c1e1500 */
[----:B---3--:R-:W-:-:S05]  /*5000*/  HADD2.F32 R0, -RZ, R0.H0_H0 ;  /* 0x20000000ff007230 */ /* 0x008fca0000004100 */
[----:B------:R-:W-:-:S04]  /*5010*/  FMUL.FTZ R0, R0, 1 ;  /* 0x3f80000000007820 */ /* 0x000fc80000410000 */
[----:B------:R0:W3:Y:S01]  /*5020*/  F2F.F64.F32 R30, R0 ;  /* 0x00000000001e7310 */ /* 0x0000e20000201800 */
[----:B------:R-:W-:Y:S05]  /*5030*/  BRA `(.L_x_3291) ;  /* 0x0000000800e87947 */ /* 0x000fea0003800000 */
.L_x_3294:
        /* <DEDUP_REMOVED lines=10> */
.L_x_3297:
[----:B------:R-:W3:Y:S02]  /*50e0*/  LDG.E.U16 R2, desc[UR36][R2.64] ;  /* 0x0000002402027981 */ /* 0x000ee4000c1e1500 */
[----:B---3--:R-:W-:-:S05]  /*50f0*/  HADD2.F32 R0, -RZ, R2.H0_H0 ;  /* 0x20000002ff007230 */ /* 0x008fca0000004100 */
[----:B------:R-:W-:-:S04]  /*5100*/  FMUL.FTZ R0, R0, 1 ;  /* 0x3f80000000007820 */ /* 0x000fc80000410000 */
[----:B------:R0:W3:Y:S01]  /*5110*/  F2F.F64.F32 R30, R0 ;  /* 0x00000000001e7310 */ /* 0x0000e20000201800 */
[----:B------:R-:W-:Y:S05]  /*5120*/  BRA `(.L_x_3291) ;  /* 0x0000000800ac7947 */ /* 0x000fea0003800000 */
.L_x_3296:
[----:B------:R0:W5:Y:S01]  /*5130*/  LDG.E.64 R30, desc[UR36][R2.64] ;  /* 0x00000024021e7981 */ /* 0x000162000c1e1b00 */
[----:B------:R-:W-:Y:S05]  /*5140*/  BRA `(.L_x_3291) ;  /* 0x0000000800a47947 */ /* 0x000fea0003800000 */
.L_x_3286:
        /* <DEDUP_REMOVED lines=13> */
.L_x_3300:
[----:B------:R0:W5:Y:S01]  /*5220*/  LDG.E.64 R30, desc[UR36][R2.64] ;  /* 0x00000024021e7981 */ /* 0x000162000c1e1b00 */
[----:B------:R-:W-:Y:S05]  /*5230*/  BRA `(.L_x_3291) ;  /* 0x0000000800687947 */ /* 0x000fea0003800000 */
.L_x_3299:
        /* <DEDUP_REMOVED lines=25> */
[----:B------:R0:W3:Y:S01]  /*53d0*/  F2F.F64.F32 R30, R5 ;  /* 0x00000005001e7310 */ /* 0x0000e20000201800 */
[----:B------:R-:W-:Y:S05]  /*53e0*/  BRA `(.L_x_3291) ;  /* 0x0000000400fc7947 */ /* 0x000fea0003800000 */
.L_x_3302:
        /* <DEDUP_REMOVED lines=14> */
.L_x_3301:
[----:B------:R-:W3:Y:S02]  /*54d0*/  LDG.E.U16 R0, desc[UR36][R2.64] ;  /* 0x0000002402007981 */ /* 0x000ee4000c1e1500 */
[----:B---3--:R-:W-:-:S04]  /*54e0*/  IMAD.U32 R0, R0, 0x10000, RZ ;  /* 0x0001000000007824 */ /* 0x008fc800078e00ff */
[----:B------:R-:W-:-:S04]  /*54f0*/  FMUL.FTZ R0, R0, 1 ;  /* 0x3f80000000007820 */ /* 0x000fc80000410000 */
[----:B------:R0:W3:Y:S01]  /*5500*/  F2F.F64.F32 R30, R0 ;  /* 0x00000000001e7310 */ /* 0x0000e20000201800 */
[----:B------:R-:W-:Y:S05]  /*5510*/  BRA `(.L_x_3291) ;  /* 0x0000000400b07947 */ /* 0x000fea0003800000 */
.L_x_3298:
        /* <DEDUP_REMOVED lines=11> */
.L_x_3305:
        /* <DEDUP_REMOVED lines=21> */
.L_x_3307:
[----:B------:R-:W-:Y:S05]  /*5720*/  BSYNC.RECONVERGENT B0 ;  /* 0x0000000000007941 */ /* 0x000fea0003800200 */
.L_x_3306:
[----:B------:R-:W-:Y:S01]  /*5730*/  IMAD.SHL.U32 R0, R0, 0x100000, RZ ;  /* 0x0010000000007824 */ /* 0x000fe200078e00ff */
[----:B------:R-:W-:-:S04]  /*5740*/  LEA R2, R2, 0x3b800000, 0x17 ;  /* 0x3b80000002027811 */ /* 0x000fc800078eb8ff */
[----:B------:R-:W-:-:S05]  /*5750*/  LOP3.LUT R0, R2, R0, R7, 0xfe, !PT ;  /* 0x0000000002007212 */ /* 0x000fca00078efe07 */
[----:B------:R-:W-:-:S04]  /*5760*/  FMUL.FTZ R0, R0, 1 ;  /* 0x3f80000000007820 */ /* 0x000fc80000410000 */
[----:B------:R0:W3:Y:S01]  /*5770*/  F2F.F64.F32 R30, R0 ;  /* 0x00000000001e7310 */ /* 0x0000e20000201800 */
[----:B------:R-:W-:Y:S05]  /*5780*/  BRA `(.L_x_3291) ;  /* 0x0000000400147947 */ /* 0x000fea0003800000 */
.L_x_3304:
        /* <DEDUP_REMOVED lines=21> */
.L_x_3309:
[----:B------:R-:W-:Y:S05]  /*58e0*/  BSYNC.RECONVERGENT B0 ;  /* 0x0000000000007941 */ /* 0x000fea0003800200 */
.L_x_3308:
[----:B------:R-:W-:Y:S01]  /*58f0*/  IMAD.SHL.U32 R0, R0, 0x200000, RZ ;  /* 0x0020000000007824 */ /* 0x000fe200078e00ff */
[----:B------:R-:W-:-:S04]  /*5900*/  LEA R2, R2, 0x37800000, 0x17 ;  /* 0x3780000002027811 */ /* 0x000fc800078eb8ff */
[----:B------:R-:W-:-:S05]  /*5910*/  LOP3.LUT R0, R2, R0, R7, 0xfe, !PT ;  /* 0x0000000002007212 */ /* 0x000fca00078efe07 */
[----:B------:R-:W-:-:S04]  /*5920*/  FMUL.FTZ R0, R0, 1 ;  /* 0x3f80000000007820 */ /* 0x000fc80000410000 */
[----:B------:R0:W3:Y:S01]  /*5930*/  F2F.F64.F32 R30, R0 ;  /* 0x00000000001e7310 */ /* 0x0000e20000201800 */
[----:B------:R-:W-:Y:S05]  /*5940*/  BRA `(.L_x_3291) ;  /* 0x0000000000a47947 */ /* 0x000fea0003800000 */
.L_x_3303:
        /* <DEDUP_REMOVED lines=16> */
[----:B------:R0:W3:Y:S01]  /*5a50*/  @P0 F2F.F64.F32 R30, R0 ;  /* 0x00000000001e0310 */ /* 0x0000e20000201800 */
[----:B------:R-:W-:Y:S05]  /*5a60*/  BRA `(.L_x_3291) ;  /* 0x00000000005c7947 */ /* 0x000fea0003800000 */
.L_x_3290:
[----:B------:R-:W-:Y:S01]  /*5a70*/  MOV R2, 0x0 ;  /* 0x0000000000027802 */ /* 0x000fe20000000f00 */
[----:B------:R-:W0:Y:S01]  /*5a80*/  LDCU.64 UR4, c[0x4][0x128] ;  /* 0x01002500ff0477ac */ /* 0x000e220008000a00 */
[----:B------:R-:W-:Y:S02]  /*5a90*/  IMAD.MOV.U32 R8, RZ, RZ, 0x4e ;  /* 0x0000004eff087424 */ /* 0x000fe400078e00ff */
[----:B------:R-:W-:Y:S01]  /*5aa0*/  IMAD.MOV.U32 R12, RZ, RZ, 0x1 ;  /* 0x00000001ff0c7424 */ /* 0x000fe200078e00ff */
[----:B------:R-:W3:Y:S01]  /*5ab0*/  LDCU.64 UR6, c[0x4][0x130] ;  /* 0x01002600ff0677ac */ /* 0x000ee20008000a00 */
[----:B------:R-:W1:Y:S01]  /*5ac0*/  LDC.64 R2, c[0x4][R2] ;  /* 0x0100000002027b82 */ /* 0x000e620000000a00 */
[----:B------:R-:W-:Y:S01]  /*5ad0*/  IMAD.MOV.U32 R13, RZ, RZ, RZ ;  /* 0x000000ffff0d7224 */ /* 0x000fe200078e00ff */
[----:B------:R-:W2:Y:S01]  /*5ae0*/  LDCU.64 UR8, c[0x4][0x8] ;  /* 0x01000100ff0877ac */ /* 0x000ea20008000a00 */
[----:B0-----:R-:W-:Y:S02]  /*5af0*/  IMAD.U32 R4, RZ, RZ, UR4 ;  /* 0x00000004ff047e24 */ /* 0x001fe4000f8e00ff */
[----:B------:R-:W-:-:S02]  /*5b00*/  IMAD.U32 R5, RZ, RZ, UR5 ;  /* 0x00000005ff057e24 */ /* 0x000fc4000f8e00ff */
[----:B---3--:R-:W-:Y:S02]  /*5b10*/  IMAD.U32 R6, RZ, RZ, UR6 ;  /* 0x00000006ff067e24 */ /* 0x008fe4000f8e00ff */
[----:B------:R-:W-:Y:S02]  /*5b20*/  IMAD.U32 R7, RZ, RZ, UR7 ;  /* 0x00000007ff077e24 */ /* 0x000fe4000f8e00ff */
[----:B--2---:R-:W-:Y:S02]  /*5b30*/  IMAD.U32 R10, RZ, RZ, UR8 ;  /* 0x00000008ff0a7e24 */ /* 0x004fe4000f8e00ff */
[----:B------:R-:W-:-:S07]  /*5b40*/  IMAD.U32 R11, RZ, RZ, UR9 ;  /* 0x00000009ff0b7e24 */ /* 0x000fce000f8e00ff */
[----:B------:R-:W-:-:S07]  /*5b50*/  LEPC R20, `(.L_x_3312) ;  /* 0x000000001014794e */ /* 0x000fce0000000000 */
[----:B-1--45:R-:W-:Y:S05]  /*5b60*/  CALL.ABS.NOINC R2 ;  /* 0x0000000002007343 */ /* 0x032fea0003c00000 */
.L_x_3312:
[----:B------:R-:W-:Y:S01]  /*5b70*/  CS2R R30, SRZ ;  /* 0x00000000001e7805 */ /* 0x000fe2000001ff00 */
[----:B------:R-:W-:Y:S06]  /*5b80*/  BRA `(.L_x_3291) ;  /* 0x0000000000147947 */ /* 0x000fec0003800000 */
.L_x_3311:
[----:B------:R-:W3:Y:S02]  /*5b90*/  LDG.E.64 R30, desc[UR36][R2.64] ;  /* 0x00000024021e7981 */ /* 0x000ee4000c1e1b00 */
[----:B---3--:R-:W0:Y:S01]  /*5ba0*/  I2F.F64.U64 R30, R30 ;  /* 0x0000001e001e7312 */ /* 0x008e220000301800 */
[----:B------:R-:W-:Y:S05]  /*5bb0*/  BRA `(.L_x_3291) ;  /* 0x0000000000087947 */ /* 0x000fea0003800000 */
.L_x_3310:
[----:B------:R-:W3:Y:S02]  /*5bc0*/  LDG.E R2, desc[UR36][R2.64] ;  /* 0x0000002402027981 */ /* 0x000ee4000c1e1900 */
[----:B---3--:R0:W3:Y:S02]  /*5bd0*/  I2F.F64.U32 R30, R2 ;  /* 0x00000002001e7312 */ /* 0x0080e40000201800 */
.L_x_3291:
[----:B------:R-:W-:Y:S05]  /*5be0*/  BSYNC.RECONVERGENT B7 ;  /* 0x0000000000077941 */ /* 0x000fea0003800200 */
.L_x_3285:
[----:B------:R-:W-:-:S07]  /*5bf0*/  VIADD R35, R35, 0x80 ;  /* 0x0000008023237836 */ /* 0x000fce0000000000 */
.L_x_3256:
[----:B------:R-:W-:Y:S05]  /*5c00*/  BSYNC.RECONVERGENT B6 ;  /* 0x0000000000067941 */ /* 0x000fea0003800200 */
.L_x_3255:
        /* <DEDUP_REMOVED lines=26> */
.L_x_3319:
[----:B------:R-:W2:Y:S02]  /*5db0*/  LDG.E.U8 R2, desc[UR36][R2.64] ;  /* 0x0000002402027981 */ /* 0x000ea4000c1e1100 */
[----:B--2---:R0:W1:Y:S01]  /*5dc0*/  I2F.F64.U16 R26, R2 ;  /* 0x00000002001a7312 */ /* 0x0040620000101800 */
[----:B------:R-:W-:Y:S05]  /*5dd0*/  BRA `(.L_x_3321) ;  /* 0x0000000c00607947 */ /* 0x000fea0003800000 */
.L_x_3318:
        /* <DEDUP_REMOVED lines=9> */
.L_x_3323:
[----:B------:R-:W2:Y:S02]  /*5e70*/  LDG.E R2, desc[UR36][R2.64] ;  /* 0x0000002402027981 */ /* 0x000ea4000c1e1900 */
[----:B--2---:R0:W1:Y:S01]  /*5e80*/  I2F.F64 R26, R2 ;  /* 0x00000002001a7312 */ /* 0x0040620000201c00 */
[----:B------:R-:W-:Y:S05]  /*5e90*/  BRA `(.L_x_3321) ;  /* 0x0000000c00307947 */ /* 0x000fea0003800000 */
.L_x_3322:
[----:B------:R-:W2:Y:S02]  /*5ea0*/  LDG.E.U16 R2, desc[UR36][R2.64] ;  /* 0x0000002402027981 */ /* 0x000ea4000c1e1500 */
[----:B--2---:R0:W1:Y:S01]  /*5eb0*/  I2F.F64.S16 R26, R2 ;  /* 0x00000002001a7312 */ /* 0x0040620000101c00 */
[----:B------:R-:W-:Y:S05]  /*5ec0*/  BRA `(.L_x_3321) ;  /* 0x0000000c00247947 */ /* 0x000fea0003800000 */
.L_x_3317:
        /* <DEDUP_REMOVED lines=10> */
.L_x_3325:
[----:B---3--:R-:W3:Y:S02]  /*5f70*/  LDG.E.U16 R0, desc[UR36][R2.64] ;  /* 0x0000002402007981 */ /* 0x008ee4000c1e1500 */
[----:B---3--:R-:W-:-:S05]  /*5f80*/  HADD2.F32 R0, -RZ, R0.H0_H0 ;  /* 0x20000000ff007230 */ /* 0x008fca0000004100 */
[----:B------:R-:W-:-:S04]  /*5f90*/  FMUL.FTZ R0, R0, 1 ;  /* 0x3f80000000007820 */ /* 0x000fc80000410000 */
[----:B------:R0:W1:Y:S01]  /*5fa0*/  F2F.F64.F32 R26, R0 ;  /* 0x00000000001a7310 */ /* 0x0000620000201800 */
[----:B------:R-:W-:Y:S05]  /*5fb0*/  BRA `(.L_x_3321) ;  /* 0x0000000800e87947 */ /* 0x000fea0003800000 */
.L_x_3324:
        /* <DEDUP_REMOVED lines=10> */
.L_x_3327:
[----:B------:R-:W3:Y:S02]  /*6060*/  LDG.E.U16 R2, desc[UR36][R2.64] ;  /* 0x0000002402027981 */ /* 0x000ee4000c1e1500 */
[----:B---3--:R-:W-:-:S05]  /*6070*/  HADD2.F32 R0, -RZ, R2.H0_H0 ;  /* 0x20000002ff007230 */ /* 0x008fca0000004100 */
[----:B------:R-:W-:-:S04]  /*6080*/  FMUL.FTZ R0, R0, 1 ;  /* 0x3f80000000007820 */ /* 0x000fc80000410000 */
[----:B------:R0:W1:Y:S01]  /*6090*/  F2F.F64.F32 R26, R0 ;  /* 0x00000000001a7310 */ /* 0x0000620000201800 */
[----:B------:R-:W-:Y:S05]  /*60a0*/  BRA `(.L_x_3321) ;  /* 0x0000000800ac7947 */ /* 0x000fea0003800000 */
.L_x_3326:
[----:B------:R0:W5:Y:S01]  /*60b0*/  LDG.E.64 R26, desc[UR36][R2.64] ;  /* 0x00000024021a7981 */ /* 0x000162000c1e1b00 */
[----:B------:R-:W-:Y:S05]  /*60c0*/  BRA `(.L_x_3321) ;  /* 0x0000000800a47947 */ /* 0x000fea0003800000 */
.L_x_3316:
        /* <DEDUP_REMOVED lines=13> */
.L_x_3330:
[----:B------:R0:W5:Y:S01]  /*61a0*/  LDG.E.64 R26, desc[UR36][R2.64] ;  /* 0x00000024021a7981 */ /* 0x000162000c1e1b00 */
[----:B------:R-:W-:Y:S05]  /*61b0*/  BRA `(.L_x_3321) ;  /* 0x0000000800687947 */ /* 0x000fea0003800000 */
.L_x_3329:
        /* <DEDUP_REMOVED lines=27> */
.L_x_3332:
        /* <DEDUP_REMOVED lines=14> */
.L_x_3331:
[----:B---3--:R-:W3:Y:S02]  /*6450*/  LDG.E.U16 R0, desc[UR36][R2.64] ;  /* 0x0000002402007981 */ /* 0x008ee4000c1e1500 */
[----:B---3--:R-:W-:-:S04]  /*6460*/  IMAD.U32 R0, R0, 0x10000, RZ ;  /* 0x0001000000007824 */ /* 0x008fc800078e00ff */
[----:B------:R-:W-:-:S04]  /*6470*/  FMUL.FTZ R0, R0, 1 ;  /* 0x3f80000000007820 */ /* 0x000fc80000410000 */
[----:B------:R0:W1:Y:S01]  /*6480*/  F2F.F64.F32 R26, R0 ;  /* 0x00000000001a7310 */ /* 0x0000620000201800 */
[----:B------:R-:W-:Y:S05]  /*6490*/  BRA `(.L_x_3321) ;  /* 0x0000000400b07947 */ /* 0x000fea0003800000 */
.L_x_3328:
        /* <DEDUP_REMOVED lines=11> */
.L_x_3335:
        /* <DEDUP_REMOVED lines=21> */
.L_x_3337:
[----:B------:R-:W-:Y:S05]  /*66a0*/  BSYNC.RECONVERGENT B0 ;  /* 0x0000000000007941 */ /* 0x000fea0003800200 */
.L_x_3336:
[----:B------:R-:W-:Y:S01]  /*66b0*/  IMAD.SHL.U32 R0, R0, 0x100000, RZ ;  /* 0x0010000000007824 */ /* 0x000fe200078e00ff */
[----:B------:R-:W-:-:S04]  /*66c0*/  LEA R2, R2, 0x3b800000, 0x17 ;  /* 0x3b80000002027811 */ /* 0x000fc800078eb8ff */
[----:B------:R-:W-:-:S05]  /*66d0*/  LOP3.LUT R0, R2, R0, R7, 0xfe, !PT ;  /* 0x0000000002007212 */ /* 0x000fca00078efe07 */
[----:B------:R-:W-:-:S04]  /*66e0*/  FMUL.FTZ R0, R0, 1 ;  /* 0x3f80000000007820 */ /* 0x000fc80000410000 */
[----:B------:R0:W1:Y:S01]  /*66f0*/  F2F.F64.F32 R26, R0 ;  /* 0x00000000001a7310 */ /* 0x0000620000201800 */
[----:B------:R-:W-:Y:S05]  /*6700*/  BRA `(.L_x_3321) ;  /* 0x0000000400147947 */ /* 0x000fea0003800000 */
.L_x_3334:
        /* <DEDUP_REMOVED lines=21> */
.L_x_3339:
[----:B------:R-:W-:Y:S05]  /*6860*/  BSYNC.RECONVERGENT B0 ;  /* 0x0000000000007941 */ /* 0x000fea0003800200 */
.L_x_3338:
[----:B------:R-:W-:Y:S01]  /*6870*/  IMAD.SHL.U32 R0, R0, 0x200000, RZ ;  /* 0x0020000000007824 */ /* 0x000fe200078e00ff */
[----:B------:R-:W-:-:S04]  /*6880*/  LEA R2, R2, 0x37800000, 0x17 ;  /* 0x3780000002027811 */ /* 0x000fc800078eb8ff */
[----:B------:R-:W-:-:S05]  /*6890*/  LOP3.LUT R0, R2, R0, R7, 0xfe, !PT ;  /* 0x0000000002007212 */ /* 0x000fca00078efe07 */
[----:B------:R-:W-:-:S04]  /*68a0*/  FMUL.FTZ R0, R0, 1 ;  /* 0x3f80000000007820 */ /* 0x000fc80000410000 */
[----:B------:R0:W1:Y:S01]  /*68b0*/  F2F.F64.F32 R26, R0 ;  /* 0x00000000001a7310 */ /* 0x0000620000201800 */
[----:B------:R-:W-:Y:S05]  /*68c0*/  BRA `(.L_x_3321) ;  /* 0x0000000000a47947 */ /* 0x000fea0003800000 */
.L_x_3333:
        /* <DEDUP_REMOVED lines=18> */
.L_x_3320:
        /* <DEDUP_REMOVED lines=16> */
.L_x_3342:
[----:B------:R-:W-:Y:S01]  /*6af0*/  CS2R R26, SRZ ;  /* 0x00000000001a7805 */ /* 0x000fe2000001ff00 */
[----:B------:R-:W-:Y:S06]  /*6b00*/  BRA `(.L_x_3321) ;  /* 0x0000000000147947 */ /* 0x000fec0003800000 */
.L_x_3341:
[----:B------:R-:W2:Y:S02]  /*6b10*/  LDG.E.64 R26, desc[UR36][R2.64] ;  /* 0x00000024021a7981 */ /* 0x000ea4000c1e1b00 */
[----:B--2---:R-:W0:Y:S01]  /*6b20*/  I2F.F64.U64 R26, R26 ;  /* 0x0000001a001a7312 */ /* 0x004e220000301800 */
[----:B------:R-:W-:Y:S05]  /*6b30*/  BRA `(.L_x_3321) ;  /* 0x0000000000087947 */ /* 0x000fea0003800000 */
.L_x_3340:
[----:B------:R-:W2:Y:S02]  /*6b40*/  LDG.E R2, desc[UR36][R2.64] ;  /* 0x0000002402027981 */ /* 0x000ea4000c1e1900 */
[----:B--2---:R0:W1:Y:S02]  /*6b50*/  I2F.F64.U32 R26, R2 ;  /* 0x00000002001a7312 */ /* 0x0040640000201800 */
.L_x_3321:
[----:B------:R-:W-:Y:S05]  /*6b60*/  BSYNC.RECONVERGENT B6 ;  /* 0x0000000000067941 */ /* 0x000fea0003800200 */
.L_x_3315:
[----:B0-----:R-:W0:Y:S01]  /*6b70*/  LDC.64 R2, c[0x0][0x398] ;  /* 0x0000e600ff027b82 */ /* 0x001e220000000a00 */
[----:B------:R-:W3:Y:S01]  /*6b80*/  LDCU UR5, c[0x0][0x3ac] ;  /* 0x00007580ff0577ac */ /* 0x000ee20008000800 */
        /* <DEDUP_REMOVED lines=17> */
.L_x_3346:
[----:B------:R-:W3:Y:S02]  /*6ca0*/  LDG.E.U8 R2, desc[UR36][R2.64] ;  /* 0x0000002402027981 */ /* 0x000ee4000c1e1100 */
[----:B---3--:R0:W3:Y:S01]  /*6cb0*/  I2F.F64.U16 R32, R2 ;  /* 0x0000000200207312 */ /* 0x0080e20000101800 */
[----:B------:R-:W-:Y:S05]  /*6cc0*/  BRA `(.L_x_3314) ;  /* 0x0000000c00547947 */ /* 0x000fea0003800000 */
.L_x_3345:
        /* <DEDUP_REMOVED lines=9> */
.L_x_3349:
[----:B------:R-:W3:Y:S02]  /*6d60*/  LDG.E R2, desc[UR36][R2.64] ;  /* 0x0000002402027981 */ /* 0x000ee4000c1e1900 */
[----:B---3--:R0:W3:Y:S01]  /*6d70*/  I2F.F64 R32, R2 ;  /* 0x0000000200207312 */ /* 0x0080e20000201c00 */
[----:B------:R-:W-:Y:S05]  /*6d80*/  BRA `(.L_x_3314) ;  /* 0x0000000c00247947 */ /* 0x000fea0003800000 */
.L_x_3348:
[----:B------:R-:W3:Y:S02]  /*6d90*/  LDG.E.U16 R2, desc[UR36][R2.64] ;  /* 0x0000002402027981 */ /* 0x000ee4000c1e1500 */
[----:B---3--:R0:W3:Y:S01]  /*6da0*/  I2F.F64.S16 R32, R2 ;  /* 0x0000000200207312 */ /* 0x0080e20000101c00 */
[----:B------:R-:W-:Y:S05]  /*6db0*/  BRA `(.L_x_3314) ;  /* 0x0000000c00187947 */ /* 0x000fea0003800000 */
.L_x_3344:
        /* <DEDUP_REMOVED lines=10> */
.L_x_3351:
[----:B------:R-:W3:Y:S02]  /*6e60*/  LDG.E.U16 R0, desc[UR36][R2.64] ;  /* 0x0000002402007981 */ /* 0x000ee4000c1e1500 */
[----:B---3--:R-:W-:-:S05]  /*6e70*/  HADD2.F32 R0, -RZ, R0.H0_H0 ;  /* 0x20000000ff007230 */ /* 0x008fca0000004100 */
[----:B------:R-:W-:-:S04]  /*6e80*/  FMUL.FTZ R0, R0, 1 ;  /* 0x3f80000000007820 */ /* 0x000fc80000410000 */
[----:B------:R0:W3:Y:S01]  /*6e90*/  F2F.F64.F32 R32, R0 ;  /* 0x0000000000207310 */ /* 0x0000e20000201800 */
[----:B------:R-:W-:Y:S05]  /*6ea0*/  BRA `(.L_x_3314) ;  /* 0x0000000800dc7947 */ /* 0x000fea0003800000 */
.L_x_3350:
        /* <DEDUP_REMOVED lines=10> */
.L_x_3353:
[----:B------:R-:W3:Y:S02]  /*6f50*/  LDG.E.U16 R2, desc[UR36][R2.64] ;  /* 0x0000002402027981 */ /* 0x000ee4000c1e1500 */
[----:B---3--:R-:W-:-:S05]  /*6f60*/  HADD2.F32 R0, -RZ, R2.H0_H0 ;  /* 0x20000002ff007230 */ /* 0x008fca0000004100 */
[----:B------:R-:W-:-:S04]  /*6f70*/  FMUL.FTZ R0, R0, 1 ;  /* 0x3f80000000007820 */ /* 0x000fc80000410000 */
[----:B------:R0:W3:Y:S01]  /*6f80*/  F2F.F64.F32 R32, R0 ;  /* 0x0000000000207310 */ /* 0x0000e20000201800 */
[----:B------:R-:W-:Y:S05]  /*6f90*/  BRA `(.L_x_3314) ;  /* 0x0000000800a07947 */ /* 0x000fea0003800000 */
.L_x_3352:
[----:B------:R0:W5:Y:S01]  /*6fa0*/  LDG.E.64 R32, desc[UR36][R2.64] ;  /* 0x0000002402207981 */ /* 0x000162000c1e1b00 */
[----:B------:R-:W-:Y:S05]  /*6fb0*/  BRA `(.L_x_3314) ;  /* 0x0000000800987947 */ /* 0x000fea0003800000 */
.L_x_3343:
        /* <DEDUP_REMOVED lines=13> */
.L_x_3356:
[----:B------:R0:W5:Y:S01]  /*7090*/  LDG.E.64 R32, desc[UR36][R2.64] ;  /* 0x0000002402207981 */ /* 0x000162000c1e1b00 */
[----:B------:R-:W-:Y:S05]  /*70a0*/  BRA `(.L_x_3314) ;  /* 0x00000008005c7947 */ /* 0x000fea0003800000 */
.L_x_3355:
        /* <DEDUP_REMOVED lines=27> */
.L_x_3358:
        /* <DEDUP_REMOVED lines=14> */
.L_x_3357:
[----:B------:R-:W3:Y:S02]  /*7340*/  LDG.E.U16 R0, desc[UR36][R2.64] ;  /* 0x0000002402007981 */ /* 0x000ee4000c1e1500 */
[----:B---3--:R-:W-:-:S04]  /*7350*/  IMAD.U32 R0, R0, 0x10000, RZ ;  /* 0x0001000000007824 */ /* 0x008fc800078e00ff */
[----:B------:R-:W-:-:S04]  /*7360*/  FMUL.FTZ R0, R0, 1 ;  /* 0x3f80000000007820 */ /* 0x000fc80000410000 */
[----:B------:R0:W3:Y:S01]  /*7370*/  F2F.F64.F32 R32, R0 ;  /* 0x0000000000207310 */ /* 0x0000e20000201800 */
[----:B------:R-:W-:Y:S05]  /*7380*/  BRA `(.L_x_3314) ;  /* 0x0000000400a47947 */ /* 0x000fea0003800000 */
.L_x_3354:
        /* <DEDUP_REMOVED lines=11> */
.L_x_3361:
[----:B------:R-:W3:Y:S02]  /*7440*/  LDG.E.U8 R3, desc[UR36][R2.64] ;  /* 0x0000002402037981 */ /* 0x000ee4000c1e1100 */
        /* <DEDUP_REMOVED lines=19> */
.L_x_3363:
[----:B------:R-:W-:Y:S05]  /*7580*/  BSYNC.RECONVERGENT B0 ;  /* 0x0000000000007941 */ /* 0x000fea0003800200 */
.L_x_3362:
[----:B------:R-:W-:Y:S01]  /*7590*/  IMAD.SHL.U32 R0, R0, 0x100000, RZ ;  /* 0x0010000000007824 */ /* 0x000fe200078e00ff */
[----:B------:R-:W-:-:S04]  /*75a0*/  LEA R2, R2, 0x3b800000, 0x17 ;  /* 0x3b80000002027811 */ /* 0x000fc800078eb8ff */
[----:B------:R-:W-:-:S05]  /*75b0*/  LOP3.LUT R0, R2, R0, R7, 0xfe, !PT ;  /* 0x0000000002007212 */ /* 0x000fca00078efe07 */
[----:B------:R-:W-:-:S04]  /*75c0*/  FMUL.FTZ R0, R0, 1 ;  /* 0x3f80000000007820 */ /* 0x000fc80000410000 */
[----:B------:R0:W3:Y:S01]  /*75d0*/  F2F.F64.F32 R32, R0 ;  /* 0x0000000000207310 */ /* 0x0000e20000201800 */
[----:B------:R-:W-:Y:S05]  /*75e0*/  BRA `(.L_x_3314) ;  /* 0x00000004000c7947 */ /* 0x000fea0003800000 */
.L_x_3360:
        /* <DEDUP_REMOVED lines=20> */
.L_x_3365:
[----:B------:R-:W-:Y:S05]  /*7730*/  BSYNC.RECONVERGENT B0 ;  /* 0x0000000000007941 */ /* 0x000fea0003800200 */
.L_x_3364:
[----:B------:R-:W-:Y:S01]  /*7740*/  IMAD.SHL.U32 R0, R0, 0x200000, RZ ;  /* 0x0020000000007824 */ /* 0x000fe200078e00ff */
[----:B------:R-:W-:-:S04]  /*7750*/  LEA R2, R2, 0x37800000, 0x17 ;  /* 0x3780000002027811 */ /* 0x000fc800078eb8ff */
[----:B------:R-:W-:-:S05]  /*7760*/  LOP3.LUT R0, R2, R0, R7, 0xfe, !PT ;  /* 0x0000000002007212 */ /* 0x000fca00078efe07 */
[----:B------:R-:W-:-:S04]  /*7770*/  FMUL.FTZ R0, R0, 1 ;  /* 0x3f80000000007820 */ /* 0x000fc80000410000 */
[----:B------:R0:W3:Y:S01]  /*7780*/  F2F.F64.F32 R32, R0 ;  /* 0x0000000000207310 */ /* 0x0000e20000201800 */
[----:B------:R-:W-:Y:S05]  /*7790*/  BRA `(.L_x_3314) ;  /* 0x0000000000a07947 */ /* 0x000fea0003800000 */
.L_x_3359:
        /* <DEDUP_REMOVED lines=18> */
.L_x_3347:
        /* <DEDUP_REMOVED lines=16> */
.L_x_3368:
[----:B------:R-:W-:Y:S05]  /*79c0*/  BRA `(.L_x_3314) ;  /* 0x0000000000147947 */ /* 0x000fea0003800000 */
.L_x_3367:
[----:B------:R-:W3:Y:S02]  /*79d0*/  LDG.E.64 R32, desc[UR36][R2.64] ;  /* 0x0000002402207981 */ /* 0x000ee4000c1e1b00 */
[----:B---3--:R-:W0:Y:S01]  /*79e0*/  I2F.F64.U64 R32, R32 ;  /* 0x0000002000207312 */ /* 0x008e220000301800 */
[----:B------:R-:W-:Y:S05]  /*79f0*/  BRA `(.L_x_3314) ;  /* 0x0000000000087947 */ /* 0x000fea0003800000 */
.L_x_3366:
[----:B------:R-:W3:Y:S02]  /*7a00*/  LDG.E R2, desc[UR36][R2.64] ;  /* 0x0000002402027981 */ /* 0x000ee4000c1e1900 */
[----:B---3--:R0:W3:Y:S02]  /*7a10*/  I2F.F64.U32 R32, R2 ;  /* 0x0000000200207312 */ /* 0x0080e40000201800 */
.L_x_3314:
[----:B------:R-:W-:Y:S05]  /*7a20*/  BSYNC.RECONVERGENT B7 ;  /* 0x0000000000077941 */ /* 0x000fea0003800200 */
.L_x_3313:
[----:B------:R-:W-:Y:S01]  /*7a30*/  ISETP.GE.AND P0, PT, R34, R36, PT ;  /* 0x000000242200720c */ /* 0x000fe20003f06270 */
[----:B------:R-:W-:-:S12]  /*7a40*/  BSSY.RECONVERGENT B0, `(.L_x_3369) ;  /* 0x000005c000007945 */ /* 0x000fd80003800200 */
[----:B------:R-:W-:Y:S05]  /*7a50*/  @P0 BRA `(.L_x_3370) ;  /* 0x0000000400680947 */ /* 0x000fea0003800000 */
[----:B0-----:R-:W-:Y:S01]  /*7a60*/  IMAD.MOV.U32 R2, RZ, RZ, 0x652b82fe ;  /* 0x652b82feff027424 */ /* 0x001fe200078e00ff */
[----:B------:R-:W-:Y:S01]  /*7a70*/  UMOV UR4, 0xfefa39ef ;  /* 0xfefa39ef00047882 */ /* 0x000fe20000000000 */
[----:B------:R-:W-:Y:S01]  /*7a80*/  IMAD.MOV.U32 R3, RZ, RZ, 0x3ff71547 ;  /* 0x3ff71547ff037424 */ /* 0x000fe200078e00ff */
[----:B------:R-:W-:Y:S01]  /*7a90*/  UMOV UR5, 0x3fe62e42 ;  /* 0x3fe62e4200057882 */ /* 0x000fe20000000000 */
[----:B--2-45:R-:W-:Y:S01]  /*7aa0*/  DADD R8, -RZ, -|R18| ;  /* 0x00000000ff087229 */ /* 0x034fe20000000d12 */
[----:B------:R-:W-:Y:S03]  /*7ab0*/  BSSY.RECONVERGENT B1, `(.L_x_3371) ;  /* 0x0000036000017945 */ /* 0x000fe60003800200 */
[----:B------:R-:W-:-:S06]  /*7ac0*/  DFMA R2, |R18|, -R2, 6.75539944105574400000e+15 ;  /* 0x433800001202742b */ /* 0x000fcc0000000a02 */
[----:B------:R-:W-:Y:S02]  /*7ad0*/  FSETP.GEU.FTZ.AND P0, PT, |R9|, 4.1917929649353027344, PT ;  /* 0x4086232b0900780b */ /* 0x000fe40003f1e200 */
        /* <DEDUP_REMOVED lines=43> */
[----:B-1-3--:R-:W-:Y:S02]  /*7d90*/  @!P1 LEA.HI R0, R2, R2, RZ, 0x1 ;  /* 0x0000000202009211 */ /* 0x00afe400078f08ff */
[----:B------:R-:W-:Y:S02]  /*7da0*/  FSEL R11, R7, RZ, !P0 ;  /* 0x000000ff070b7208 */ /* 0x000fe40004000000 */
[----:B------:R-:W-:-:S05]  /*7db0*/  @!P1 SHF.R.S32.HI R3, RZ, 0x1, R0 ;  /* 0x00000001ff039819 */ /* 0x000fca0000011400 */
[----:B------:R-:W-:Y:S02]  /*7dc0*/  @!P1 IMAD.IADD R2, R2, 0x1, -R3 ;  /* 0x0000000102029824 */ /* 0x000fe400078e0a03 */
[----:B------:R-:W-:-:S03]  /*7dd0*/  @!P1 IMAD R5, R3, 0x100000, R5 ;  /* 0x0010000003059824 */ /* 0x000fc600078e0205 */
[----:B------:R-:W-:Y:S01]  /*7de0*/  @!P1 LEA R3, R2, 0x3ff00000, 0x14 ;  /* 0x3ff0000002039811 */ /* 0x000fe200078ea0ff */
[----:B------:R-:W-:-:S06]  /*7df0*/  @!P1 IMAD.MOV.U32 R2, RZ, RZ, RZ ;  /* 0x000000ffff029224 */ /* 0x000fcc00078e00ff */
[----:B------:R-:W-:-:S11]  /*7e00*/  @!P1 DMUL R10, R4, R2 ;  /* 0x00000002040a9228 */ /* 0x000fd60000000000 */
.L_x_3372:
[----:B------:R-:W-:Y:S05]  /*7e10*/  BSYNC.RECONVERGENT B1 ;  /* 0x0000000000017941 */ /* 0x000fea0003800200 */
.L_x_3371:
        /* <DEDUP_REMOVED lines=14> */
[----:B-1-3--:R-:W-:-:S05]  /*7f00*/  FFMA R0, RZ, R7, R3 ;  /* 0x00000007ff007223 */ /* 0x00afca0000000003 */
[----:B------:R-:W-:-:S13]  /*7f10*/  FSETP.GT.AND P0, PT, |R0|, 1.469367938527859385e-39, PT ;  /* 0x001000000000780b */ /* 0x000fda0003f04200 */
[----:B------:R-:W-:Y:S05]  /*7f20*/  @P0 BRA P1, `(.L_x_3374) ;  /* 0x0000000000140947 */ /* 0x000fea0000800000 */
[----:B------:R-:W-:Y:S01]  /*7f30*/  IMAD.MOV.U32 R3, RZ, RZ, R7 ;  /* 0x000000ffff037224 */ /* 0x000fe200078e0007 */
[----:B------:R-:W-:-:S07]  /*7f40*/  MOV R35, 0x7f60 ;  /* 0x00007f6000237802 */ /* 0x000fce0000000f00 */
[----:B------:R-:W-:Y:S05]  /*7f50*/  CALL.REL.NOINC `($__internal_1_$__cuda_sm20_div_rn_f64_full) ;  /* 0x00000058008c7944 */ /* 0x000fea0003c00000 */
[----:B------:R-:W-:Y:S02]  /*7f60*/  IMAD.MOV.U32 R2, RZ, RZ, R18 ;  /* 0x000000ffff027224 */ /* 0x000fe400078e0012 */
[----:B------:R-:W-:-:S07]  /*7f70*/  IMAD.MOV.U32 R3, RZ, RZ, R19 ;  /* 0x000000ffff037224 */ /* 0x000fce00078e0013 */
.L_x_3374:
[----:B------:R-:W-:Y:S05]  /*7f80*/  BSYNC.RECONVERGENT B1 ;  /* 0x0000000000017941 */ /* 0x000fea0003800200 */
.L_x_3373:
[----:B------:R-:W-:Y:S01]  /*7f90*/  DADD R6, -RZ, -R2 ;  /* 0x00000000ff067229 */ /* 0x000fe20000000902 */
[----:B------:R-:W-:Y:S01]  /*7fa0*/  FSEL R5, RZ, 1.875, P4 ;  /* 0x3ff00000ff057808 */ /* 0x000fe20002000000 */
[----:B------:R-:W-:-:S08]  /*7fb0*/  IMAD.MOV.U32 R4, RZ, RZ, RZ ;  /* 0x000000ffff047224 */ /* 0x000fd000078e00ff */
[----:B------:R-:W-:Y:S02]  /*7fc0*/  FSEL R2, R2, R6, !P4 ;  /* 0x0000000602027208 */ /* 0x000fe40006000000 */
[----:B------:R-:W-:-:S06]  /*7fd0*/  FSEL R3, R3, R7, !P4 ;  /* 0x0000000703037208 */ /* 0x000fcc0006000000 */
[----:B------:R-:W-:-:S08]  /*7fe0*/  DADD R4, R4, -R2 ;  /* 0x0000000004047229 */ /* 0x000fd00000000802 */
[----:B------:R-:W-:-:S11]  /*7ff0*/  DMUL R4, R4, R24 ;  /* 0x0000001804047228 */ /* 0x000fd60000000000 */
.L_x_3370:
[----:B------:R-:W-:Y:S05]  /*8000*/  BSYNC.RECONVERGENT B0 ;  /* 0x0000000000007941 */ /* 0x000fea0003800200 */
.L_x_3369:
[----:B0-----:R-:W0:Y:S01]  /*8010*/  S2R R2, SR_CTAID.X ;  /* 0x0000000000027919 */ /* 0x001e220000002500 */
[----:B-1-3--:R-:W0:Y:S01]  /*8020*/  LDC R0, c[0x0][0x380] ;  /* 0x0000e000ff007b82 */ /* 0x00ae220000000800 */
[----:B------:R-:W-:Y:S01]  /*8030*/  BSSY.RECONVERGENT B0, `(.L_x_3375) ;  /* 0x0000060000007945 */ /* 0x000fe20003800200 */
[----:B0-----:R-:W-:Y:S02]  /*8040*/  IMAD R0, R2, -0x200, R0 ;  /* 0xfffffe0002007824 */ /* 0x001fe400078e0200 */
[----:B------:R-:W-:-:S05]  /*8050*/  VIADD R2, R34, 0x80 ;  /* 0x0000008022027836 */ /* 0x000fca0000000000 */
[----:B------:R-:W-:-:S13]  /*8060*/  ISETP.GE.AND P0, PT, R2, R0, PT ;  /* 0x000000000200720c */ /* 0x000fda0003f06270 */
[----:B------:R-:W-:Y:S05]  /*8070*/  @P0 BRA `(.L_x_3376) ;  /* 0x00000004006c0947 */ /* 0x000fea0003800000 */
[----:B------:R-:W-:Y:S01]  /*8080*/  IMAD.MOV.U32 R6, RZ, RZ, 0x652b82fe ;  /* 0x652b82feff067424 */ /* 0x000fe200078e00ff */
[----:B------:R-:W-:Y:S01]  /*8090*/  UMOV UR4, 0xfefa39ef ;  /* 0xfefa39ef00047882 */ /* 0x000fe20000000000 */
[----:B------:R-:W-:Y:S01]  /*80a0*/  IMAD.MOV.U32 R7, RZ, RZ, 0x3ff71547 ;  /* 0x3ff71547ff077424 */ /* 0x000fe200078e00ff */
[----:B------:R-:W-:Y:S01]  /*80b0*/  UMOV UR5, 0x3fe62e42 ;  /* 0x3fe62e4200057882 */ /* 0x000fe20000000000 */
[----:B-----5:R-:W-:Y:S01]  /*80c0*/  DADD R12, -RZ, -|R16| ;  /* 0x00000000ff0c7229 */ /* 0x020fe20000000d10 */
        /* <DEDUP_REMOVED lines=51> */
[----:B------:R-:W-:Y:S01]  /*8400*/  @!P1 LEA R7, R6, 0x3ff00000, 0x14 ;  /* 0x3ff0000006079811 */ /* 0x000fe200078ea0ff */
[----:B------:R-:W-:-:S06]  /*8410*/  @!P1 IMAD.MOV.U32 R6, RZ, RZ, RZ ;  /* 0x000000ffff069224 */ /* 0x000fcc00078e00ff */
[----:B------:R-:W-:-:S11]  /*8420*/  @!P1 DMUL R10, R8, R6 ;  /* 0x00000006080a9228 */ /* 0x000fd60000000000 */
.L_x_3378:
[----:B------:R-:W-:Y:S05]  /*8430*/  BSYNC.RECONVERGENT B1 ;  /* 0x0000000000017941 */ /* 0x000fea0003800200 */
.L_x_3377:
        /* <DEDUP_REMOVED lines=17> */
[----:B------:R-:W-:Y:S01]  /*8550*/  IMAD.MOV.U32 R6, RZ, RZ, R8 ;  /* 0x000000ffff067224 */ /* 0x000fe200078e0008 */
[----:B------:R-:W-:Y:S01]  /*8560*/  MOV R35, 0x8590 ;  /* 0x0000859000237802 */ /* 0x000fe20000000f00 */
[----:B------:R-:W-:-:S07]  /*8570*/  IMAD.MOV.U32 R3, RZ, RZ, R9 ;  /* 0x000000ffff037224 */ /* 0x000fce00078e0009 */
[----:B--2-4-:R-:W-:Y:S05]  /*8580*/  CALL.REL.NOINC `($__internal_1_$__cuda_sm20_div_rn_f64_full) ;  /* 0x0000005400007944 */ /* 0x014fea0003c00000 */
[----:B------:R-:W-:Y:S02]  /*8590*/  IMAD.MOV.U32 R6, RZ, RZ, R18 ;  /* 0x000000ffff067224 */ /* 0x000fe400078e0012 */
[----:B------:R-:W-:-:S07]  /*85a0*/  IMAD.MOV.U32 R7, RZ, RZ, R19 ;  /* 0x000000ffff077224 */ /* 0x000fce00078e0013 */
.L_x_3380:
[----:B------:R-:W-:Y:S05]  /*85b0*/  BSYNC.RECONVERGENT B1 ;  /* 0x0000000000017941 */ /* 0x000fea0003800200 */
.L_x_3379:
[----:B------:R-:W-:Y:S01]  /*85c0*/  DADD R10, -RZ, -R6 ;  /* 0x00000000ff0a7229 */ /* 0x000fe20000000906 */
[----:B------:R-:W-:Y:S01]  /*85d0*/  FSEL R9, RZ, 1.875, P4 ;  /* 0x3ff00000ff097808 */ /* 0x000fe20002000000 */
[----:B------:R-:W-:-:S08]  /*85e0*/  IMAD.MOV.U32 R8, RZ, RZ, RZ ;  /* 0x000000ffff087224 */ /* 0x000fd000078e00ff */
[----:B------:R-:W-:Y:S02]  /*85f0*/  FSEL R6, R6, R10, !P4 ;  /* 0x0000000a06067208 */ /* 0x000fe40006000000 */
[----:B------:R-:W-:-:S06]  /*8600*/  FSEL R7, R7, R11, !P4 ;  /* 0x0000000b07077208 */ /* 0x000fcc0006000000 */
[----:B------:R-:W-:-:S08]  /*8610*/  DADD R6, R8, -R6 ;  /* 0x0000000008067229 */ /* 0x000fd00000000806 */
[----:B--2---:R-:W-:-:S11]  /*8620*/  DMUL R28, R6, R28 ;  /* 0x0000001c061c7228 */ /* 0x004fd60000000000 */
.L_x_3376:
[----:B------:R-:W-:Y:S05]  /*8630*/  BSYNC.RECONVERGENT B0 ;  /* 0x0000000000007941 */ /* 0x000fea0003800200 */
.L_x_3375:
[----:B------:R-:W0:Y:S01]  /*8640*/  S2R R0, SR_CTAID.X ;  /* 0x0000000000007919 */ /* 0x000e220000002500 */
[----:B------:R-:W0:Y:S01]  /*8650*/  LDC R3, c[0x0][0x380] ;  /* 0x0000e000ff037b82 */ /* 0x000e220000000800 */
        /* <DEDUP_REMOVED lines=9> */
[----:B--2--5:R-:W-:Y:S01]  /*86f0*/  DADD R12, -RZ, -|R22| ;  /* 0x00000000ff0c7229 */ /* 0x024fe20000000d16 */
        /* <DEDUP_REMOVED lines=54> */
.L_x_3384:
[----:B------:R-:W-:Y:S05]  /*8a60*/  BSYNC.RECONVERGENT B1 ;  /* 0x0000000000017941 */ /* 0x000fea0003800200 */
.L_x_3383:
        /* <DEDUP_REMOVED lines=20> */
[----:B----4-:R-:W-:Y:S05]  /*8bb0*/  CALL.REL.NOINC `($__internal_1_$__cuda_sm20_div_rn_f64_full) ;  /* 0x0000004c00747944 */ /* 0x010fea0003c00000 */
[----:B------:R-:W-:Y:S02]  /*8bc0*/  IMAD.MOV.U32 R6, RZ, RZ, R18 ;  /* 0x000000ffff067224 */ /* 0x000fe400078e0012 */
[----:B------:R-:W-:-:S07]  /*8bd0*/  IMAD.MOV.U32 R7, RZ, RZ, R19 ;  /* 0x000000ffff077224 */ /* 0x000fce00078e0013 */
.L_x_3386:
[----:B------:R-:W-:Y:S05]  /*8be0*/  BSYNC.RECONVERGENT B1 ;  /* 0x0000000000017941 */ /* 0x000fea0003800200 */
.L_x_3385:
[----:B------:R-:W-:Y:S01]  /*8bf0*/  DADD R8, -RZ, -R6 ;  /* 0x00000000ff087229 */ /* 0x000fe20000000906 */
[----:B------:R-:W-:Y:S01]  /*8c00*/  FSEL R25, RZ, 1.875, P4 ;  /* 0x3ff00000ff197808 */ /* 0x000fe20002000000 */
[----:B------:R-:W-:-:S08]  /*8c10*/  IMAD.MOV.U32 R24, RZ, RZ, RZ ;  /* 0x000000ffff187224 */ /* 0x000fd000078e00ff */
[----:B------:R-:W-:Y:S02]  /*8c20*/  FSEL R6, R6, R8, !P4 ;  /* 0x0000000806067208 */ /* 0x000fe40006000000 */
[----:B------:R-:W-:-:S06]  /*8c30*/  FSEL R7, R7, R9, !P4 ;  /* 0x0000000907077208 */ /* 0x000fcc0006000000 */
[----:B------:R-:W-:-:S08]  /*8c40*/  DADD R24, R24, -R6 ;  /* 0x0000000018187229 */ /* 0x000fd00000000806 */
[----:B------:R-:W-:-:S11]  /*8c50*/  DMUL R24, R24, R30 ;  /* 0x0000001e18187228 */ /* 0x000fd60000000000 */
.L_x_3382:
[----:B------:R-:W-:Y:S05]  /*8c60*/  BSYNC.RECONVERGENT B0 ;  /* 0x0000000000007941 */ /* 0x000fea0003800200 */
.L_x_3381:
        /* <DEDUP_REMOVED lines=64> */
[----:B------:R-:W-:Y:S02]  /*9070*/  @!P1 IMAD.MOV.U32 R6, RZ, RZ, R8 ;  /* 0x000000ffff069224 */ /* 0x000fe400078e0008 */
[----:B------:R-:W-:-:S06]  /*9080*/  @!P1 IMAD.MOV.U32 R8, RZ, RZ, RZ ;  /* 0x000000ffff089224 */ /* 0x000fcc00078e00ff */
[----:B------:R-:W-:-:S11]  /*9090*/  @!P1 DMUL R10, R6, R8 ;  /* 0x00000008060a9228 */ /* 0x000fd60000000000 */
.L_x_3390:
[----:B------:R-:W-:Y:S05]  /*90a0*/  BSYNC.RECONVERGENT B1 ;  /* 0x0000000000017941 */ /* 0x000fea0003800200 */
.L_x_3389:
        /* <DEDUP_REMOVED lines=23> */
.L_x_3392:
[----:B------:R-:W-:Y:S05]  /*9220*/  BSYNC.RECONVERGENT B1 ;  /* 0x0000000000017941 */ /* 0x000fea0003800200 */
.L_x_3391:
[----:B------:R-:W-:Y:S01]  /*9230*/  DADD R8, -RZ, -R6 ;  /* 0x00000000ff087229 */ /* 0x000fe20000000906 */
[----:B------:R-:W-:Y:S01]  /*9240*/  FSEL R17, RZ, 1.875, P4 ;  /* 0x3ff00000ff117808 */ /* 0x000fe20002000000 */
[----:B------:R-:W-:-:S08]  /*9250*/  IMAD.MOV.U32 R16, RZ, RZ, RZ ;  /* 0x000000ffff107224 */ /* 0x000fd000078e00ff */
[----:B------:R-:W-:Y:S02]  /*9260*/  FSEL R6, R6, R8, !P4 ;  /* 0x0000000806067208 */ /* 0x000fe40006000000 */
[----:B------:R-:W-:-:S06]  /*9270*/  FSEL R7, R7, R9, !P4 ;  /* 0x0000000907077208 */ /* 0x000fcc0006000000 */
[----:B------:R-:W-:-:S08]  /*9280*/  DADD R16, R16, -R6 ;  /* 0x0000000010107229 */ /* 0x000fd00000000806 */
[----:B------:R-:W-:-:S11]  /*9290*/  DMUL R16, R16, R32 ;  /* 0x0000002010107228 */ /* 0x000fd60000000000 */
.L_x_3388:
[----:B------:R-:W-:Y:S05]  /*92a0*/  BSYNC.RECONVERGENT B0 ;  /* 0x0000000000007941 */ /* 0x000fea0003800200 */
.L_x_3387:
[----:B--2--5:R-:W0:Y:S01]  /*92b0*/  S2R R22, SR_CTAID.X ;  /* 0x0000000000167919 */ /* 0x024e220000002500 */
[----:B----4-:R-:W0:Y:S01]  /*92c0*/  LDC R19, c[0x0][0x380] ;  /* 0x0000e000ff137b82 */ /* 0x010e220000000800 */
[----:B------:R-:W-:Y:S04]  /*92d0*/  BSSY.RECONVERGENT B7, `(.L_x_3393) ;  /* 0x0000357000077945 */ /* 0x000fe80003800200 */
[----:B------:R-:W-:Y:S03]  /*92e0*/  BSSY.RELIABLE B6, `(.L_x_3394) ;  /* 0x0000243000067945 */ /* 0x000fe60003800100 */
[----:B------:R-:W1:Y:S01]  /*92f0*/  LDC.U8 R18, c[0x0][0x3b0] ;  /* 0x0000ec00ff127b82 */ /* 0x000e620000000000 */
[----:B0-----:R-:W-:-:S05]  /*9300*/  IMAD R19, R22, -0x200, R19 ;  /* 0xfffffe0016137824 */ /* 0x001fca00078e0213 */
[----:B------:R-:W-:-:S13]  /*9310*/  ISETP.GE.AND P0, PT, R34, R19, PT ;  /* 0x000000132200720c */ /* 0x000fda0003f06270 */
[----:B-1----:R-:W-:Y:S05]  /*9320*/  @P0 BRA `(.L_x_3395) ;  /* 0x0000002000ec0947 */ /* 0x002fea0003800000 */
[----:B------:R-:W0:Y:S01]  /*9330*/  LDCU UR4, c[0x0][0x3b4] ;  /* 0x00007680ff0477ac */ /* 0x000e220008000800 */
[----:B------:R-:W1:Y:S01]  /*9340*/  LDC.64 R8, c[0x0][0x388] ;  /* 0x0000e200ff087b82 */ /* 0x000e620000000a00 */
[----:B------:R-:W-:Y:S01]  /*9350*/  IMAD R0, R22, 0x200, R34 ;  /* 0x0000020016007824 */ /* 0x000fe200078e0222 */
[----:B------:R-:W-:-:S03]  /*9360*/  PRMT R6, R18, 0x9910, RZ ;  /* 0x0000991012067816 */ /* 0x000fc600000000ff */
        /* <DEDUP_REMOVED lines=14> */
[----:B------:R-:W0:Y:S01]  /*9450*/  F2I.F64.TRUNC R5, R4 ;  /* 0x0000000400057311 */ /* 0x000e22000030d100 */
[----:B------:R-:W-:Y:S01]  /*9460*/  IMAD.MOV.U32 R34, RZ, RZ, R2 ;  /* 0x000000ffff227224 */ /* 0x000fe200078e0002 */
[----:B0-----:R0:W-:Y:S01]  /*9470*/  STG.E.U8 desc[UR36][R8.64], R5 ;  /* 0x0000000508007986 */ /* 0x0011e2000c101124 */
[----:B------:R-:W-:Y:S05]  /*9480*/  BRA `(.L_x_3401) ;  /* 0x0000001000407947 */ /* 0x000fea0003800000 */
.L_x_3399:
[----:B------:R-:W0:Y:S01]  /*9490*/  F2I.S64.F64.TRUNC R4, R4 ;  /* 0x0000000400047311 */ /* 0x000e22000030d900 */
[----:B------:R-:W-:Y:S02]  /*94a0*/  IMAD.MOV.U32 R34, RZ, RZ, R2 ;  /* 0x000000ffff227224 */ /* 0x000fe400078e0002 */
[----:B0-----:R-:W-:-:S05]  /*94b0*/  IMAD.MOV.U32 R3, RZ, RZ, R4 ;  /* 0x000000ffff037224 */ /* 0x001fca00078e0004 */
[----:B------:R0:W-:Y:S01]  /*94c0*/  STG.E.U8 desc[UR36][R8.64], R3 ;  /* 0x0000000308007986 */ /* 0x0001e2000c101124 */
[----:B------:R-:W-:Y:S05]  /*94d0*/  BRA `(.L_x_3401) ;  /* 0x00000010002c7947 */ /* 0x000fea0003800000 */
.L_x_3398:
[----:B------:R-:W-:-:S13]  /*94e0*/  ISETP.NE.AND P0, PT, R0, 0x2, PT ;  /* 0x000000020000780c */ /* 0x000fda0003f05270 */
[----:B------:R-:W-:Y:S05]  /*94f0*/  @!P0 BRA `(.L_x_3402) ;  /* 0x0000000000308947 */ /* 0x000fea0003800000 */
[----:B------:R-:W-:-:S13]  /*9500*/  ISETP.NE.AND P0, PT, R0, 0x3, PT ;  /* 0x000000030000780c */ /* 0x000fda0003f05270 */
[----:B------:R-:W-:Y:S05]  /*9510*/  @!P0 BRA `(.L_x_3403) ;  /* 0x0000000000188947 */ /* 0x000fea0003800000 */
[----:B------:R-:W-:-:S13]  /*9520*/  ISETP.NE.AND P0, PT, R0, 0x4, PT ;  /* 0x000000040000780c */ /* 0x000fda0003f05270 */
[----:B------:R-:W-:Y:S05]  /*9530*/  @P0 BRA `(.L_x_3400) ;  /* 0x0000000c005c0947 */ /* 0x000fea0003800000 */
[----:B------:R-:W0:Y:S01]  /*9540*/  F2I.S64.F64.TRUNC R4, R4 ;  /* 0x0000000400047311 */ /* 0x000e22000030d900 */
[----:B------:R-:W-:Y:S01]  /*9550*/  IMAD.MOV.U32 R34, RZ, RZ, R2 ;  /* 0x000000ffff227224 */ /* 0x000fe200078e0002 */
[----:B0-----:R0:W-:Y:S01]  /*9560*/  STG.E.64 desc[UR36][R8.64], R4 ;  /* 0x0000000408007986 */ /* 0x0011e2000c101b24 */
[----:B------:R-:W-:Y:S05]  /*9570*/  BRA `(.L_x_3401) ;  /* 0x0000001000047947 */ /* 0x000fea0003800000 */
.L_x_3403:
[----:B------:R-:W0:Y:S01]  /*9580*/  F2I.F64.TRUNC R5, R4 ;  /* 0x0000000400057311 */ /* 0x000e22000030d100 */
[----:B------:R-:W-:Y:S01]  /*9590*/  IMAD.MOV.U32 R34, RZ, RZ, R2 ;  /* 0x000000ffff227224 */ /* 0x000fe200078e0002 */
[----:B0-----:R0:W-:Y:S01]  /*95a0*/  STG.E desc[UR36][R8.64], R5 ;  /* 0x0000000508007986 */ /* 0x0011e2000c101924 */
[----:B------:R-:W-:Y:S05]  /*95b0*/  BRA `(.L_x_3401) ;  /* 0x0000000c00f47947 */ /* 0x000fea0003800000 */
.L_x_3402:
[----:B------:R-:W0:Y:S01]  /*95c0*/  F2I.F64.TRUNC R5, R4 ;  /* 0x0000000400057311 */ /* 0x000e22000030d100 */
[----:B------:R-:W-:Y:S01]  /*95d0*/  IMAD.MOV.U32 R34, RZ, RZ, R2 ;  /* 0x000000ffff227224 */ /* 0x000fe200078e0002 */
[----:B0-----:R0:W-:Y:S01]  /*95e0*/  STG.E.U16 desc[UR36][R8.64], R5 ;  /* 0x0000000508007986 */ /* 0x0011e2000c101524 */
[----:B------:R-:W-:Y:S05]  /*95f0*/  BRA `(.L_x_3401) ;  /* 0x0000000c00e47947 */ /* 0x000fea0003800000 */
.L_x_3397:
[----:B------:R-:W-:-:S13]  /*9600*/  ISETP.GT.AND P0, PT, R0, 0x6, PT ;  /* 0x000000060000780c */ /* 0x000fda0003f04270 */
[----:B------:R-:W-:Y:S05]  /*9610*/  @P0 BRA `(.L_x_3404) ;  /* 0x0000000000540947 */ /* 0x000fea0003800000 */
[----:B------:R-:W-:-:S13]  /*9620*/  ISETP.NE.AND P0, PT, R0, 0x5, PT ;  /* 0x000000050000780c */ /* 0x000fda0003f05270 */
[----:B------:R-:W-:Y:S05]  /*9630*/  @!P0 BRA `(.L_x_3405) ;  /* 0x0000000000288947 */ /* 0x000fea0003800000 */
[----:B------:R-:W-:-:S13]  /*9640*/  ISETP.NE.AND P0, PT, R0, 0x6, PT ;  /* 0x000000060000780c */ /* 0x000fda0003f05270 */
[----:B------:R-:W-:Y:S05]  /*9650*/  @P0 BRA `(.L_x_3400) ;  /* 0x0000000c00140947 */ /* 0x000fea0003800000 */
[----:B------:R-:W-:Y:S01]  /*9660*/  UMOV UR4, 0xf0000000 ;  /* 0xf000000000047882 */ /* 0x000fe20000000000 */
[----:B------:R-:W-:Y:S01]  /*9670*/  UMOV UR5, 0x380fffff ;  /* 0x380fffff00057882 */ /* 0x000fe20000000000 */
[----:B------:R-:W0:Y:S01]  /*9680*/  F2F.F32.F64 R3, R4 ;  /* 0x0000000400037310 */ /* 0x000e220000301000 */
[----:B------:R-:W-:Y:S01]  /*9690*/  DSETP.GEU.AND P0, PT, |R4|, UR4, PT ;  /* 0x0000000404007e2a */ /* 0x000fe2000bf0e200 */
[----:B------:R-:W-:-:S13]  /*96a0*/  IMAD.MOV.U32 R34, RZ, RZ, R2 ;  /* 0x000000ffff227224 */ /* 0x000fda00078e0002 */
[----:B0-----:R-:W-:-:S05]  /*96b0*/  @!P0 FMUL R3, R3, 1.175494350822287508e-38 ;  /* 0x0080000003038820 */ /* 0x001fca0000400000 */
[----:B------:R1:W-:Y:S01]  /*96c0*/  STG.E desc[UR36][R8.64], R3 ;  /* 0x0000000308007986 */ /* 0x0003e2000c101924 */
[----:B------:R-:W-:Y:S05]  /*96d0*/  BRA `(.L_x_3401) ;  /* 0x0000000c00ac7947 */ /* 0x000fea0003800000 */
.L_x_3405:
[----:B------:R-:W-:Y:S01]  /*96e0*/  UMOV UR4, 0xf0000000 ;  /* 0xf000000000047882 */ /* 0x000fe20000000000 */
[----:B------:R-:W-:Y:S01]  /*96f0*/  UMOV UR5, 0x380fffff ;  /* 0x380fffff00057882 */ /* 0x000fe20000000000 */
[----:B------:R-:W0:Y:S01]  /*9700*/  F2F.F32.F64 R0, R4 ;  /* 0x0000000400007310 */ /* 0x000e220000301000 */
[----:B------:R-:W-:Y:S01]  /*9710*/  DSETP.GEU.AND P0, PT, |R4|, UR4, PT ;  /* 0x0000000404007e2a */ /* 0x000fe2000bf0e200 */
[----:B------:R-:W-:-:S13]  /*9720*/  IMAD.MOV.U32 R34, RZ, RZ, R2 ;  /* 0x000000ffff227224 */ /* 0x000fda00078e0002 */
[----:B0-----:R-:W-:-:S05]  /*9730*/  @!P0 FMUL R0, R0, 1.175494350822287508e-38 ;  /* 0x0080000000008820 */ /* 0x001fca0000400000 */
[----:B------:R-:W-:-:S05]  /*9740*/  F2FP.F16.F32.PACK_AB R0, RZ, R0 ;  /* 0x00000000ff00723e */ /* 0x000fca00000000ff */
[----:B------:R0:W-:Y:S01]  /*9750*/  STG.E.U16 desc[UR36][R8.64], R0 ;  /* 0x0000000008007986 */ /* 0x0001e2000c101524 */
[----:B------:R-:W-:Y:S05]  /*9760*/  BRA `(.L_x_3401) ;  /* 0x0000000c00887947 */ /* 0x000fea0003800000 */
.L_x_3404:
[----:B------:R-:W-:-:S13]  /*9770*/  ISETP.NE.AND P0, PT, R0, 0x7, PT ;  /* 0x000000070000780c */ /* 0x000fda0003f05270 */
[----:B------:R-:W-:Y:S05]  /*9780*/  @!P0 BRA `(.L_x_3406) ;  /* 0x00000000005c8947 */ /* 0x000fea0003800000 */
        /* <DEDUP_REMOVED lines=8> */
[----:B------:R-:W-:Y:S02]  /*9810*/  IMAD.MOV.U32 R7, RZ, RZ, RZ ;  /* 0x000000ffff077224 */ /* 0x000fe400078e00ff */
[----:B------:R-:W-:-:S11]  /*9820*/  IMAD.MOV.U32 R34, RZ, RZ, R2 ;  /* 0x000000ffff227224 */ /* 0x000fd600078e0002 */
[----:B0-----:R-:W-:-:S05]  /*9830*/  @!P0 FMUL R6, R6, 1.175494350822287508e-38 ;  /* 0x0080000006068820 */ /* 0x001fca0000400000 */
[----:B------:R3:W-:Y:S01]  /*9840*/  STG.E.64 desc[UR36][R8.64], R6 ;  /* 0x0000000608007986 */ /* 0x0007e2000c101b24 */
[----:B------:R-:W-:Y:S05]  /*9850*/  BRA `(.L_x_3401) ;  /* 0x0000000c004c7947 */ /* 0x000fea0003800000 */
.L_x_3407:
[----:B------:R-:W-:Y:S01]  /*9860*/  UMOV UR4, 0xf0000000 ;  /* 0xf000000000047882 */ /* 0x000fe20000000000 */
[----:B------:R-:W-:Y:S01]  /*9870*/  UMOV UR5, 0x380fffff ;  /* 0x380fffff00057882 */ /* 0x000fe20000000000 */
[----:B------:R-:W0:Y:S01]  /*9880*/  F2F.F32.F64 R0, R4 ;  /* 0x0000000400007310 */ /* 0x000e220000301000 */
[----:B------:R-:W-:Y:S01]  /*9890*/  DSETP.GEU.AND P0, PT, |R4|, UR4, PT ;  /* 0x0000000404007e2a */ /* 0x000fe2000bf0e200 */
[----:B------:R-:W-:-:S13]  /*98a0*/  IMAD.MOV.U32 R34, RZ, RZ, R2 ;  /* 0x000000ffff227224 */ /* 0x000fda00078e0002 */
[----:B0-----:R-:W-:-:S05]  /*98b0*/  @!P0 FMUL R0, R0, 1.175494350822287508e-38 ;  /* 0x0080000000008820 */ /* 0x001fca0000400000 */
[----:B------:R-:W-:-:S04]  /*98c0*/  F2FP.F16.F32.PACK_AB R3, RZ, R0 ;  /* 0x00000000ff03723e */ /* 0x000fc800000000ff */
[----:B------:R-:W-:-:S05]  /*98d0*/  PRMT R3, R3, 0x5410, RZ ;  /* 0x0000541003037816 */ /* 0x000fca00000000ff */
[----:B------:R2:W-:Y:S01]  /*98e0*/  STG.E desc[UR36][R8.64], R3 ;  /* 0x0000000308007986 */ /* 0x0005e2000c101924 */
[----:B------:R-:W-:Y:S05]  /*98f0*/  BRA `(.L_x_3401) ;  /* 0x0000000c00247947 */ /* 0x000fea0003800000 */
.L_x_3406:
[----:B------:R4:W-:Y:S01]  /*9900*/  STG.E.64 desc[UR36][R8.64], R4 ;  /* 0x0000000408007986 */ /* 0x0009e2000c101b24 */
[----:B------:R-:W-:Y:S01]  /*9910*/  IMAD.MOV.U32 R34, RZ, RZ, R2 ;  /* 0x000000ffff227224 */ /* 0x000fe200078e0002 */
[----:B------:R-:W-:Y:S06]  /*9920*/  BRA `(.L_x_3401) ;  /* 0x0000000c00187947 */ /* 0x000fec0003800000 */
.L_x_3396:
        /* <DEDUP_REMOVED lines=8> */
[----:B------:R-:W-:Y:S01]  /*99b0*/  DSETP.NEU.AND P0, PT, R4, RZ, PT ;  /* 0x000000ff0400722a */ /* 0x000fe20003f0d000 */
[----:B------:R-:W-:-:S05]  /*99c0*/  IMAD.MOV.U32 R34, RZ, RZ, R2 ;  /* 0x000000ffff227224 */ /* 0x000fca00078e0002 */
[----:B------:R-:W-:-:S05]  /*99d0*/  SEL R3, RZ, 0x1, !P0 ;  /* 0x00000001ff037807 */ /* 0x000fca0004000000 */
[----:B------:R0:W-:Y:S01]  /*99e0*/  STG.E.U8 desc[UR36][R8.64], R3 ;  /* 0x0000000308007986 */ /* 0x0001e2000c101124 */
[----:B------:R-:W-:Y:S05]  /*99f0*/  BRA `(.L_x_3401) ;  /* 0x0000000800e47947 */ /* 0x000fea0003800000 */
.L_x_3410:
[----:B------:R-:W-:Y:S01]  /*9a00*/  CS2R R6, SRZ ;  /* 0x0000000000067805 */ /* 0x000fe2000001ff00 */
[----:B------:R-:W-:-:S04]  /*9a10*/  IMAD.MOV.U32 R34, RZ, RZ, R2 ;  /* 0x000000ffff227224 */ /* 0x000fc800078e0002 */
[----:B------:R0:W-:Y:S01]  /*9a20*/  STG.E.128 desc[UR36][R8.64], R4 ;  /* 0x0000000408007986 */ /* 0x0001e2000c101d24 */
[----:B------:R-:W-:Y:S05]  /*9a30*/  BRA `(.L_x_3401) ;  /* 0x0000000800d47947 */ /* 0x000fea0003800000 */
.L_x_3409:
        /* <DEDUP_REMOVED lines=23> */
.L_x_3414:
[----:B------:R-:W-:Y:S05]  /*9bb0*/  BSYNC.RECONVERGENT B0 ;  /* 0x0000000000007941 */ /* 0x000fea0003800200 */
.L_x_3413:
[----:B------:R-:W-:Y:S01]  /*9bc0*/  LOP3.LUT R7, R0, 0x80, R7, 0xf8, !PT ;  /* 0x0000008000077812 */ /* 0x000fe200078ef807 */
[----:B------:R-:W-:-:S04]  /*9bd0*/  IMAD.MOV.U32 R34, RZ, RZ, R2 ;  /* 0x000000ffff227224 */ /* 0x000fc800078e0002 */
[----:B------:R0:W-:Y:S01]  /*9be0*/  STG.E.U8 desc[UR36][R8.64], R7 ;  /* 0x0000000708007986 */ /* 0x0001e2000c101124 */
[----:B------:R-:W-:Y:S05]  /*9bf0*/  BRA `(.L_x_3401) ;  /* 0x0000000800647947 */ /* 0x000fea0003800000 */
.L_x_3412:
        /* <DEDUP_REMOVED lines=19> */
.L_x_3416:
[----:B------:R-:W-:Y:S05]  /*9d30*/  BSYNC.RECONVERGENT B0 ;  /* 0x0000000000007941 */ /* 0x000fea0003800200 */
.L_x_3415:
[----:B------:R-:W-:Y:S01]  /*9d40*/  LOP3.LUT R7, R0, 0x80, R7, 0xf8, !PT ;  /* 0x0000008000077812 */ /* 0x000fe200078ef807 */
[----:B------:R-:W-:-:S04]  /*9d50*/  IMAD.MOV.U32 R34, RZ, RZ, R2 ;  /* 0x000000ffff227224 */ /* 0x000fc800078e0002 */
[----:B------:R0:W-:Y:S01]  /*9d60*/  STG.E.U8 desc[UR36][R8.64], R7 ;  /* 0x0000000708007986 */ /* 0x0001e2000c101124 */
[----:B------:R-:W-:Y:S05]  /*9d70*/  BRA `(.L_x_3401) ;  /* 0x0000000800047947 */ /* 0x000fea0003800000 */
.L_x_3411:
[----:B------:R-:W-:Y:S01]  /*9d80*/  UMOV UR4, 0xf0000000 ;  /* 0xf000000000047882 */ /* 0x000fe20000000000 */
[----:B------:R-:W-:Y:S01]  /*9d90*/  UMOV UR5, 0x380fffff ;  /* 0x380fffff00057882 */ /* 0x000fe20000000000 */
[----:B------:R-:W0:Y:S01]  /*9da0*/  F2F.F32.F64 R0, R4 ;  /* 0x0000000400007310 */ /* 0x000e220000301000 */
[----:B------:R-:W-:Y:S01]  /*9db0*/  DSETP.GEU.AND P0, PT, |R4|, UR4, PT ;  /* 0x0000000404007e2a */ /* 0x000fe2000bf0e200 */
[----:B------:R-:W-:-:S13]  /*9dc0*/  IMAD.MOV.U32 R34, RZ, RZ, R2 ;  /* 0x000000ffff227224 */ /* 0x000fda00078e0002 */
[----:B0-----:R-:W-:-:S05]  /*9dd0*/  @!P0 FMUL R0, R0, 1.175494350822287508e-38 ;  /* 0x0080000000008820 */ /* 0x001fca0000400000 */
[----:B------:R-:W-:-:S05]  /*9de0*/  F2FP.BF16.F32.PACK_AB R0, RZ, R0 ;  /* 0x00000000ff00723e */ /* 0x000fca00000010ff */
[----:B------:R0:W-:Y:S01]  /*9df0*/  STG.E.U16 desc[UR36][R8.64], R0 ;  /* 0x0000000008007986 */ /* 0x0001e2000c101524 */
[----:B------:R-:W-:Y:S05]  /*9e00*/  BRA `(.L_x_3401) ;  /* 0x0000000400e07947 */ /* 0x000fea0003800000 */
.L_x_3408:
        /* <DEDUP_REMOVED lines=8> */
[----:B------:R-:W0:Y:S01]  /*9e90*/  F2I.U32.F64.TRUNC R5, R4 ;  /* 0x0000000400057311 */ /* 0x000e22000030d000 */
[----:B------:R-:W-:Y:S01]  /*9ea0*/  IMAD.MOV.U32 R34, RZ, RZ, R2 ;  /* 0x000000ffff227224 */ /* 0x000fe200078e0002 */
[----:B0-----:R0:W-:Y:S01]  /*9eb0*/  STG.E.U16 desc[UR36][R8.64], R5 ;  /* 0x0000000508007986 */ /* 0x0011e2000c101524 */
[----:B------:R-:W-:Y:S05]  /*9ec0*/  BRA `(.L_x_3401) ;  /* 0x0000000400b07947 */ /* 0x000fea0003800000 */
.L_x_3419:
        /* <DEDUP_REMOVED lines=17> */
.L_x_3422:
[----:B------:R-:W-:-:S04]  /*9fe0*/  SHF.R.U32.HI R0, RZ, 0x14, R7 ;  /* 0x00000014ff007819 */ /* 0x000fc80000011607 */
[----:B------:R-:W-:-:S04]  /*9ff0*/  LOP3.LUT R0, R0, 0x1, RZ, 0xc0, !PT ;  /* 0x0000000100007812 */ /* 0x000fc800078ec0ff */
[----:B------:R-:W-:-:S04]  /*a000*/  IADD3 R0, PT, PT, R7, 0x487ffff, R0 ;  /* 0x0487ffff07007810 */ /* 0x000fc80007ffe000 */
[----:B------:R-:W-:-:S04]  /*a010*/  SHF.R.U32.HI R0, RZ, 0x14, R0 ;  /* 0x00000014ff007819 */ /* 0x000fc80000011600 */
[----:B------:R-:W-:-:S07]  /*a020*/  LOP3.LUT R3, R0, 0xff, RZ, 0xc0, !PT ;  /* 0x000000ff00037812 */ /* 0x000fce00078ec0ff */
.L_x_3423:
[----:B------:R-:W-:-:S04]  /*a030*/  SHF.R.U32.HI R0, RZ, 0x18, R7 ;  /* 0x00000018ff007819 */ /* 0x000fc80000011607 */
[----:B------:R-:W-:-:S07]  /*a040*/  LOP3.LUT R0, R3, 0x80, R0, 0xf8, !PT ;  /* 0x0000008003007812 */ /* 0x000fce00078ef800 */
.L_x_3421:
[----:B------:R-:W-:Y:S05]  /*a050*/  BSYNC.RECONVERGENT B0 ;  /* 0x0000000000007941 */ /* 0x000fea0003800200 */
.L_x_3420:
[----:B------:R0:W-:Y:S01]  /*a060*/  STG.E.U8 desc[UR36][R8.64], R0 ;  /* 0x0000000008007986 */ /* 0x0001e2000c101124 */
[----:B------:R-:W-:Y:S01]  /*a070*/  IMAD.MOV.U32 R34, RZ, RZ, R2 ;  /* 0x000000ffff227224 */ /* 0x000fe200078e0002 */
[----:B------:R-:W-:Y:S06]  /*a080*/  BRA `(.L_x_3401) ;  /* 0x0000000400407947 */ /* 0x000fec0003800000 */
.L_x_3418:
        /* <DEDUP_REMOVED lines=17> */
.L_x_3426:
[----:B------:R-:W-:-:S04]  /*a1a0*/  SHF.R.U32.HI R0, RZ, 0x15, R7 ;  /* 0x00000015ff007819 */ /* 0x000fc80000011607 */
[----:B------:R-:W-:-:S04]  /*a1b0*/  LOP3.LUT R0, R0, 0x1, RZ, 0xc0, !PT ;  /* 0x0000000100007812 */ /* 0x000fc800078ec0ff */
[----:B------:R-:W-:-:S04]  /*a1c0*/  IADD3 R0, PT, PT, R7, 0x88fffff, R0 ;  /* 0x088fffff07007810 */ /* 0x000fc80007ffe000 */
[----:B------:R-:W-:-:S04]  /*a1d0*/  SHF.R.U32.HI R0, RZ, 0x15, R0 ;  /* 0x00000015ff007819 */ /* 0x000fc80000011600 */
[----:B------:R-:W-:-:S07]  /*a1e0*/  LOP3.LUT R3, R0, 0xff, RZ, 0xc0, !PT ;  /* 0x000000ff00037812 */ /* 0x000fce00078ec0ff */
.L_x_3427:
[----:B------:R-:W-:-:S04]  /*a1f0*/  SHF.R.U32.HI R0, RZ, 0x18, R7 ;  /* 0x00000018ff007819 */ /* 0x000fc80000011607 */
[----:B------:R-:W-:-:S07]  /*a200*/  LOP3.LUT R0, R3, 0x80, R0, 0xf8, !PT ;  /* 0x0000008003007812 */ /* 0x000fce00078ef800 */
.L_x_3425:
[----:B------:R-:W-:Y:S05]  /*a210*/  BSYNC.RECONVERGENT B0 ;  /* 0x0000000000007941 */ /* 0x000fea0003800200 */
.L_x_3424:
[----:B------:R0:W-:Y:S01]  /*a220*/  STG.E.U8 desc[UR36][R8.64], R0 ;  /* 0x0000000008007986 */ /* 0x0001e2000c101124 */
[----:B------:R-:W-:Y:S01]  /*a230*/  IMAD.MOV.U32 R34, RZ, RZ, R2 ;  /* 0x000000ffff227224 */ /* 0x000fe200078e0002 */
[----:B------:R-:W-:Y:S06]  /*a240*/  BRA `(.L_x_3401) ;  /* 0x0000000000d07947 */ /* 0x000fec0003800000 */
.L_x_3417:
[----:B------:R-:W-:-:S13]  /*a250*/  ISETP.NE.AND P0, PT, R0, 0x1c, PT ;  /* 0x0000001c0000780c */ /* 0x000fda0003f05270 */
[----:B------:R-:W-:Y:S05]  /*a260*/  @!P0 BRA `(.L_x_3428) ;  /* 0x0000000000bc8947 */ /* 0x000fea0003800000 */
[----:B------:R-:W-:-:S13]  /*a270*/  ISETP.NE.AND P0, PT, R0, 0x1d, PT ;  /* 0x0000001d0000780c */ /* 0x000fda0003f05270 */
[----:B------:R-:W-:Y:S05]  /*a280*/  @!P0 BRA `(.L_x_3429) ;  /* 0x0000000000a48947 */ /* 0x000fea0003800000 */
[----:B------:R-:W-:-:S13]  /*a290*/  ISETP.NE.AND P0, PT, R0, 0x2c, PT ;  /* 0x0000002c0000780c */ /* 0x000fda0003f05270 */
[----:B------:R-:W-:Y:S05]  /*a2a0*/  @!P0 BRA `(.L_x_3430) ;  /* 0x0000000000488947 */ /* 0x000fea0003800000 */
.L_x_3400:
        /* <DEDUP_REMOVED lines=16> */
.L_x_3431:
[----:B------:R-:W-:Y:S01]  /*a3b0*/  IMAD.MOV.U32 R34, RZ, RZ, R2 ;  /* 0x000000ffff227224 */ /* 0x000fe200078e0002 */
[----:B------:R-:W-:Y:S06]  /*a3c0*/  BRA `(.L_x_3401) ;  /* 0x0000000000707947 */ /* 0x000fec0003800000 */
.L_x_3430:
[----:B------:R-:W-:Y:S01]  /*a3d0*/  UMOV UR4, 0xf0000000 ;  /* 0xf000000000047882 */ /* 0x000fe20000000000 */
[----:B------:R-:W-:Y:S01]  /*a3e0*/  UMOV UR5, 0x380fffff ;  /* 0x380fffff00057882 */ /* 0x000fe20000000000 */
[----:B------:R-:W0:Y:S01]  /*a3f0*/  F2F.F32.F64 R10, R4 ;  /* 0x00000004000a7310 */ /* 0x000e220000301000 */
[----:B------:R-:W-:Y:S01]  /*a400*/  DSETP.GEU.AND P0, PT, |R4|, UR4, PT ;  /* 0x0000000404007e2a */ /* 0x000fe2000bf0e200 */
[----:B------:R-:W-:-:S13]  /*a410*/  IMAD.MOV.U32 R34, RZ, RZ, R2 ;  /* 0x000000ffff227224 */ /* 0x000fda00078e0002 */
        /* <DEDUP_REMOVED lines=16> */
.L_x_3429:
[----:B------:R-:W0:Y:S01]  /*a520*/  F2I.U64.F64.TRUNC R4, R4 ;  /* 0x0000000400047311 */ /* 0x000e22000030d800 */
[----:B------:R-:W-:Y:S01]  /*a530*/  IMAD.MOV.U32 R34, RZ, RZ, R2 ;  /* 0x000000ffff227224 */ /* 0x000fe200078e0002 */
[----:B0-----:R0:W-:Y:S01]  /*a540*/  STG.E.64 desc[UR36][R8.64], R4 ;  /* 0x0000000408007986 */ /* 0x0011e2000c101b24 */
[----:B------:R-:W-:Y:S05]  /*a550*/  BRA `(.L_x_3401) ;  /* 0x00000000000c7947 */ /* 0x000fea0003800000 */
.L_x_3428:
[----:B------:R-:W0:Y:S01]  /*a560*/  F2I.U32.F64.TRUNC R5, R4 ;  /* 0x0000000400057311 */ /* 0x000e22000030d000 */
[----:B------:R-:W-:Y:S01]  /*a570*/  IMAD.MOV.U32 R34, RZ, RZ, R2 ;  /* 0x000000ffff227224 */ /* 0x000fe200078e0002 */
[----:B0-----:R0:W-:Y:S06]  /*a580*/  STG.E desc[UR36][R8.64], R5 ;  /* 0x0000000508007986 */ /* 0x0011ec000c101924 */
.L_x_3401:
[----:B------:R-:W-:-:S13]  /*a590*/  ISETP.GE.AND P0, PT, R34, R19, PT ;  /* 0x000000132200720c */ /* 0x000fda0003f06270 */
[----:B------:R-:W-:Y:S05]  /*a5a0*/  @P0 BREAK.RELIABLE B6 ;  /* 0x0000000000060942 */ /* 0x000fea0003800100 */
[----:B------:R-:W-:Y:S05]  /*a5b0*/  @P0 BRA `(.L_x_3432) ;  /* 0x0000002000a00947 */ /* 0x000fea0003800000 */
[----:B------:R-:W5:Y:S01]  /*a5c0*/  LDCU UR4, c[0x0][0x3b4] ;  /* 0x00007680ff0477ac */ /* 0x000f620008000800 */
[----:B012---:R-:W0:Y:S01]  /*a5d0*/  LDC.64 R2, c[0x0][0x388] ;  /* 0x0000e200ff027b82 */ /* 0x007e220000000a00 */
[----:B------:R-:W-:Y:S01]  /*a5e0*/  IMAD R0, R22, 0x200, R34 ;  /* 0x0000020016007824 */ /* 0x000fe200078e0222 */
[----:B----4-:R-:W-:-:S03]  /*a5f0*/  PRMT R4, R18, 0x9910, RZ ;  /* 0x0000991012047816 */ /* 0x010fc600000000ff */
        /* <DEDUP_REMOVED lines=14> */
[----:B------:R-:W0:Y:S02]  /*a6e0*/  F2I.F64.TRUNC R29, R28 ;  /* 0x0000001c001d7311 */ /* 0x000e24000030d100 */
[----:B0-----:R0:W-:Y:S01]  /*a6f0*/  STG.E.U8 desc[UR36][R2.64], R29 ;  /* 0x0000001d02007986 */ /* 0x0011e2000c101124 */
[----:B------:R-:W-:Y:S05]  /*a700*/  BRA `(.L_x_3438) ;  /* 0x0000000c00f07947 */ /* 0x000fea0003800000 */
.L_x_3436:
[----:B------:R-:W0:Y:S02]  /*a710*/  F2I.S64.F64.TRUNC R28, R28 ;  /* 0x0000001c001c7311 */ /* 0x000e24000030d900 */
[----:B0-----:R-:W-:-:S05]  /*a720*/  IMAD.MOV.U32 R5, RZ, RZ, R28 ;  /* 0x000000ffff057224 */ /* 0x001fca00078e001c */
[----:B------:R0:W-:Y:S01]  /*a730*/  STG.E.U8 desc[UR36][R2.64], R5 ;  /* 0x0000000502007986 */ /* 0x0001e2000c101124 */
[----:B------:R-:W-:Y:S05]  /*a740*/  BRA `(.L_x_3438) ;  /* 0x0000000c00e07947 */ /* 0x000fea0003800000 */
.L_x_3435:
[----:B------:R-:W-:-:S13]  /*a750*/  ISETP.NE.AND P0, PT, R0, 0x2, PT ;  /* 0x000000020000780c */ /* 0x000fda0003f05270 */
[----:B------:R-:W-:Y:S05]  /*a760*/  @!P0 BRA `(.L_x_3439) ;  /* 0x0000000000288947 */ /* 0x000fea0003800000 */
[----:B------:R-:W-:-:S13]  /*a770*/  ISETP.NE.AND P0, PT, R0, 0x3, PT ;  /* 0x000000030000780c */ /* 0x000fda0003f05270 */
[----:B------:R-:W-:Y:S05]  /*a780*/  @!P0 BRA `(.L_x_3440) ;  /* 0x0000000000148947 */ /* 0x000fea0003800000 */
[----:B------:R-:W-:-:S13]  /*a790*/  ISETP.NE.AND P0, PT, R0, 0x4, PT ;  /* 0x000000040000780c */ /* 0x000fda0003f05270 */
[----:B------:R-:W-:Y:S05]  /*a7a0*/  @P0 BRA `(.L_x_3437) ;  /* 0x0000000800b40947 */ /* 0x000fea0003800000 */
[----:B------:R-:W0:Y:S02]  /*a7b0*/  F2I.S64.F64.TRUNC R28, R28 ;  /* 0x0000001c001c7311 */ /* 0x000e24000030d900 */
[----:B0-----:R0:W-:Y:S01]  /*a7c0*/  STG.E.64 desc[UR36][R2.64], R28 ;  /* 0x0000001c02007986 */ /* 0x0011e2000c101b24 */
[----:B------:R-:W-:Y:S05]  /*a7d0*/  BRA `(.L_x_3438) ;  /* 0x0000000c00bc7947 */ /* 0x000fea0003800000 */
.L_x_3440:
[----:B------:R-:W0:Y:S02]  /*a7e0*/  F2I.F64.TRUNC R29, R28 ;  /* 0x0000001c001d7311 */ /* 0x000e24000030d100 */
[----:B0-----:R0:W-:Y:S01]  /*a7f0*/  STG.E desc[UR36][R2.64], R29 ;  /* 0x0000001d02007986 */ /* 0x0011e2000c101924 */
[----:B------:R-:W-:Y:S05]  /*a800*/  BRA `(.L_x_3438) ;  /* 0x0000000c00b07947 */ /* 0x000fea0003800000 */
.L_x_3439:
[----:B------:R-:W0:Y:S02]  /*a810*/  F2I.F64.TRUNC R29, R28 ;  /* 0x0000001c001d7311 */ /* 0x000e24000030d100 */
[----:B0-----:R0:W-:Y:S01]  /*a820*/  STG.E.U16 desc[UR36][R2.64], R29 ;  /* 0x0000001d02007986 */ /* 0x0011e2000c101524 */
[----:B------:R-:W-:Y:S05]  /*a830*/  BRA `(.L_x_3438) ;  /* 0x0000000c00a47947 */ /* 0x000fea0003800000 */
.L_x_3434:
        /* <DEDUP_REMOVED lines=9> */
[----:B------:R-:W-:-:S14]  /*a8d0*/  DSETP.GEU.AND P0, PT, |R28|, UR4, PT ;  /* 0x000000041c007e2a */ /* 0x000fdc000bf0e200 */
[----:B0-----:R-:W-:-:S05]  /*a8e0*/  @!P0 FMUL R5, R5, 1.175494350822287508e-38 ;  /* 0x0080000005058820 */ /* 0x001fca0000400000 */
[----:B------:R0:W-:Y:S01]  /*a8f0*/  STG.E desc[UR36][R2.64], R5 ;  /* 0x0000000502007986 */ /* 0x0001e2000c101924 */
[----:B------:R-:W-:Y:S05]  /*a900*/  BRA `(.L_x_3438) ;  /* 0x0000000c00707947 */ /* 0x000fea0003800000 */
.L_x_3442:
        /* <DEDUP_REMOVED lines=8> */
.L_x_3441:
        /* <DEDUP_REMOVED lines=14> */
.L_x_3444:
        /* <DEDUP_REMOVED lines=9> */
.L_x_3443:
[----:B------:R2:W-:Y:S01]  /*ab00*/  STG.E.64 desc[UR36][R2.64], R28 ;  /* 0x0000001c02007986 */ /* 0x0005e2000c101b24 */
[----:B------:R-:W-:Y:S05]  /*ab10*/  BRA `(.L_x_3438) ;  /* 0x0000000800ec7947 */ /* 0x000fea0003800000 */
.L_x_3433:
        /* <DEDUP_REMOVED lines=10> */
[----:B------:R-:W0:Y:S02]  /*abc0*/  F2I.U32.F64.TRUNC R29, R28 ;  /* 0x0000001c001d7311 */ /* 0x000e24000030d000 */
[----:B0-----:R0:W-:Y:S01]  /*abd0*/  STG.E.U16 desc[UR36][R2.64], R29 ;  /* 0x0000001d02007986 */ /* 0x0011e2000c101524 */
[----:B------:R-:W-:Y:S05]  /*abe0*/  BRA `(.L_x_3438) ;  /* 0x0000000800b87947 */ /* 0x000fea0003800000 */
.L_x_3448:
        /* <DEDUP_REMOVED lines=22> */
.L_x_3451:
[----:B------:R-:W-:-:S04]  /*ad50*/  SHF.R.U32.HI R5, RZ, 0x18, R5 ;  /* 0x00000018ff057819 */ /* 0x000fc80000011605 */
[----:B------:R-:W-:-:S07]  /*ad60*/  LOP3.LUT R0, R0, 0x80, R5, 0xf8, !PT ;  /* 0x0000008000007812 */ /* 0x000fce00078ef805 */
.L_x_3450:
[----:B------:R-:W-:Y:S05]  /*ad70*/  BSYNC.RECONVERGENT B0 ;  /* 0x0000000000007941 */ /* 0x000fea0003800200 */
.L_x_3449:
[----:B------:R0:W-:Y:S01]  /*ad80*/  STG.E.U8 desc[UR36][R2.64], R0 ;  /* 0x0000000002007986 */ /* 0x0001e2000c101124 */
[----:B------:R-:W-:Y:S05]  /*ad90*/  BRA `(.L_x_3438) ;  /* 0x00000008004c7947 */ /* 0x000fea0003800000 */
.L_x_3447:
        /* <DEDUP_REMOVED lines=22> */
.L_x_3454:
[----:B------:R-:W-:-:S04]  /*af00*/  SHF.R.U32.HI R5, RZ, 0x18, R5 ;  /* 0x00000018ff057819 */ /* 0x000fc80000011605 */
[----:B------:R-:W-:-:S07]  /*af10*/  LOP3.LUT R0, R0, 0x80, R5, 0xf8, !PT ;  /* 0x0000008000007812 */ /* 0x000fce00078ef805 */
.L_x_3453:
[----:B------:R-:W-:Y:S05]  /*af20*/  BSYNC.RECONVERGENT B0 ;  /* 0x0000000000007941 */ /* 0x000fea0003800200 */
.L_x_3452:
[----:B------:R0:W-:Y:S01]  /*af30*/  STG.E.U8 desc[UR36][R2.64], R0 ;  /* 0x0000000002007986 */ /* 0x0001e2000c101124 */
[----:B------:R-:W-:Y:S05]  /*af40*/  BRA `(.L_x_3438) ;  /* 0x0000000400e07947 */ /* 0x000fea0003800000 */
.L_x_3446:
        /* <DEDUP_REMOVED lines=8> */
[----:B---3--:R-:W0:Y:S01]  /*afd0*/  F2F.F32.F64 R6, R28 ;  /* 0x0000001c00067310 */ /* 0x008e220000301000 */
        /* <DEDUP_REMOVED lines=17> */
.L_x_3456:
[----:B------:R-:W0:Y:S02]  /*b0f0*/  F2I.U64.F64.TRUNC R28, R28 ;  /* 0x0000001c001c7311 */ /* 0x000e24000030d800 */
[----:B0-----:R0:W-:Y:S01]  /*b100*/  STG.E.64 desc[UR36][R2.64], R28 ;  /* 0x0000001c02007986 */ /* 0x0011e2000c101b24 */
[----:B------:R-:W-:Y:S05]  /*b110*/  BRA `(.L_x_3438) ;  /* 0x00000004006c7947 */ /* 0x000fea0003800000 */
.L_x_3455:
[----:B------:R-:W0:Y:S02]  /*b120*/  F2I.U32.F64.TRUNC R29, R28 ;  /* 0x0000001c001d7311 */ /* 0x000e24000030d000 */
[----:B0-----:R0:W-:Y:S01]  /*b130*/  STG.E desc[UR36][R2.64], R29 ;  /* 0x0000001d02007986 */ /* 0x0011e2000c101924 */
[----:B------:R-:W-:Y:S05]  /*b140*/  BRA `(.L_x_3438) ;  /* 0x0000000400607947 */ /* 0x000fea0003800000 */
.L_x_3445:
[----:B------:R-:W-:-:S13]  /*b150*/  ISETP.GT.AND P0, PT, R0, 0xe, PT ;  /* 0x0000000e0000780c */ /* 0x000fda0003f04270 */
[----:B------:R-:W-:Y:S05]  /*b160*/  @P0 BRA `(.L_x_3457) ;  /* 0x00000000002c0947 */ /* 0x000fea0003800000 */
[----:B------:R-:W-:-:S13]  /*b170*/  ISETP.NE.AND P0, PT, R0, 0xa, PT ;  /* 0x0000000a0000780c */ /* 0x000fda0003f05270 */
[----:B------:R-:W-:Y:S05]  /*b180*/  @!P0 BRA `(.L_x_3458) ;  /* 0x0000000000188947 */ /* 0x000fea0003800000 */
[----:B------:R-:W-:-:S13]  /*b190*/  ISETP.NE.AND P0, PT, R0, 0xb, PT ;  /* 0x0000000b0000780c */ /* 0x000fda0003f05270 */
[----:B------:R-:W-:Y:S05]  /*b1a0*/  @P0 BRA `(.L_x_3437) ;  /* 0x0000000000340947 */ /* 0x000fea0003800000 */
[----:B------:R-:W-:-:S06]  /*b1b0*/  DSETP.NEU.AND P0, PT, R28, RZ, PT ;  /* 0x000000ff1c00722a */ /* 0x000fcc0003f0d000 */
[----:B------:R-:W-:-:S05]  /*b1c0*/  SEL R5, RZ, 0x1, !P0 ;  /* 0x00000001ff057807 */ /* 0x000fca0004000000 */
[----:B------:R0:W-:Y:S01]  /*b1d0*/  STG.E.U8 desc[UR36][R2.64], R5 ;  /* 0x0000000502007986 */ /* 0x0001e2000c101124 */
[----:B------:R-:W-:Y:S05]  /*b1e0*/  BRA `(.L_x_3438) ;  /* 0x0000000400387947 */ /* 0x000fea0003800000 */
.L_x_3458:
[----:B------:R-:W-:-:S05]  /*b1f0*/  CS2R R30, SRZ ;  /* 0x00000000001e7805 */ /* 0x000fca000001ff00 */
[----:B------:R0:W-:Y:S01]  /*b200*/  STG.E.128 desc[UR36][R2.64], R28 ;  /* 0x0000001c02007986 */ /* 0x0001e2000c101d24 */
[----:B------:R-:W-:Y:S05]  /*b210*/  BRA `(.L_x_3438) ;  /* 0x00000004002c7947 */ /* 0x000fea0003800000 */
.L_x_3457:
[----:B------:R-:W-:-:S13]  /*b220*/  ISETP.NE.AND P0, PT, R0, 0xf, PT ;  /* 0x0000000f0000780c */ /* 0x000fda0003f05270 */
[----:B------:R-:W-:Y:S05]  /*b230*/  @!P0 BRA `(.L_x_3459) ;  /* 0x0000000400088947 */ /* 0x000fea0003800000 */
[----:B------:R-:W-:-:S13]  /*b240*/  ISETP.NE.AND P0, PT, R0, 0x17, PT ;  /* 0x000000170000780c */ /* 0x000fda0003f05270 */
[----:B------:R-:W-:Y:S05]  /*b250*/  @!P0 BRA `(.L_x_3460) ;  /* 0x0000000000a08947 */ /* 0x000fea0003800000 */
[----:B------:R-:W-:-:S13]  /*b260*/  ISETP.NE.AND P0, PT, R0, 0x18, PT ;  /* 0x000000180000780c */ /* 0x000fda0003f05270 */
[----:B------:R-:W-:Y:S05]  /*b270*/  @!P0 BRA `(.L_x_3461) ;  /* 0x0000000000448947 */ /* 0x000fea0003800000 */
.L_x_3437:
[----:B------:R-:W-:Y:S01]  /*b280*/  MOV R2, 0x0 ;  /* 0x0000000000027802 */ /* 0x000fe20000000f00 */
[----:B------:R-:W0:Y:S01]  /*b290*/  LDCU.64 UR4, c[0x4][0x128] ;  /* 0x01002500ff0477ac */ /* 0x000e220008000a00 */
[----:B---3--:R-:W-:Y:S02]  /*b2a0*/  IMAD.MOV.U32 R8, RZ, RZ, 0x65 ;  /* 0x00000065ff087424 */ /* 0x008fe400078e00ff */
        /* <DEDUP_REMOVED lines=13> */
.L_x_3462:
[----:B------:R-:W-:Y:S05]  /*b380*/  BRA `(.L_x_3438) ;  /* 0x0000000000d07947 */ /* 0x000fea0003800000 */
.L_x_3461:
[----:B------:R-:W-:Y:S01]  /*b390*/  UMOV UR4, 0xf0000000 ;  /* 0xf000000000047882 */ /* 0x000fe20000000000 */
[----:B------:R-:W-:Y:S01]  /*b3a0*/  UMOV UR5, 0x380fffff ;  /* 0x380fffff00057882 */ /* 0x000fe20000000000 */
[----:B---3--:R-:W0:Y:S01]  /*b3b0*/  F2F.F32.F64 R7, R28 ;  /* 0x0000001c00077310 */ /* 0x008e220000301000 */
        /* <DEDUP_REMOVED lines=14> */
.L_x_3464:
[----:B------:R-:W-:Y:S05]  /*b4a0*/  BSYNC.RECONVERGENT B0 ;  /* 0x0000000000007941 */ /* 0x000fea0003800200 */
.L_x_3463:
[----:B------:R-:W-:-:S05]  /*b4b0*/  LOP3.LUT R5, R0, 0x80, R5, 0xf8, !PT ;  /* 0x0000008000057812 */ /* 0x000fca00078ef805 */
[----:B------:R0:W-:Y:S01]  /*b4c0*/  STG.E.U8 desc[UR36][R2.64], R5 ;  /* 0x0000000502007986 */ /* 0x0001e2000c101124 */
[----:B------:R-:W-:Y:S05]  /*b4d0*/  BRA `(.L_x_3438) ;  /* 0x00000000007c7947 */ /* 0x000fea0003800000 */
.L_x_3460:
        /* <DEDUP_REMOVED lines=16> */
.L_x_3466:
[----:B------:R-:W-:Y:S01]  /*b5e0*/  IMAD.MOV.U32 R0, RZ, RZ, 0x7f ;  /* 0x0000007fff007424 */ /* 0x000fe200078e00ff */
[----:B------:R-:W-:-:S04]  /*b5f0*/  ISETP.GT.U32.AND P0, PT, R4, 0x7f800000, PT ;  /* 0x7f8000000400780c */ /* 0x000fc80003f04070 */
[----:B------:R-:W-:-:S09]  /*b600*/  SEL R0, R0, 0x7c, P0 ;  /* 0x0000007c00007807 */ /* 0x000fd20000000000 */
.L_x_3467:
[----:B------:R-:W-:Y:S05]  /*b610*/  BSYNC.RECONVERGENT B0 ;  /* 0x0000000000007941 */ /* 0x000fea0003800200 */
.L_x_3465:
[----:B------:R-:W-:-:S04]  /*b620*/  SHF.R.U32.HI R5, RZ, 0x18, R5 ;  /* 0x00000018ff057819 */ /* 0x000fc80000011605 */
[----:B------:R-:W-:-:S05]  /*b630*/  LOP3.LUT R5, R0, 0x80, R5, 0xf8, !PT ;  /* 0x0000008000057812 */ /* 0x000fca00078ef805 */
[----:B------:R0:W-:Y:S01]  /*b640*/  STG.E.U8 desc[UR36][R2.64], R5 ;  /* 0x0000000502007986 */ /* 0x0001e2000c101124 */
[----:B------:R-:W-:Y:S05]  /*b650*/  BRA `(.L_x_3438) ;  /* 0x00000000001c7947 */ /* 0x000fea0003800000 */
.L_x_3459:
[----:B------:R-:W-:Y:S01]  /*b660*/  UMOV UR4, 0xf0000000 ;  /* 0xf000000000047882 */ /* 0x000fe20000000000 */
[----:B------:R-:W-:Y:S01]  /*b670*/  UMOV UR5, 0x380fffff ;  /* 0x380fffff00057882 */ /* 0x000fe20000000000 */
[----:B------:R-:W0:Y:S01]  /*b680*/  F2F.F32.F64 R0, R28 ;  /* 0x0000001c00007310 */ /* 0x000e220000301000 */
[----:B------:R-:W-:-:S14]  /*b690*/  DSETP.GEU.AND P0, PT, |R28|, UR4, PT ;  /* 0x000000041c007e2a */ /* 0x000fdc000bf0e200 */
[----:B0-----:R-:W-:-:S05]  /*b6a0*/  @!P0 FMUL R0, R0, 1.175494350822287508e-38 ;  /* 0x0080000000008820 */ /* 0x001fca0000400000 */
[----:B------:R-:W-:-:S05]  /*b6b0*/  F2FP.BF16.F32.PACK_AB R0, RZ, R0 ;  /* 0x00000000ff00723e */ /* 0x000fca00000010ff */
[----:B------:R0:W-:Y:S02]  /*b6c0*/  STG.E.U16 desc[UR36][R2.64], R0 ;  /* 0x0000000002007986 */ /* 0x0001e4000c101524 */
.L_x_3438:
[----:B------:R-:W-:-:S07]  /*b6d0*/  VIADD R34, R34, 0x80 ;  /* 0x0000008022227836 */ /* 0x000fce0000000000 */
.L_x_3395:
[----:B------:R-:W-:-:S13]  /*b6e0*/  ISETP.GE.AND P0, PT, R34, R19, PT ;  /* 0x000000132200720c */ /* 0x000fda0003f06270 */
[----:B------:R-:W-:Y:S05]  /*b6f0*/  @P0 BREAK.RELIABLE B6 ;  /* 0x0000000000060942 */ /* 0x000fea0003800100 */
[----:B------:R-:W-:Y:S05]  /*b700*/  @P0 BRA `(.L_x_3432) ;  /* 0x00000010004c0947 */ /* 0x000fea0003800000 */
[----:B------:R-:W-:Y:S05]  /*b710*/  BSYNC.RELIABLE B6 ;  /* 0x0000000000067941 */ /* 0x000fea0003800100 */
.L_x_3394:
[----:B------:R-:W5:Y:S01]  /*b720*/  LDCU UR4, c[0x0][0x3b4] ;  /* 0x00007680ff0477ac */ /* 0x000f620008000800 */
[----:B012-4-:R-:W0:Y:S01]  /*b730*/  LDC.64 R2, c[0x0][0x388] ;  /* 0x0000e200ff027b82 */ /* 0x017e220000000a00 */
        /* <DEDUP_REMOVED lines=19> */
.L_x_3471:
[----:B------:R-:W0:Y:S02]  /*b870*/  F2I.S64.F64.TRUNC R24, R24 ;  /* 0x0000001800187311 */ /* 0x000e24000030d900 */
[----:B0-----:R-:W-:-:S05]  /*b880*/  IMAD.MOV.U32 R5, RZ, RZ, R24 ;  /* 0x000000ffff057224 */ /* 0x001fca00078e0018 */
[----:B------:R0:W-:Y:S01]  /*b890*/  STG.E.U8 desc[UR36][R2.64], R5 ;  /* 0x0000000502007986 */ /* 0x0001e2000c101124 */
[----:B------:R-:W-:Y:S05]  /*b8a0*/  BRA `(.L_x_3473) ;  /* 0x0000000c00e07947 */ /* 0x000fea0003800000 */
.L_x_3470:
        /* <DEDUP_REMOVED lines=9> */
.L_x_3475:
[----:B------:R-:W0:Y:S02]  /*b940*/  F2I.F64.TRUNC R25, R24 ;  /* 0x0000001800197311 */ /* 0x000e24000030d100 */
[----:B0-----:R0:W-:Y:S01]  /*b950*/  STG.E desc[UR36][R2.64], R25 ;  /* 0x0000001902007986 */ /* 0x0011e2000c101924 */
[----:B------:R-:W-:Y:S05]  /*b960*/  BRA `(.L_x_3473) ;  /* 0x0000000c00b07947 */ /* 0x000fea0003800000 */
.L_x_3474:
[----:B------:R-:W0:Y:S02]  /*b970*/  F2I.F64.TRUNC R25, R24 ;  /* 0x0000001800197311 */ /* 0x000e24000030d100 */
[----:B0-----:R0:W-:Y:S01]  /*b980*/  STG.E.U16 desc[UR36][R2.64], R25 ;  /* 0x0000001902007986 */ /* 0x0011e2000c101524 */
[----:B------:R-:W-:Y:S05]  /*b990*/  BRA `(.L_x_3473) ;  /* 0x0000000c00a47947 */ /* 0x000fea0003800000 */
.L_x_3469:
        /* <DEDUP_REMOVED lines=13> */
.L_x_3477:
        /* <DEDUP_REMOVED lines=8> */
.L_x_3476:
        /* <DEDUP_REMOVED lines=14> */
.L_x_3479:
        /* <DEDUP_REMOVED lines=9> */
.L_x_3478:
[----:B------:R0:W-:Y:S01]  /*bc60*/  STG.E.64 desc[UR36][R2.64], R24 ;  /* 0x0000001802007986 */ /* 0x0001e2000c101b24 */
[----:B------:R-:W-:Y:S05]  /*bc70*/  BRA `(.L_x_3473) ;  /* 0x0000000800ec7947 */ /* 0x000fea0003800000 */
.L_x_3468:
        /* <DEDUP_REMOVED lines=13> */
.L_x_3483:
        /* <DEDUP_REMOVED lines=22> */
.L_x_3486:
[----:B------:R-:W-:-:S04]  /*beb0*/  SHF.R.U32.HI R5, RZ, 0x18, R5 ;  /* 0x00000018ff057819 */ /* 0x000fc80000011605 */
[----:B------:R-:W-:-:S07]  /*bec0*/  LOP3.LUT R0, R0, 0x80, R5, 0xf8, !PT ;  /* 0x0000008000007812 */ /* 0x000fce00078ef805 */
.L_x_3485:
[----:B------:R-:W-:Y:S05]  /*bed0*/  BSYNC.RECONVERGENT B0 ;  /* 0x0000000000007941 */ /* 0x000fea0003800200 */
.L_x_3484:
[----:B------:R0:W-:Y:S01]  /*bee0*/  STG.E.U8 desc[UR36][R2.64], R0 ;  /* 0x0000000002007986 */ /* 0x0001e2000c101124 */
[----:B------:R-:W-:Y:S05]  /*bef0*/  BRA `(.L_x_3473) ;  /* 0x00000008004c7947 */ /* 0x000fea0003800000 */
.L_x_3482:
        /* <DEDUP_REMOVED lines=22> */
.L_x_3489:
[----:B------:R-:W-:-:S04]  /*c060*/  SHF.R.U32.HI R5, RZ, 0x18, R5 ;  /* 0x00000018ff057819 */ /* 0x000fc80000011605 */
[----:B------:R-:W-:-:S07]  /*c070*/  LOP3.LUT R0, R0, 0x80, R5, 0xf8, !PT ;  /* 0x0000008000007812 */ /* 0x000fce00078ef805 */
.L_x_3488:
[----:B------:R-:W-:Y:S05]  /*c080*/  BSYNC.RECONVERGENT B0 ;  /* 0x0000000000007941 */ /* 0x000fea0003800200 */
.L_x_3487:
[----:B------:R0:W-:Y:S01]  /*c090*/  STG.E.U8 desc[UR36][R2.64], R0 ;  /* 0x0000000002007986 */ /* 0x0001e2000c101124 */
[----:B------:R-:W-:Y:S05]  /*c0a0*/  BRA `(.L_x_3473) ;  /* 0x0000000400e07947 */ /* 0x000fea0003800000 */
.L_x_3481:
        /* <DEDUP_REMOVED lines=26> */
.L_x_3491:
[----:B------:R-:W0:Y:S02]  /*c250*/  F2I.U64.F64.TRUNC R24, R24 ;  /* 0x0000001800187311 */ /* 0x000e24000030d800 */
[----:B0-----:R0:W-:Y:S01]  /*c260*/  STG.E.64 desc[UR36][R2.64], R24 ;  /* 0x0000001802007986 */ /* 0x0011e2000c101b24 */
[----:B------:R-:W-:Y:S05]  /*c270*/  BRA `(.L_x_3473) ;  /* 0x00000004006c7947 */ /* 0x000fea0003800000 */
.L_x_3490:
[----:B------:R-:W0:Y:S02]  /*c280*/  F2I.U32.F64.TRUNC R25, R24 ;  /* 0x0000001800197311 */ /* 0x000e24000030d000 */
[----:B0-----:R0:W-:Y:S01]  /*c290*/  STG.E desc[UR36][R2.64], R25 ;  /* 0x0000001902007986 */ /* 0x0011e2000c101924 */
[----:B------:R-:W-:Y:S05]  /*c2a0*/  BRA `(.L_x_3473) ;  /* 0x0000000400607947 */ /* 0x000fea0003800000 */
.L_x_3480:
        /* <DEDUP_REMOVED lines=10> */
.L_x_3493:
[----:B------:R-:W-:-:S05]  /*c350*/  CS2R R26, SRZ ;  /* 0x00000000001a7805 */ /* 0x000fca000001ff00 */
[----:B------:R0:W-:Y:S01]  /*c360*/  STG.E.128 desc[UR36][R2.64], R24 ;  /* 0x0000001802007986 */ /* 0x0001e2000c101d24 */
[----:B------:R-:W-:Y:S05]  /*c370*/  BRA `(.L_x_3473) ;  /* 0x00000004002c7947 */ /* 0x000fea0003800000 */
.L_x_3492:
[----:B------:R-:W-:-:S13]  /*c380*/  ISETP.NE.AND P0, PT, R0, 0xf, PT ;  /* 0x0000000f0000780c */ /* 0x000fda0003f05270 */
[----:B------:R-:W-:Y:S05]  /*c390*/  @!P0 BRA `(.L_x_3494) ;  /* 0x0000000400088947 */ /* 0x000fea0003800000 */
[----:B------:R-:W-:-:S13]  /*c3a0*/  ISETP.NE.AND P0, PT, R0, 0x17, PT ;  /* 0x000000170000780c */ /* 0x000fda0003f05270 */
[----:B------:R-:W-:Y:S05]  /*c3b0*/  @!P0 BRA `(.L_x_3495) ;  /* 0x0000000000a08947 */ /* 0x000fea0003800000 */
[----:B------:R-:W-:-:S13]  /*c3c0*/  ISETP.NE.AND P0, PT, R0, 0x18, PT ;  /* 0x000000180000780c */ /* 0x000fda0003f05270 */
[----:B------:R-:W-:Y:S05]  /*c3d0*/  @!P0 BRA `(.L_x_3496) ;  /* 0x0000000000448947 */ /* 0x000fea0003800000 */
.L_x_3472:
[----:B------:R-:W-:Y:S01]  /*c3e0*/  MOV R0, 0x0 ;  /* 0x0000000000007802 */ /* 0x000fe20000000f00 */
[----:B------:R-:W0:Y:S01]  /*c3f0*/  LDCU.64 UR4, c[0x4][0x128] ;  /* 0x01002500ff0477ac */ /* 0x000e220008000a00 */
[----:B---3--:R-:W-:Y:S02]  /*c400*/  IMAD.MOV.U32 R8, RZ, RZ, 0x65 ;  /* 0x00000065ff087424 */ /* 0x008fe400078e00ff */
        /* <DEDUP_REMOVED lines=13> */
.L_x_3497:
[----:B------:R-:W-:Y:S05]  /*c4e0*/  BRA `(.L_x_3473) ;  /* 0x0000000000d07947 */ /* 0x000fea0003800000 */
.L_x_3496:
        /* <DEDUP_REMOVED lines=17> */
.L_x_3499:
[----:B------:R-:W-:Y:S05]  /*c600*/  BSYNC.RECONVERGENT B0 ;  /* 0x0000000000007941 */ /* 0x000fea0003800200 */
.L_x_3498:
[----:B------:R-:W-:-:S05]  /*c610*/  LOP3.LUT R5, R0, 0x80, R5, 0xf8, !PT ;  /* 0x0000008000057812 */ /* 0x000fca00078ef805 */
[----:B------:R0:W-:Y:S01]  /*c620*/  STG.E.U8 desc[UR36][R2.64], R5 ;  /* 0x0000000502007986 */ /* 0x0001e2000c101124 */
[----:B------:R-:W-:Y:S05]  /*c630*/  BRA `(.L_x_3473) ;  /* 0x00000000007c7947 */ /* 0x000fea0003800000 */
.L_x_3495:
        /* <DEDUP_REMOVED lines=16> */
.L_x_3501:
[----:B------:R-:W-:Y:S01]  /*c740*/  IMAD.MOV.U32 R0, RZ, RZ, 0x7f ;  /* 0x0000007fff007424 */ /* 0x000fe200078e00ff */
[----:B------:R-:W-:-:S04]  /*c750*/  ISETP.GT.U32.AND P0, PT, R4, 0x7f800000, PT ;  /* 0x7f8000000400780c */ /* 0x000fc80003f04070 */
[----:B------:R-:W-:-:S09]  /*c760*/  SEL R0, R0, 0x7c, P0 ;  /* 0x0000007c00007807 */ /* 0x000fd20000000000 */
.L_x_3502:
[----:B------:R-:W-:Y:S05]  /*c770*/  BSYNC.RECONVERGENT B0 ;  /* 0x0000000000007941 */ /* 0x000fea0003800200 */
.L_x_3500:
[----:B------:R-:W-:-:S04]  /*c780*/  SHF.R.U32.HI R5, RZ, 0x18, R5 ;  /* 0x00000018ff057819 */ /* 0x000fc80000011605 */
[----:B------:R-:W-:-:S05]  /*c790*/  LOP3.LUT R5, R0, 0x80, R5, 0xf8, !PT ;  /* 0x0000008000057812 */ /* 0x000fca00078ef805 */
[----:B------:R0:W-:Y:S01]  /*c7a0*/  STG.E.U8 desc[UR36][R2.64], R5 ;  /* 0x0000000502007986 */ /* 0x0001e2000c101124 */
[----:B------:R-:W-:Y:S05]  /*c7b0*/  BRA `(.L_x_3473) ;  /* 0x00000000001c7947 */ /* 0x000fea0003800000 */
.L_x_3494:
[----:B------:R-:W-:Y:S01]  /*c7c0*/  UMOV UR4, 0xf0000000 ;  /* 0xf000000000047882 */ /* 0x000fe20000000000 */
[----:B------:R-:W-:Y:S01]  /*c7d0*/  UMOV UR5, 0x380fffff ;  /* 0x380fffff00057882 */ /* 0x000fe20000000000 */
[----:B------:R-:W0:Y:S01]  /*c7e0*/  F2F.F32.F64 R0, R24 ;  /* 0x0000001800007310 */ /* 0x000e220000301000 */
[----:B------:R-:W-:-:S14]  /*c7f0*/  DSETP.GEU.AND P0, PT, |R24|, UR4, PT ;  /* 0x0000000418007e2a */ /* 0x000fdc000bf0e200 */
[----:B0-----:R-:W-:-:S05]  /*c800*/  @!P0 FMUL R0, R0, 1.175494350822287508e-38 ;  /* 0x0080000000008820 */ /* 0x001fca0000400000 */
[----:B------:R-:W-:-:S05]  /*c810*/  F2FP.BF16.F32.PACK_AB R0, RZ, R0 ;  /* 0x00000000ff00723e */ /* 0x000fca00000010ff */
[----:B------:R0:W-:Y:S02]  /*c820*/  STG.E.U16 desc[UR36][R2.64], R0 ;  /* 0x0000000002007986 */ /* 0x0001e4000c101524 */
.L_x_3473:
[----:B------:R-:W-:-:S07]  /*c830*/  VIADD R34, R34, 0x80 ;  /* 0x0000008022227836 */ /* 0x000fce0000000000 */
.L_x_3432:
[----:B------:R-:W-:Y:S05]  /*c840*/  BSYNC.RECONVERGENT B7 ;  /* 0x0000000000077941 */ /* 0x000fea0003800200 */
.L_x_3393:
[----:B------:R-:W-:-:S13]  /*c850*/  ISETP.GE.AND P0, PT, R34, R19, PT ;  /* 0x000000132200720c */ /* 0x000fda0003f06270 */
[----:B------:R-:W-:Y:S05]  /*c860*/  @P0 EXIT ;  /* 0x000000000000094d */ /* 0x000fea0003800000 */
[----:B01----:R-:W0:Y:S01]  /*c870*/  S2R R0, SR_CTAID.X ;  /* 0x0000000000007919 */ /* 0x003e220000002500 */
[----:B--2-4-:R-:W1:Y:S01]  /*c880*/  LDC.64 R2, c[0x0][0x388] ;  /* 0x0000e200ff027b82 */ /* 0x014e620000000a00 */
[----:B------:R-:W2:Y:S01]  /*c890*/  LDCU UR4, c[0x0][0x3b4] ;  /* 0x00007680ff0477ac */ /* 0x000ea20008000800 */
[----:B0-----:R-:W-:Y:S01]  /*c8a0*/  IMAD R34, R0, 0x200, R34 ;  /* 0x0000020000227824 */ /* 0x001fe200078e0222 */
[----:B------:R-:W-:-:S03]  /*c8b0*/  PRMT R0, R18, 0x9910, RZ ;  /* 0x0000991012007816 */ /* 0x000fc600000000ff */
[----:B--2---:R-:W-:Y:S01]  /*c8c0*/  IMAD R5, R34, UR4, RZ ;  /* 0x0000000422057c24 */ /* 0x004fe2000f8e02ff */
[----:B------:R-:W-:-:S04]  /*c8d0*/  ISETP.GT.AND P1, PT, R0, 0x9, PT ;  /* 0x000000090000780c */ /* 0x000fc80003f24270 */
[----:B-1----:R-:W-:-:S05]  /*c8e0*/  IADD3 R2, P0, PT, R5, R2, RZ ;  /* 0x0000000205027210 */ /* 0x002fca0007f1e0ff */
[----:B------:R-:W-:-:S04]  /*c8f0*/  IMAD.X R3, RZ, RZ, R3, P0 ;  /* 0x000000ffff037224 */ /* 0x000fc800000e0603 */
        /* <DEDUP_REMOVED lines=10> */
[----:B0-----:R-:W-:Y:S01]  /*c9a0*/  STG.E.U8 desc[UR36][R2.64], R17 ;  /* 0x0000001102007986 */ /* 0x001fe2000c101124 */
[----:B------:R-:W-:Y:S05]  /*c9b0*/  EXIT ;  /* 0x000000000000794d */ /* 0x000fea0003800000 */
.L_x_3506:
[----:B------:R-:W0:Y:S02]  /*c9c0*/  F2I.S64.F64.TRUNC R16, R16 ;  /* 0x0000001000107311 */ /* 0x000e24000030d900 */
[----:B0-----:R-:W-:-:S05]  /*c9d0*/  IMAD.MOV.U32 R5, RZ, RZ, R16 ;  /* 0x000000ffff057224 */ /* 0x001fca00078e0010 */
[----:B------:R-:W-:Y:S01]  /*c9e0*/  STG.E.U8 desc[UR36][R2.64], R5 ;  /* 0x0000000502007986 */ /* 0x000fe2000c101124 */
[----:B------:R-:W-:Y:S05]  /*c9f0*/  EXIT ;  /* 0x000000000000794d */ /* 0x000fea0003800000 */
.L_x_3505:
[----:B------:R-:W-:-:S13]  /*ca00*/  ISETP.NE.AND P0, PT, R0, 0x2, PT ;  /* 0x000000020000780c */ /* 0x000fda0003f05270 */
[----:B------:R-:W-:Y:S05]  /*ca10*/  @!P0 BRA `(.L_x_3508) ;  /* 0x0000000000288947 */ /* 0x000fea0003800000 */
[----:B------:R-:W-:-:S13]  /*ca20*/  ISETP.NE.AND P0, PT, R0, 0x3, PT ;  /* 0x000000030000780c */ /* 0x000fda0003f05270 */
[----:B------:R-:W-:Y:S05]  /*ca30*/  @!P0 BRA `(.L_x_3509) ;  /* 0x0000000000148947 */ /* 0x000fea0003800000 */
[----:B------:R-:W-:-:S13]  /*ca40*/  ISETP.NE.AND P0, PT, R0, 0x4, PT ;  /* 0x000000040000780c */ /* 0x000fda0003f05270 */
[----:B------:R-:W-:Y:S05]  /*ca50*/  @P0 BRA `(.L_x_3507) ;  /* 0x0000000800b40947 */ /* 0x000fea0003800000 */
[----:B------:R-:W0:Y:S02]  /*ca60*/  F2I.S64.F64.TRUNC R16, R16 ;  /* 0x0000001000107311 */ /* 0x000e24000030d900 */
[----:B0-----:R-:W-:Y:S01]  /*ca70*/  STG.E.64 desc[UR36][R2.64], R16 ;  /* 0x0000001002007986 */ /* 0x001fe2000c101b24 */
[----:B------:R-:W-:Y:S05]  /*ca80*/  EXIT ;  /* 0x000000000000794d */ /* 0x000fea0003800000 */
.L_x_3509:
[----:B------:R-:W0:Y:S02]  /*ca90*/  F2I.F64.TRUNC R17, R16 ;  /* 0x0000001000117311 */ /* 0x000e24000030d100 */
[----:B0-----:R-:W-:Y:S01]  /*caa0*/  STG.E desc[UR36][R2.64], R17 ;  /* 0x0000001102007986 */ /* 0x001fe2000c101924 */
[----:B------:R-:W-:Y:S05]  /*cab0*/  EXIT ;  /* 0x000000000000794d */ /* 0x000fea0003800000 */
.L_x_3508:
[----:B------:R-:W0:Y:S02]  /*cac0*/  F2I.F64.TRUNC R17, R16 ;  /* 0x0000001000117311 */ /* 0x000e24000030d100 */
[----:B0-----:R-:W-:Y:S01]  /*cad0*/  STG.E.U16 desc[UR36][R2.64], R17 ;  /* 0x0000001102007986 */ /* 0x001fe2000c101524 */
[----:B------:R-:W-:Y:S05]  /*cae0*/  EXIT ;  /* 0x000000000000794d */ /* 0x000fea0003800000 */
.L_x_3504:
        /* <DEDUP_REMOVED lines=11> */
[----:B------:R-:W-:Y:S01]  /*cba0*/  STG.E desc[UR36][R2.64], R5 ;  /* 0x0000000502007986 */ /* 0x000fe2000c101924 */
[----:B------:R-:W-:Y:S05]  /*cbb0*/  EXIT ;  /* 0x000000000000794d */ /* 0x000fea0003800000 */
.L_x_3511:
        /* <DEDUP_REMOVED lines=8> */
.L_x_3510:
        /* <DEDUP_REMOVED lines=12> */
[----:B------:R-:W-:Y:S01]  /*cd00*/  STG.E.64 desc[UR36][R2.64], R4 ;  /* 0x0000000402007986 */ /* 0x000fe2000c101b24 */
[----:B------:R-:W-:Y:S05]  /*cd10*/  EXIT ;  /* 0x000000000000794d */ /* 0x000fea0003800000 */
.L_x_3513:
        /* <DEDUP_REMOVED lines=9> */
.L_x_3512:
[----:B------:R-:W-:Y:S01]  /*cdb0*/  STG.E.64 desc[UR36][R2.64], R16 ;  /* 0x0000001002007986 */ /* 0x000fe2000c101b24 */
[----:B------:R-:W-:Y:S05]  /*cdc0*/  EXIT ;  /* 0x000000000000794d */ /* 0x000fea0003800000 */
.L_x_3503:
        /* <DEDUP_REMOVED lines=11> */
[----:B0-----:R-:W-:Y:S01]  /*ce80*/  STG.E.U16 desc[UR36][R2.64], R17 ;  /* 0x0000001102007986 */ /* 0x001fe2000c101524 */
[----:B------:R-:W-:Y:S05]  /*ce90*/  EXIT ;  /* 0x000000000000794d */ /* 0x000fea0003800000 */
.L_x_3517:
        /* <DEDUP_REMOVED lines=22> */
.L_x_3520:
[----:B------:R-:W-:-:S04]  /*d000*/  SHF.R.U32.HI R5, RZ, 0x18, R5 ;  /* 0x00000018ff057819 */ /* 0x000fc80000011605 */
[----:B------:R-:W-:-:S07]  /*d010*/  LOP3.LUT R0, R0, 0x80, R5, 0xf8, !PT ;  /* 0x0000008000007812 */ /* 0x000fce00078ef805 */
.L_x_3519:
[----:B------:R-:W-:Y:S05]  /*d020*/  BSYNC.RECONVERGENT B0 ;  /* 0x0000000000007941 */ /* 0x000fea0003800200 */
.L_x_3518:
[----:B------:R-:W-:Y:S01]  /*d030*/  STG.E.U8 desc[UR36][R2.64], R0 ;  /* 0x0000000002007986 */ /* 0x000fe2000c101124 */
[----:B------:R-:W-:Y:S05]  /*d040*/  EXIT ;  /* 0x000000000000794d */ /* 0x000fea0003800000 */
.L_x_3516:
        /* <DEDUP_REMOVED lines=22> */
.L_x_3523:
[----:B------:R-:W-:-:S04]  /*d1b0*/  SHF.R.U32.HI R5, RZ, 0x18, R5 ;  /* 0x00000018ff057819 */ /* 0x000fc80000011605 */
[----:B------:R-:W-:-:S07]  /*d1c0*/  LOP3.LUT R0, R0, 0x80, R5, 0xf8, !PT ;  /* 0x0000008000007812 */ /* 0x000fce00078ef805 */
.L_x_3522:
[----:B------:R-:W-:Y:S05]  /*d1d0*/  BSYNC.RECONVERGENT B0 ;  /* 0x0000000000007941 */ /* 0x000fea0003800200 */
.L_x_3521:
[----:B------:R-:W-:Y:S01]  /*d1e0*/  STG.E.U8 desc[UR36][R2.64], R0 ;  /* 0x0000000002007986 */ /* 0x000fe2000c101124 */
[----:B------:R-:W-:Y:S05]  /*d1f0*/  EXIT ;  /* 0x000000000000794d */ /* 0x000fea0003800000 */
.L_x_3515:
        /* <DEDUP_REMOVED lines=26> */
.L_x_3525:
[----:B------:R-:W0:Y:S02]  /*d3a0*/  F2I.U64.F64.TRUNC R16, R16 ;  /* 0x0000001000107311 */ /* 0x000e24000030d800 */
[----:B0-----:R-:W-:Y:S01]  /*d3b0*/  STG.E.64 desc[UR36][R2.64], R16 ;  /* 0x0000001002007986 */ /* 0x001fe2000c101b24 */
[----:B------:R-:W-:Y:S05]  /*d3c0*/  EXIT ;  /* 0x000000000000794d */ /* 0x000fea0003800000 */
.L_x_3524:
[----:B------:R-:W0:Y:S02]  /*d3d0*/  F2I.U32.F64.TRUNC R17, R16 ;  /* 0x0000001000117311 */ /* 0x000e24000030d000 */
[----:B0-----:R-:W-:Y:S01]  /*d3e0*/  STG.E desc[UR36][R2.64], R17 ;  /* 0x0000001102007986 */ /* 0x001fe2000c101924 */
[----:B------:R-:W-:Y:S05]  /*d3f0*/  EXIT ;  /* 0x000000000000794d */ /* 0x000fea0003800000 */
.L_x_3514:
        /* <DEDUP_REMOVED lines=8> */
[----:B------:R-:W-:Y:S01]  /*d480*/  STG.E.U8 desc[UR36][R2.64], R5 ;  /* 0x0000000502007986 */ /* 0x000fe2000c101124 */
[----:B------:R-:W-:Y:S05]  /*d490*/  EXIT ;  /* 0x000000000000794d */ /* 0x000fea0003800000 */
.L_x_3527:
[----:B------:R-:W-:-:S05]  /*d4a0*/  CS2R R18, SRZ ;  /* 0x0000000000127805 */ /* 0x000fca000001ff00 */
[----:B------:R-:W-:Y:S01]  /*d4b0*/  STG.E.128 desc[UR36][R2.64], R16 ;  /* 0x0000001002007986 */ /* 0x000fe2000c101d24 */
[----:B------:R-:W-:Y:S05]  /*d4c0*/  EXIT ;  /* 0x000000000000794d */ /* 0x000fea0003800000 */
.L_x_3526:
[----:B------:R-:W-:-:S13]  /*d4d0*/  ISETP.NE.AND P0, PT, R0, 0xf, PT ;  /* 0x0000000f0000780c */ /* 0x000fda0003f05270 */
[----:B------:R-:W-:Y:S05]  /*d4e0*/  @!P0 BRA `(.L_x_3528) ;  /* 0x0000000400088947 */ /* 0x000fea0003800000 */
[----:B------:R-:W-:-:S13]  /*d4f0*/  ISETP.NE.AND P0, PT, R0, 0x17, PT ;  /* 0x000000170000780c */ /* 0x000fda0003f05270 */
[----:B------:R-:W-:Y:S05]  /*d500*/  @!P0 BRA `(.L_x_3529) ;  /* 0x0000000000a08947 */ /* 0x000fea0003800000 */
[----:B------:R-:W-:-:S13]  /*d510*/  ISETP.NE.AND P0, PT, R0, 0x18, PT ;  /* 0x000000180000780c */ /* 0x000fda0003f05270 */
[----:B------:R-:W-:Y:S05]  /*d520*/  @!P0 BRA `(.L_x_3530) ;  /* 0x0000000000448947 */ /* 0x000fea0003800000 */
.L_x_3507:
        /* <DEDUP_REMOVED lines=16> */
.L_x_3531:
[----:B------:R-:W-:Y:S05]  /*d630*/  EXIT ;  /* 0x000000000000794d */ /* 0x000fea0003800000 */
.L_x_3530:
        /* <DEDUP_REMOVED lines=17> */
.L_x_3533:
[----:B------:R-:W-:Y:S05]  /*d750*/  BSYNC.RECONVERGENT B0 ;  /* 0x0000000000007941 */ /* 0x000fea0003800200 */
.L_x_3532:
[----:B------:R-:W-:-:S05]  /*d760*/  LOP3.LUT R5, R0, 0x80, R5, 0xf8, !PT ;  /* 0x0000008000057812 */ /* 0x000fca00078ef805 */
[----:B------:R-:W-:Y:S01]  /*d770*/  STG.E.U8 desc[UR36][R2.64], R5 ;  /* 0x0000000502007986 */ /* 0x000fe2000c101124 */
[----:B------:R-:W-:Y:S05]  /*d780*/  EXIT ;  /* 0x000000000000794d */ /* 0x000fea0003800000 */
.L_x_3529:
        /* <DEDUP_REMOVED lines=16> */
.L_x_3535:
[----:B------:R-:W-:Y:S01]  /*d890*/  IMAD.MOV.U32 R0, RZ, RZ, 0x7f ;  /* 0x0000007fff007424 */ /* 0x000fe200078e00ff */
[----:B------:R-:W-:-:S04]  /*d8a0*/  ISETP.GT.U32.AND P0, PT, R4, 0x7f800000, PT ;  /* 0x7f8000000400780c */ /* 0x000fc80003f04070 */
[----:B------:R-:W-:-:S09]  /*d8b0*/  SEL R0, R0, 0x7c, P0 ;  /* 0x0000007c00007807 */ /* 0x000fd20000000000 */
.L_x_3536:
[----:B------:R-:W-:Y:S05]  /*d8c0*/  BSYNC.RECONVERGENT B0 ;  /* 0x0000000000007941 */ /* 0x000fea0003800200 */
.L_x_3534:
[----:B------:R-:W-:-:S04]  /*d8d0*/  SHF.R.U32.HI R5, RZ, 0x18, R5 ;  /* 0x00000018ff057819 */ /* 0x000fc80000011605 */
[----:B------:R-:W-:-:S05]  /*d8e0*/  LOP3.LUT R5, R0, 0x80, R5, 0xf8, !PT ;  /* 0x0000008000057812 */ /* 0x000fca00078ef805 */
[----:B------:R-:W-:Y:S01]  /*d8f0*/  STG.E.U8 desc[UR36][R2.64], R5 ;  /* 0x0000000502007986 */ /* 0x000fe2000c101124 */
[----:B------:R-:W-:Y:S05]  /*d900*/  EXIT ;  /* 0x000000000000794d */ /* 0x000fea0003800000 */
.L_x_3528:
        /* <DEDUP_REMOVED lines=8> */
        .weak           $__internal_1_$__cuda_sm20_div_rn_f64_full
        .type           $__internal_1_$__cuda_sm20_div_rn_f64_full,@function
        .size           $__internal_1_$__cuda_sm20_div_rn_f64_full,(.L_x_6990 - $__internal_1_$__cuda_sm20_div_rn_f64_full)
$__internal_1_$__cuda_sm20_div_rn_f64_full:
[C---:B------:R-:W-:Y:S01]  /*d990*/  FSETP.GEU.AND P0, PT, |R3|.reuse, 1.469367938527859385e-39, PT ;  /* 0x001000000300780b */ /* 0x040fe20003f0e200 */
[----:B------:R-:W-:Y:S01]  /*d9a0*/  IMAD.MOV.U32 R8, RZ, RZ, R6 ;  /* 0x000000ffff087224 */ /* 0x000fe200078e0006 */
[----:B------:R-:W-:Y:S01]  /*d9b0*/  LOP3.LUT R7, R3, 0x800fffff, RZ, 0xc0, !PT ;  /* 0x800fffff03077812 */ /* 0x000fe200078ec0ff */
[----:B------:R-:W-:Y:S01]  /*d9c0*/  IMAD.MOV.U32 R9, RZ, RZ, R3 ;  /* 0x000000ffff097224 */ /* 0x000fe200078e0003 */
[----:B------:R-:W-:Y:S01]  /*d9d0*/  FSETP.GEU.AND P1, PT, |R11|, 1.469367938527859385e-39, PT ;  /* 0x001000000b00780b */ /* 0x000fe20003f2e200 */
[----:B------:R-:W-:Y:S01]  /*d9e0*/  IMAD.MOV.U32 R12, RZ, RZ, 0x1 ;  /* 0x00000001ff0c7424 */ /* 0x000fe200078e00ff */
[----:B------:R-:W-:Y:S01]  /*d9f0*/  LOP3.LUT R7, R7, 0x3ff00000, RZ, 0xfc, !PT ;  /* 0x3ff0000007077812 */ /* 0x000fe200078efcff */
[----:B------:R-:W-:Y:S01]  /*da00*/  IMAD.MOV.U32 R19, RZ, RZ, 0x1ca00000 ;  /* 0x1ca00000ff137424 */ /* 0x000fe200078e00ff */
[----:B------:R-:W-:Y:S01]  /*da10*/  LOP3.LUT R37, R11, 0x7ff00000, RZ, 0xc0, !PT ;  /* 0x7ff000000b257812 */ /* 0x000fe200078ec0ff */
[----:B------:R-:W-:Y:S01]  /*da20*/  BSSY.RECONVERGENT B2, `(.L_x_3537) ;  /* 0x0000050000027945 */ /* 0x000fe20003800200 */
[----:B------:R-:W-:-:S03]  /*da30*/  LOP3.LUT R3, R3, 0x7ff00000, RZ, 0xc0, !PT ;  /* 0x7ff0000003037812 */ /* 0x000fc600078ec0ff */
[----:B------:R-:W-:Y:S01]  /*da40*/  @!P0 DMUL R6, R8, 8.98846567431157953865e+307 ;  /* 0x7fe0000008068828 */ /* 0x000fe20000000000 */
[----:B------:R-:W-:-:S03]  /*da50*/  ISETP.GE.U32.AND P3, PT, R37, R3, PT ;  /* 0x000000032500720c */ /* 0x000fc60003f66070 */
[----:B------:R-:W-:Y:S02]  /*da60*/  @!P1 LOP3.LUT R0, R9, 0x7ff00000, RZ, 0xc0, !PT ;  /* 0x7ff0000009009812 */ /* 0x000fe400078ec0ff */
[----:B------:R-:W0:Y:S02]  /*da70*/  MUFU.RCP64H R13, R7 ;  /* 0x00000007000d7308 */ /* 0x000e240000001800 */
[----:B------:R-:W-:Y:S01]  /*da80*/  @!P1 ISETP.GE.U32.AND P2, PT, R37, R0, PT ;  /* 0x000000002500920c */ /* 0x000fe20003f46070 */
[----:B------:R-:W-:Y:S01]  /*da90*/  IMAD.MOV.U32 R0, RZ, RZ, R37 ;  /* 0x000000ffff007224 */ /* 0x000fe200078e0025 */
[----:B------:R-:W-:Y:S02]  /*daa0*/  @!P0 LOP3.LUT R3, R7, 0x7ff00000, RZ, 0xc0, !PT ;  /* 0x7ff0000007038812 */ /* 0x000fe400078ec0ff */
[----:B------:R-:W-:-:S04]  /*dab0*/  @!P1 SEL R18, R19, 0x63400000, !P2 ;  /* 0x6340000013129807 */ /* 0x000fc80005000000 */
[----:B------:R-:W-:Y:S01]  /*dac0*/  @!P1 LOP3.LUT R18, R18, 0x80000000, R11, 0xf8, !PT ;  /* 0x8000000012129812 */ /* 0x000fe200078ef80b */
[----:B0-----:R-:W-:-:S08]  /*dad0*/  DFMA R14, R12, -R6, 1 ;  /* 0x3ff000000c0e742b */ /* 0x001fd00000000806 */
[----:B------:R-:W-:-:S08]  /*dae0*/  DFMA R14, R14, R14, R14 ;  /* 0x0000000e0e0e722b */ /* 0x000fd0000000000e */
[----:B------:R-:W-:Y:S01]  /*daf0*/  DFMA R14, R12, R14, R12 ;  /* 0x0000000e0c0e722b */ /* 0x000fe2000000000c */
[----:B------:R-:W-:Y:S02]  /*db00*/  SEL R12, R19, 0x63400000, !P3 ;  /* 0x63400000130c7807 */ /* 0x000fe40005800000 */
[----:B------:R-:W-:Y:S01]  /*db10*/  @!P1 LOP3.LUT R19, R18, 0x100000, RZ, 0xfc, !PT ;  /* 0x0010000012139812 */ /* 0x000fe200078efcff */
[----:B------:R-:W-:Y:S01]  /*db20*/  @!P1 IMAD.MOV.U32 R18, RZ, RZ, RZ ;  /* 0x000000ffff129224 */ /* 0x000fe200078e00ff */
[----:B------:R-:W-:Y:S01]  /*db30*/  LOP3.LUT R13, R12, 0x800fffff, R11, 0xf8, !PT ;  /* 0x800fffff0c0d7812 */ /* 0x000fe200078ef80b */
[----:B------:R-:W-:Y:S02]  /*db40*/  IMAD.MOV.U32 R12, RZ, RZ, R10 ;  /* 0x000000ffff0c7224 */ /* 0x000fe400078e000a */
[----:B------:R-:W-:-:S04]  /*db50*/  DFMA R20, R14, -R6, 1 ;  /* 0x3ff000000e14742b */ /* 0x000fc80000000806 */
[----:B------:R-:W-:-:S04]  /*db60*/  @!P1 DFMA R12, R12, 2, -R18 ;  /* 0x400000000c0c982b */ /* 0x000fc80000000812 */
[----:B------:R-:W-:-:S06]  /*db70*/  DFMA R14, R14, R20, R14 ;  /* 0x000000140e0e722b */ /* 0x000fcc000000000e */
[----:B------:R-:W-:Y:S02]  /*db80*/  @!P1 LOP3.LUT R0, R13, 0x7ff00000, RZ, 0xc0, !PT ;  /* 0x7ff000000d009812 */ /* 0x000fe400078ec0ff */
[----:B------:R-:W-:-:S03]  /*db90*/  DMUL R18, R14, R12 ;  /* 0x0000000c0e127228 */ /* 0x000fc60000000000 */
[----:B------:R-:W-:-:S05]  /*dba0*/  VIADD R36, R0, 0xffffffff ;  /* 0xffffffff00247836 */ /* 0x000fca0000000000 */
[----:B------:R-:W-:Y:S01]  /*dbb0*/  DFMA R20, R18, -R6, R12 ;  /* 0x800000061214722b */ /* 0x000fe2000000000c */
[----:B------:R-:W-:Y:S01]  /*dbc0*/  ISETP.GT.U32.AND P0, PT, R36, 0x7feffffe, PT ;  /* 0x7feffffe2400780c */ /* 0x000fe20003f04070 */
[----:B------:R-:W-:-:S05]  /*dbd0*/  VIADD R36, R3, 0xffffffff ;  /* 0xffffffff03247836 */ /* 0x000fca0000000000 */
[----:B------:R-:W-:Y:S01]  /*dbe0*/  ISETP.GT.U32.OR P0, PT, R36, 0x7feffffe, P0 ;  /* 0x7feffffe2400780c */ /* 0x000fe20000704470 */
[----:B------:R-:W-:-:S12]  /*dbf0*/  DFMA R14, R14, R20, R18 ;  /* 0x000000140e0e722b */ /* 0x000fd80000000012 */
[----:B------:R-:W-:Y:S05]  /*dc00*/  @P0 BRA `(.L_x_3538) ;  /* 0x0000000000700947 */ /* 0x000fea0003800000 */
[----:B------:R-:W-:Y:S01]  /*dc10*/  LOP3.LUT R10, R9, 0x7ff00000, RZ, 0xc0, !PT ;  /* 0x7ff00000090a7812 */ /* 0x000fe200078ec0ff */
[----:B------:R-:W-:-:S03]  /*dc20*/  IMAD.MOV.U32 R36, RZ, RZ, 0x1ca00000 ;  /* 0x1ca00000ff247424 */ /* 0x000fc600078e00ff */
[CC--:B------:R-:W-:Y:S02]  /*dc30*/  VIADDMNMX R0, R37.reuse, -R10.reuse, 0xb9600000, !PT ;  /* 0xb960000025007446 */ /* 0x0c0fe4000780090a */
[----:B------:R-:W-:Y:S01]  /*dc40*/  ISETP.GE.U32.AND P0, PT, R37, R10, PT ;  /* 0x0000000a2500720c */ /* 0x000fe20003f06070 */
[----:B------:R-:W-:Y:S01]  /*dc50*/  IMAD.MOV.U32 R10, RZ, RZ, RZ ;  /* 0x000000ffff0a7224 */ /* 0x000fe200078e00ff */
[----:B------:R-:W-:Y:S02]  /*dc60*/  VIMNMX R0, PT, PT, R0, 0x46a00000, PT ;  /* 0x46a0000000007848 */ /* 0x000fe40003fe0100 */
[----:B------:R-:W-:-:S05]  /*dc70*/  SEL R3, R36, 0x63400000, !P0 ;  /* 0x6340000024037807 */ /* 0x000fca0004000000 */
[----:B------:R-:W-:-:S04]  /*dc80*/  IMAD.IADD R0, R0, 0x1, -R3 ;  /* 0x0000000100007824 */ /* 0x000fc800078e0a03 */
        /* <DEDUP_REMOVED lines=10> */
[----:B------:R-:W-:Y:S01]  /*dd30*/  IMAD.MOV R7, RZ, RZ, -R0 ;  /* 0x000000ffff077224 */ /* 0x000fe200078e0a00 */
[----:B------:R-:W-:Y:S01]  /*dd40*/  DMUL.RP R10, R14, R10 ;  /* 0x0000000a0e0a7228 */ /* 0x000fe20000008000 */
[----:B------:R-:W-:Y:S01]  /*dd50*/  IMAD.MOV.U32 R6, RZ, RZ, RZ ;  /* 0x000000ffff067224 */ /* 0x000fe200078e00ff */
[----:B------:R-:W-:-:S05]  /*dd60*/  IADD3 R3, PT, PT, -R0, -0x43300000, RZ ;  /* 0xbcd0000000037810 */ /* 0x000fca0007ffe1ff */
[----:B------:R-:W-:-:S10]  /*dd70*/  DFMA R6, R18, -R6, R14 ;  /* 0x800000061206722b */ /* 0x000fd4000000000e */
[----:B------:R-:W-:Y:S02]  /*dd80*/  FSETP.NEU.AND P0, PT, |R7|, R3, PT ;  /* 0x000000030700720b */ /* 0x000fe40003f0d200 */
[----:B------:R-:W-:Y:S02]  /*dd90*/  LOP3.LUT R3, R11, R8, RZ, 0x3c, !PT ;  /* 0x000000080b037212 */ /* 0x000fe400078e3cff */
[----:B------:R-:W-:Y:S02]  /*dda0*/  FSEL R18, R10, R18, !P0 ;  /* 0x000000120a127208 */ /* 0x000fe40004000000 */
[----:B------:R-:W-:Y:S01]  /*ddb0*/  FSEL R19, R3, R19, !P0 ;  /* 0x0000001303137208 */ /* 0x000fe20004000000 */
[----:B------:R-:W-:Y:S06]  /*ddc0*/  BRA `(.L_x_3539) ;  /* 0x0000000000547947 */ /* 0x000fec0003800000 */
.L_x_3538:
[----:B------:R-:W-:-:S14]  /*ddd0*/  DSETP.NAN.AND P0, PT, R10, R10, PT ;  /* 0x0000000a0a00722a */ /* 0x000fdc0003f08000 */
[----:B------:R-:W-:Y:S05]  /*dde0*/  @P0 BRA `(.L_x_3540) ;  /* 0x0000000000440947 */ /* 0x000fea0003800000 */
[----:B------:R-:W-:-:S14]  /*ddf0*/  DSETP.NAN.AND P0, PT, R8, R8, PT ;  /* 0x000000080800722a */ /* 0x000fdc0003f08000 */
[----:B------:R-:W-:Y:S05]  /*de00*/  @P0 BRA `(.L_x_3541) ;  /* 0x0000000000300947 */ /* 0x000fea0003800000 */
[----:B------:R-:W-:Y:S01]  /*de10*/  ISETP.NE.AND P0, PT, R0, R3, PT ;  /* 0x000000030000720c */ /* 0x000fe20003f05270 */
[----:B------:R-:W-:Y:S02]  /*de20*/  IMAD.MOV.U32 R18, RZ, RZ, 0x0 ;  /* 0x00000000ff127424 */ /* 0x000fe400078e00ff */
[----:B------:R-:W-:-:S10]  /*de30*/  IMAD.MOV.U32 R19, RZ, RZ, -0x80000 ;  /* 0xfff80000ff137424 */ /* 0x000fd400078e00ff */
[----:B------:R-:W-:Y:S05]  /*de40*/  @!P0 BRA `(.L_x_3539) ;  /* 0x0000000000348947 */ /* 0x000fea0003800000 */
[----:B------:R-:W-:Y:S02]  /*de50*/  ISETP.NE.AND P0, PT, R0, 0x7ff00000, PT ;  /* 0x7ff000000000780c */ /* 0x000fe40003f05270 */
[----:B------:R-:W-:Y:S02]  /*de60*/  LOP3.LUT R19, R11, 0x80000000, R9, 0x48, !PT ;  /* 0x800000000b137812 */ /* 0x000fe400078e4809 */
[----:B------:R-:W-:-:S13]  /*de70*/  ISETP.EQ.OR P0, PT, R3, RZ, !P0 ;  /* 0x000000ff0300720c */ /* 0x000fda0004702670 */
[----:B------:R-:W-:Y:S01]  /*de80*/  @P0 LOP3.LUT R0, R19, 0x7ff00000, RZ, 0xfc, !PT ;  /* 0x7ff0000013000812 */ /* 0x000fe200078efcff */
[----:B------:R-:W-:Y:S02]  /*de90*/  @!P0 IMAD.MOV.U32 R18, RZ, RZ, RZ ;  /* 0x000000ffff128224 */ /* 0x000fe400078e00ff */
[----:B------:R-:W-:Y:S02]  /*dea0*/  @P0 IMAD.MOV.U32 R18, RZ, RZ, RZ ;  /* 0x000000ffff120224 */ /* 0x000fe400078e00ff */
[----:B------:R-:W-:Y:S01]  /*deb0*/  @P0 IMAD.MOV.U32 R19, RZ, RZ, R0 ;  /* 0x000000ffff130224 */ /* 0x000fe200078e0000 */
[----:B------:R-:W-:Y:S06]  /*dec0*/  BRA `(.L_x_3539) ;  /* 0x0000000000147947 */ /* 0x000fec0003800000 */
.L_x_3541:
[----:B------:R-:W-:Y:S01]  /*ded0*/  LOP3.LUT R19, R9, 0x80000, RZ, 0xfc, !PT ;  /* 0x0008000009137812 */ /* 0x000fe200078efcff */
[----:B------:R-:W-:Y:S01]  /*dee0*/  IMAD.MOV.U32 R18, RZ, RZ, R8 ;  /* 0x000000ffff127224 */ /* 0x000fe200078e0008 */
[----:B------:R-:W-:Y:S06]  /*def0*/  BRA `(.L_x_3539) ;  /* 0x0000000000087947 */ /* 0x000fec0003800000 */
.L_x_3540:
[----:B------:R-:W-:Y:S01]  /*df00*/  LOP3.LUT R19, R11, 0x80000, RZ, 0xfc, !PT ;  /* 0x000800000b137812 */ /* 0x000fe200078efcff */
[----:B------:R-:W-:-:S07]  /*df10*/  IMAD.MOV.U32 R18, RZ, RZ, R10 ;  /* 0x000000ffff127224 */ /* 0x000fce00078e000a */
.L_x_3539:
[----:B------:R-:W-:Y:S05]  /*df20*/  BSYNC.RECONVERGENT B2 ;  /* 0x0000000000027941 */ /* 0x000fea0003800200 */
.L_x_3537:
[----:B------:R-:W-:Y:S02]  /*df30*/  IMAD.MOV.U32 R6, RZ, RZ, R35 ;  /* 0x000000ffff067224 */ /* 0x000fe400078e0023 */
[----:B------:R-:W-:-:S04]  /*df40*/  IMAD.MOV.U32 R7, RZ, RZ, 0x0 ;  /* 0x00000000ff077424 */ /* 0x000fc800078e00ff */
[----:B------:R-:W-:Y:S05]  /*df50*/  RET.REL.NODEC R6 `(_ZN2at6native27unrolled_elementwise_kernelIZZZNS0_62_GLOBAL__N__e6aa1b1b_29_ActivationLogSigmoidKernel_cu_9d16a0dc27log_sigmoid_backward_kernelERNS_14TensorIteratorEENKUlvE_clEvENKUlvE_clEvEUlddE_St5arrayIPcLm3EELi4E23TrivialOffsetCalculatorILi2EjESB_ILi1EjENS0_6memory12LoadWithCastILi2EEENSE_13StoreWithCastILi1EEEEEviT_T0_T2_T3_T4_T5_) ;  /* 0xffffff2006287950 */ /* 0x000fea0003c3ffff */
.L_x_3542:
        /* <DEDUP_REMOVED lines=10> */
.L_x_6990:


//--------------------- .text._ZN2at6native18elementwise_kernelILi128ELi2EZNS0_22gpu_kernel_impl_nocastIZZZNS0_62_GLOBAL__N__e6aa1b1b_29_ActivationLogSigmoidKernel_cu_9d16a0dc27log_sigmoid_backward_kernelERNS_14TensorIteratorEENKUlvE_clEvENKUlvE_clEvEUlddE_EEvRNS_18TensorIteratorBaseERKT_EUliE_EEviT1_ --------------------------
	.section	.text._ZN2at6native18elementwise_kernelILi128ELi2EZNS0_22gpu_kernel_impl_nocastIZZZNS0_62_GLOBAL__N__e6aa1b1b_29_ActivationLogSigmoidKernel_cu_9d16a0dc27log_sigmoid_backward_kernelERNS_14TensorIteratorEENKUlvE_clEvENKUlvE_clEvEUlddE_EEvRNS_18TensorIteratorBaseERKT_EUliE_EEviT1_,"ax",@progbits
	.align	128
        .global         _ZN2at6native18elementwise_kernelILi128ELi2EZNS0_22gpu_kernel_impl_nocastIZZZNS0_62_GLOBAL__N__e6aa1b1b_29_ActivationLogSigmoidKernel_cu_9d16a0dc27log_sigmoid_backward_kernelERNS_14TensorIteratorEENKUlvE_clEvENKUlvE_clEvEUlddE_EEvRNS_18TensorIteratorBaseERKT_EUliE_EEviT1_
        .type           _ZN2at6native18elementwise_kernelILi128ELi2EZNS0_22gpu_kernel_impl_nocastIZZZNS0_62_GLOBAL__N__e6aa1b1b_29_ActivationLogSigmoidKernel_cu_9d16a0dc27log_sigmoid_backward_kernelERNS_14TensorIteratorEENKUlvE_clEvENKUlvE_clEvEUlddE_EEvRNS_18TensorIteratorBaseERKT_EUliE_EEviT1_,@function
        .size           _ZN2at6native18elementwise_kernelILi128ELi2EZNS0_22gpu_kernel_impl_nocastIZZZNS0_62_GLOBAL__N__e6aa1b1b_29_ActivationLogSigmoidKernel_cu_9d16a0dc27log_sigmoid_backward_kernelERNS_14TensorIteratorEENKUlvE_clEvENKUlvE_clEvEUlddE_EEvRNS_18TensorIteratorBaseERKT_EUliE_EEviT1_,(.L_x_6991 - _ZN2at6native18elementwise_kernelILi128ELi2EZNS0_22gpu_kernel_impl_nocastIZZZNS0_62_GLOBAL__N__e6aa1b1b_29_ActivationLogSigmoidKernel_cu_9d16a0dc27log_sigmoid_backward_kernelERNS_14TensorIteratorEENKUlvE_clEvENKUlvE_clEvEUlddE_EEvRNS_18TensorIteratorBaseERKT_EUliE_EEviT1_)
        .other          _ZN2at6native18elementwise_kernelILi128ELi2EZNS0_22gpu_kernel_impl_nocastIZZZNS0_62_GLOBAL__N__e6aa1b1b_29_ActivationLogSigmoidKernel_cu_9d16a0dc27log_sigmoid_backward_kernelERNS_14TensorIteratorEENKUlvE_clEvENKUlvE_clEvEUlddE_EEvRNS_18TensorIteratorBaseERKT_EUliE_EEviT1_,@"STO_CUDA_ENTRY STV_DEFAULT"
_ZN2at6native18elementwise_kernelILi128ELi2EZNS0_22gpu_kernel_impl_nocastIZZZNS0_62_GLOBAL__N__e6aa1b1b_29_ActivationLogSigmoidKernel_cu_9d16a0dc27log_sigmoid_backward_kernelERNS_14TensorIteratorEENKUlvE_clEvENKUlvE_clEvEUlddE_EEvRNS_18TensorIteratorBaseERKT_EUliE_EEviT1_:
.text._ZN2at6native18elementwise_kernelILi128ELi2EZNS0_22gpu_kernel_impl_nocastIZZZNS0_62_GLOBAL__N__e6aa1b1b_29_ActivationLogSigmoidKernel_cu_9d16a0dc27log_sigmoid_backward_kernelERNS_14TensorIteratorEENKUlvE_clEvENKUlvE_clEvEUlddE_EEvRNS_18TensorIteratorBaseERKT_EUliE_EEviT1_:
        /* <DEDUP_REMOVED lines=14> */
[----:B0-----:R-:W2:Y:S06]  /*00e0*/  LDG.E.64 R4, desc[UR6][R4.64] ;  /* 0x0000000604047981 */ /* 0x001eac000c1e1b00 */
[----:B------:R-:W0:Y:S02]  /*00f0*/  LDC.64 R6, c[0x0][0x5f8] ;  /* 0x00017e00ff067b82 */ /* 0x000e240000000a00 */
[----:B0-----:R-:W5:Y:S01]  /*0100*/  LDG.E.64 R6, desc[UR6][R6.64] ;  /* 0x0000000606067981 */ /* 0x001f62000c1e1b00 */
[----:B------:R-:W-:-:S02]  /*0110*/  HFMA2 R2, -RZ, RZ, 1323, -4.565715789794921875e-05 ;  /* 0x652b82feff027431 */ /* 0x000fc400000001ff */
[----:B------:R-:W-:Y:S01]  /*0120*/  IMAD.MOV.U32 R3, RZ, RZ, 0x3ff71547 ;  /* 0x3ff71547ff037424 */ /* 0x000fe200078e00ff */
[----:B------:R-:W-:Y:S01]  /*0130*/  UMOV UR4, 0xfefa39ef ;  /* 0xfefa39ef00047882 */ /* 0x000fe20000000000 */
[----:B------:R-:W-:-:S04]  /*0140*/  UMOV UR5, 0x3fe62e42 ;  /* 0x3fe62e4200057882 */ /* 0x000fc80000000000 */
[----:B--2---:R-:W-:Y:S02]  /*0150*/  DFMA R2, |R4|, -R2, 6.75539944105574400000e+15 ;  /* 0x433800000402742b */ /* 0x004fe40000000a02 */
[----:B------:R-:W-:-:S06]  /*0160*/  DADD R14, -RZ, -|R4| ;  /* 0x00000000ff0e7229 */ /* 0x000fcc0000000d04 */
[----:B------:R-:W-:-:S04]  /*0170*/  DADD R10, R2, -6.75539944105574400000e+15 ;  /* 0xc3380000020a7429 */ /* 0x000fc80000000000 */
[----:B------:R-:W-:-:S04]  /*0180*/  MOV R0, R15 ;  /* 0x0000000f00007202 */ /* 0x000fc80000000f00 */
[----:B------:R-:W-:Y:S01]  /*0190*/  DFMA R12, R10, -UR4, -|R4| ;  /* 0x800000040a0c7c2b */ /* 0x000fe20008000c04 */
[----:B------:R-:W-:Y:S01]  /*01a0*/  UMOV UR4, 0x3b39803f ;  /* 0x3b39803f00047882 */ /* 0x000fe20000000000 */
[----:B------:R-:W-:Y:S01]  /*01b0*/  UMOV UR5, 0x3c7abc9e ;  /* 0x3c7abc9e00057882 */ /* 0x000fe20000000000 */
[----:B------:R-:W-:-:S05]  /*01c0*/  FSETP.GEU.FTZ.AND P0, PT, |R0|, 4.1917929649353027344, PT ;  /* 0x4086232b0000780b */ /* 0x000fca0003f1e200 */
        /* <DEDUP_REMOVED lines=39> */
[----:B------:R-:W-:Y:S01]  /*0440*/  FSEL R15, R11, RZ, !P0 ;  /* 0x000000ff0b0f7208 */ /* 0x000fe20004000000 */
[----:B------:R-:W-:Y:S06]  /*0450*/  @P1 BRA `(.L_x_3546) ;  /* 0x00000000001c1947 */ /* 0x000fec0003800000 */
[----:B------:R-:W-:Y:S01]  /*0460*/  LEA.HI R0, R2, R2, RZ, 0x1 ;  /* 0x0000000202007211 */ /* 0x000fe200078f08ff */
[----:B------:R-:W-:-:S03]  /*0470*/  IMAD.MOV.U32 R14, RZ, RZ, RZ ;  /* 0x000000ffff0e7224 */ /* 0x000fc600078e00ff */
[----:B------:R-:W-:-:S04]  /*0480*/  SHF.R.S32.HI R3, RZ, 0x1, R0 ;  /* 0x00000001ff037819 */ /* 0x000fc80000011400 */
[----:B------:R-:W-:Y:S01]  /*0490*/  LEA R13, R3, R13, 0x14 ;  /* 0x0000000d030d7211 */ /* 0x000fe200078ea0ff */
[----:B------:R-:W-:-:S05]  /*04a0*/  IMAD.IADD R2, R2, 0x1, -R3 ;  /* 0x0000000102027824 */ /* 0x000fca00078e0a03 */
[----:B------:R-:W-:-:S06]  /*04b0*/  LEA R15, R2, 0x3ff00000, 0x14 ;  /* 0x3ff00000020f7811 */ /* 0x000fcc00078ea0ff */
[----:B------:R-:W-:-:S11]  /*04c0*/  DMUL R14, R12, R14 ;  /* 0x0000000e0c0e7228 */ /* 0x000fd60000000000 */
.L_x_3546:
[----:B------:R-:W-:Y:S01]  /*04d0*/  DADD R12, R14, 1 ;  /* 0x3ff000000e0c7429 */ /* 0x000fe20000000000 */
[----:B------:R-:W-:Y:S01]  /*04e0*/  MOV R2, 0x1 ;  /* 0x0000000100027802 */ /* 0x000fe20000000f00 */
[----:B------:R-:W-:Y:S01]  /*04f0*/  DSETP.GEU.AND P4, PT, R4, RZ, PT ;  /* 0x000000ff0400722a */ /* 0x000fe20003f8e000 */
[----:B------:R-:W-:-:S03]  /*0500*/  FSETP.GEU.AND P1, PT, |R15|, 6.5827683646048100446e-37, PT ;  /* 0x036000000f00780b */ /* 0x000fc60003f2e200 */
        /* <DEDUP_REMOVED lines=13> */
[----:B-----5:R-:W-:Y:S05]  /*05e0*/  CALL.REL.NOINC `($__internal_2_$__cuda_sm20_div_rn_f64_full) ;  /* 0x0000003c00f47944 */ /* 0x020fea0003c00000 */
[----:B------:R-:W-:Y:S01]  /*05f0*/  IMAD.MOV.U32 R2, RZ, RZ, R4 ;  /* 0x000000ffff027224 */ /* 0x000fe200078e0004 */
[----:B------:R-:W-:-:S07]  /*0600*/  MOV R3, R5 ;  /* 0x0000000500037202 */ /* 0x000fce0000000f00 */
.L_x_3547:
[----:B------:R-:W-:Y:S01]  /*0610*/  DADD R12, -RZ, -R2 ;  /* 0x00000000ff0c7229 */ /* 0x000fe20000000902 */
[----:B------:R-:W0:Y:S01]  /*0620*/  LDC.64 R4, c[0x0][0x5e8] ;  /* 0x00017a00ff047b82 */ /* 0x000e220000000a00 */
[----:B------:R-:W-:Y:S01]  /*0630*/  FSEL R11, RZ, 1.875, P4 ;  /* 0x3ff00000ff0b7808 */ /* 0x000fe20002000000 */
[----:B------:R-:W-:Y:S01]  /*0640*/  IMAD.MOV.U32 R10, RZ, RZ, RZ ;  /* 0x000000ffff0a7224 */ /* 0x000fe200078e00ff */
[----:B------:R-:W-:-:S06]  /*0650*/  IADD3 R9, PT, PT, R9, 0x80, RZ ;  /* 0x0000008009097810 */ /* 0x000fcc0007ffe0ff */
[----:B------:R-:W-:Y:S02]  /*0660*/  FSEL R2, R2, R12, !P4 ;  /* 0x0000000c02027208 */ /* 0x000fe40006000000 */
[----:B------:R-:W-:-:S06]  /*0670*/  FSEL R3, R3, R13, !P4 ;  /* 0x0000000d03037208 */ /* 0x000fcc0006000000 */
[----:B------:R-:W-:-:S08]  /*0680*/  DADD R2, R10, -R2 ;  /* 0x000000000a027229 */ /* 0x000fd00000000802 */
[----:B-----5:R-:W-:-:S07]  /*0690*/  DMUL R2, R6, R2 ;  /* 0x0000000206027228 */ /* 0x020fce0000000000 */
[----:B0-----:R0:W-:Y:S04]  /*06a0*/  STG.E.64 desc[UR6][R4.64], R2 ;  /* 0x0000000204007986 */ /* 0x0011e8000c101b06 */
.L_x_3545:
[----:B------:R-:W-:Y:S05]  /*06b0*/  BSYNC.RECONVERGENT B0 ;  /* 0x0000000000007941 */ /* 0x000fea0003800200 */
.L_x_3544:
[----:B------:R-:W1:Y:S02]  /*06c0*/  LDCU UR4, c[0x0][0x380] ;  /* 0x00007000ff0477ac */ /* 0x000e640008000800 */
[----:B-1----:R-:W-:-:S13]  /*06d0*/  ISETP.GE.AND P0, PT, R9, UR4, PT ;  /* 0x0000000409007c0c */ /* 0x002fda000bf06270 */
[----:B------:R-:W-:Y:S05]  /*06e0*/  @P0 EXIT ;  /* 0x000000000000094d */ /* 0x000fea0003800000 */
[----:B0-----:R-:W0:Y:S02]  /*06f0*/  LDC.64 R4, c[0x0][0x5f0] ;  /* 0x00017c00ff047b82 */ /* 0x001e240000000a00 */
[----:B0-----:R-:W2:Y:S06]  /*0700*/  LDG.E.64 R4, desc[UR6][R4.64] ;  /* 0x0000000604047981 */ /* 0x001eac000c1e1b00 */
[----:B------:R-:W0:Y:S02]  /*0710*/  LDC.64 R6, c[0x0][0x5f8] ;  /* 0x00017e00ff067b82 */ /* 0x000e240000000a00 */
[----:B0-----:R-:W5:Y:S01]  /*0720*/  LDG.E.64 R6, desc[UR6][R6.64] ;  /* 0x0000000606067981 */ /* 0x001f62000c1e1b00 */
[----:B------:R-:W-:-:S02]  /*0730*/  HFMA2 R3, -RZ, RZ, 1.9912109375, 0.00128841400146484375 ;  /* 0x3ff71547ff037431 */ /* 0x000fc400000001ff */
[----:B------:R-:W-:Y:S01]  /*0740*/  IMAD.MOV.U32 R2, RZ, RZ, 0x652b82fe ;  /* 0x652b82feff027424 */ /* 0x000fe200078e00ff */
[----:B------:R-:W-:Y:S01]  /*0750*/  UMOV UR4, 0xfefa39ef ;  /* 0xfefa39ef00047882 */ /* 0x000fe20000000000 */
[----:B------:R-:W-:-:S04]  /*0760*/  UMOV UR5, 0x3fe62e42 ;  /* 0x3fe62e4200057882 */ /* 0x000fc80000000000 */
[----:B--2---:R-:W-:Y:S02]  /*0770*/  DFMA R2, |R4|, -R2, 6.75539944105574400000e+15 ;  /* 0x433800000402742b */ /* 0x004fe40000000a02 */
[----:B------:R-:W-:-:S06]  /*0780*/  DADD R12, -RZ, -|R4| ;  /* 0x00000000ff0c7229 */ /* 0x000fcc0000000d04 */
[----:B------:R-:W-:-:S04]  /*0790*/  DADD R8, R2, -6.75539944105574400000e+15 ;  /* 0xc338000002087429 */ /* 0x000fc80000000000 */
[----:B------:R-:W-:-:S04]  /*07a0*/  FSETP.GEU.FTZ.AND P0, PT, |R13|, 4.1917929649353027344, PT ;  /* 0x4086232b0d00780b */ /* 0x000fc80003f1e200 */
        /* <DEDUP_REMOVED lines=51> */
.L_x_3548:
        /* <DEDUP_REMOVED lines=20> */
.L_x_3549:
[----:B------:R-:W-:Y:S01]  /*0c20*/  DADD R8, -RZ, -R2 ;  /* 0x00000000ff087229 */ /* 0x000fe20000000902 */
[----:B------:R-:W0:Y:S01]  /*0c30*/  LDC.64 R10, c[0x0][0x5e8] ;  /* 0x00017a00ff0a7b82 */ /* 0x000e220000000a00 */
[----:B------:R-:W-:Y:S01]  /*0c40*/  FSEL R5, RZ, 1.875, P4 ;  /* 0x3ff00000ff057808 */ /* 0x000fe20002000000 */
[----:B------:R-:W-:-:S07]  /*0c50*/  IMAD.MOV.U32 R4, RZ, RZ, RZ ;  /* 0x000000ffff047224 */ /* 0x000fce00078e00ff */
[----:B------:R-:W-:Y:S02]  /*0c60*/  FSEL R2, R2, R8, !P4 ;  /* 0x0000000802027208 */ /* 0x000fe40006000000 */
[----:B------:R-:W-:-:S06]  /*0c70*/  FSEL R3, R3, R9, !P4 ;  /* 0x0000000903037208 */ /* 0x000fcc0006000000 */
[----:B------:R-:W-:-:S08]  /*0c80*/  DADD R2, R4, -R2 ;  /* 0x0000000004027229 */ /* 0x000fd00000000802 */
[----:B-----5:R-:W-:-:S07]  /*0c90*/  DMUL R2, R6, R2 ;  /* 0x0000000206027228 */ /* 0x020fce0000000000 */
[----:B0-----:R-:W-:Y:S01]  /*0ca0*/  STG.E.64 desc[UR6][R10.64], R2 ;  /* 0x000000020a007986 */ /* 0x001fe2000c101b06 */
[----:B------:R-:W-:Y:S05]  /*0cb0*/  EXIT ;  /* 0x000000000000794d */ /* 0x000fea0003800000 */
.L_x_3543:
[----:B------:R-:W0:Y:S01]  /*0cc0*/  LDCU UR4, c[0x0][0x380] ;  /* 0x00007000ff0477ac */ /* 0x000e220008000800 */
[----:B------:R-:W-:Y:S01]  /*0cd0*/  IADD3 R8, PT, PT, R8, -0x1, RZ ;  /* 0xffffffff08087810 */ /* 0x000fe20007ffe0ff */
[----:B------:R-:W-:Y:S03]  /*0ce0*/  BSSY.RECONVERGENT B0, `(.L_x_3550) ;  /* 0x00001c7000007945 */ /* 0x000fe60003800200 */
[----:B------:R-:W-:-:S05]  /*0cf0*/  VIMNMX.U32 R26, PT, PT, R8, 0x18, PT ;  /* 0x00000018081a7848 */ /* 0x000fca0003fe0000 */
[----:B------:R-:W-:Y:S01]  /*0d00*/  VIADD R26, R26, 0x1 ;  /* 0x000000011a1a7836 */ /* 0x000fe20000000000 */
[----:B0-----:R-:W-:-:S13]  /*0d10*/  ISETP.GE.AND P0, PT, R9, UR4, PT ;  /* 0x0000000409007c0c */ /* 0x001fda000bf06270 */
[----:B------:R-:W-:Y:S05]  /*0d20*/  @P0 BRA `(.L_x_3551) ;  /* 0x0000001c00080947 */ /* 0x000fea0003800000 */
[----:B------:R-:W0:Y:S01]  /*0d30*/  LDCU.64 UR4, c[0x0][0x390] ;  /* 0x00007200ff0477ac */ /* 0x000e220008000a00 */
[----:B------:R-:W-:Y:S01]  /*0d40*/  MOV R2, RZ ;  /* 0x000000ff00027202 */ /* 0x000fe20000000f00 */
[----:B------:R-:W-:Y:S01]  /*0d50*/  IMAD.MOV.U32 R3, RZ, RZ, R9 ;  /* 0x000000ffff037224 */ /* 0x000fe200078e0009 */
[----:B------:R-:W-:Y:S01]  /*0d60*/  ISETP.NE.AND P0, PT, R8, RZ, PT ;  /* 0x000000ff0800720c */ /* 0x000fe20003f05270 */
[----:B------:R-:W1:Y:S01]  /*0d70*/  LDCU UR8, c[0x0][0x38c] ;  /* 0x00007180ff0877ac */ /* 0x000e620008000800 */
        /* <DEDUP_REMOVED lines=11> */
[----:B------:R-:W-:Y:S01]  /*0e30*/  IMAD.MOV.U32 R4, RZ, RZ, RZ ;  /* 0x000000ffff047224 */ /* 0x000fe200078e00ff */
        /* <DEDUP_REMOVED lines=13> */
[----:B------:R-:W-:Y:S01]  /*0f10*/  IMAD.MOV.U32 R6, RZ, RZ, RZ ;  /* 0x000000ffff067224 */ /* 0x000fe200078e00ff */
        /* <DEDUP_REMOVED lines=75> */
[----:B-1----:R-:W-:-:S05]  /*13d0*/  SHF.R.U32.HI R7, RZ, UR4, R6 ;  /* 0x00000004ff077c19 */ /* 0x002fca0008011606 */
[----:B------:R-:W-:-:S04]  /*13e0*/  IMAD.MOV R3, RZ, RZ, -R7 ;  /* 0x000000ffff037224 */ /* 0x000fc800078e0a07 */
        /* <DEDUP_REMOVED lines=225> */
[----:B------:R-:W-:-:S05]  /*2200*/  @P0 MOV R10, RZ ;  /* 0x000000ff000a0202 */ /* 0x000fca0000000f00 */
[----:B------:R-:W1:Y:S01]  /*2210*/  @P0 LDC.64 R6, c[0x0][0x5d8] ;  /* 0x00017600ff060b82 */ /* 0x000e620000000a00 */
[----:B------:R-:W-:-:S04]  /*2220*/  IMAD.MOV R3, RZ, RZ, -R11 ;  /* 0x000000ffff037224 */ /* 0x000fc800078e0a0b */
[----:B------:R-:W-:-:S03]  /*2230*/  IMAD R5, R3, UR8, R5 ;  /* 0x0000000803057c24 */ /* 0x000fc6000f8e0205 */
        /* <DEDUP_REMOVED lines=11> */
.L_x_3552:
[----:B------:R-:W0:Y:S02]  /*22f0*/  LDCU.128 UR8, c[0x0][0x5f0] ;  /* 0x0000be00ff0877ac */ /* 0x000e240008000c00 */
[----:B0-----:R-:W-:-:S04]  /*2300*/  IADD3 R4, P0, PT, R2, UR8, RZ ;  /* 0x0000000802047c10 */ /* 0x001fc8000ff1e0ff */
[----:B------:R-:W-:-:S06]  /*2310*/  IADD3.X R5, PT, PT, RZ, UR9, RZ, P0, !PT ;  /* 0x00000009ff057c10 */ /* 0x000fcc00087fe4ff */
[----:B------:R-:W2:Y:S01]  /*2320*/  LDG.E.64 R4, desc[UR6][R4.64] ;  /* 0x0000000604047981 */ /* 0x000ea2000c1e1b00 */
[----:B------:R-:W-:-:S05]  /*2330*/  IADD3 R6, P0, PT, R0, UR10, RZ ;  /* 0x0000000a00067c10 */ /* 0x000fca000ff1e0ff */
[----:B------:R-:W-:-:S06]  /*2340*/  IMAD.X R7, RZ, RZ, UR11, P0 ;  /* 0x0000000bff077e24 */ /* 0x000fcc00080e06ff */
[----:B------:R-:W5:Y:S01]  /*2350*/  LDG.E.64 R6, desc[UR6][R6.64] ;  /* 0x0000000606067981 */ /* 0x000f62000c1e1b00 */
[----:B------:R-:W-:Y:S01]  /*2360*/  MOV R2, 0x652b82fe ;  /* 0x652b82fe00027802 */ /* 0x000fe20000000f00 */
[----:B------:R-:W-:Y:S01]  /*2370*/  UMOV UR4, 0xfefa39ef ;  /* 0xfefa39ef00047882 */ /* 0x000fe20000000000 */
[----:B------:R-:W-:Y:S01]  /*2380*/  MOV R3, 0x3ff71547 ;  /* 0x3ff7154700037802 */ /* 0x000fe20000000f00 */
[----:B------:R-:W-:Y:S01]  /*2390*/  UMOV UR5, 0x3fe62e42 ;  /* 0x3fe62e4200057882 */ /* 0x000fe20000000000 */
[----:B------:R-:W-:Y:S04]  /*23a0*/  BSSY.RECONVERGENT B1, `(.L_x_3553) ;  /* 0x0000038000017945 */ /* 0x000fe80003800200 */
        /* <DEDUP_REMOVED lines=49> */
[----:B------:R-:W-:-:S04]  /*26c0*/  @!P1 SHF.R.S32.HI R3, RZ, 0x1, R0 ;  /* 0x00000001ff039819 */ /* 0x000fc80000011400 */
[----:B------:R-:W-:Y:S01]  /*26d0*/  @!P1 IADD3 R2, PT, PT, R2, -R3, RZ ;  /* 0x8000000302029210 */ /* 0x000fe20007ffe0ff */
[----:B------:R-:W-:-:S03]  /*26e0*/  @!P1 IMAD R11, R3, 0x100000, R11 ;  /* 0x00100000030b9824 */ /* 0x000fc600078e020b */
[----:B------:R-:W-:Y:S02]  /*26f0*/  @!P1 LEA R3, R2, 0x3ff00000, 0x14 ;  /* 0x3ff0000002039811 */ /* 0x000fe400078ea0ff */
[----:B------:R-:W-:-:S06]  /*2700*/  @!P1 MOV R2, RZ ;  /* 0x000000ff00029202 */ /* 0x000fcc0000000f00 */
[----:B------:R-:W-:-:S11]  /*2710*/  @!P1 DMUL R14, R10, R2 ;  /* 0x000000020a0e9228 */ /* 0x000fd60000000000 */
.L_x_3554:
[----:B------:R-:W-:Y:S05]  /*2720*/  BSYNC.RECONVERGENT B1 ;  /* 0x0000000000017941 */ /* 0x000fea0003800200 */
.L_x_3553:
[----:B------:R-:W-:Y:S01]  /*2730*/  DADD R12, R14, 1 ;  /* 0x3ff000000e0c7429 */ /* 0x000fe20000000000 */
[----:B------:R-:W-:Y:S01]  /*2740*/  MOV R2, 0x1 ;  /* 0x0000000100027802 */ /* 0x000fe20000000f00 */
[----:B------:R-:W-:Y:S01]  /*2750*/  BSSY.RECONVERGENT B1, `(.L_x_3555) ;  /* 0x0000013000017945 */ /* 0x000fe20003800200 */
[----:B------:R-:W-:Y:S01]  /*2760*/  FSETP.GEU.AND P1, PT, |R15|, 6.5827683646048100446e-37, PT ;  /* 0x036000000f00780b */ /* 0x000fe20003f2e200 */
        /* <DEDUP_REMOVED lines=17> */
.L_x_3556:
[----:B------:R-:W-:Y:S05]  /*2880*/  BSYNC.RECONVERGENT B1 ;  /* 0x0000000000017941 */ /* 0x000fea0003800200 */
.L_x_3555:
[----:B------:R-:W-:Y:S01]  /*2890*/  DADD R10, -RZ, -R2 ;  /* 0x00000000ff0a7229 */ /* 0x000fe20000000902 */
[----:B------:R-:W0:Y:S01]  /*28a0*/  LDCU.64 UR4, c[0x0][0x5e8] ;  /* 0x0000bd00ff0477ac */ /* 0x000e220008000a00 */
[----:B------:R-:W-:Y:S02]  /*28b0*/  FSEL R5, RZ, 1.875, P4 ;  /* 0x3ff00000ff057808 */ /* 0x000fe40002000000 */
[----:B------:R-:W-:Y:S02]  /*28c0*/  MOV R4, RZ ;  /* 0x000000ff00047202 */ /* 0x000fe40000000f00 */
[----:B------:R-:W-:-:S04]  /*28d0*/  IADD3 R9, PT, PT, R9, 0x80, RZ ;  /* 0x0000008009097810 */ /* 0x000fc80007ffe0ff */
[----:B------:R-:W-:Y:S02]  /*28e0*/  FSEL R2, R2, R10, !P4 ;  /* 0x0000000a02027208 */ /* 0x000fe40006000000 */
[----:B------:R-:W-:-:S06]  /*28f0*/  FSEL R3, R3, R11, !P4 ;  /* 0x0000000b03037208 */ /* 0x000fcc0006000000 */
[----:B------:R-:W-:Y:S01]  /*2900*/  DADD R2, R4, -R2 ;  /* 0x0000000004027229 */ /* 0x000fe20000000802 */
[----:B0-----:R-:W-:-:S05]  /*2910*/  IADD3 R4, P0, PT, R27, UR4, RZ ;  /* 0x000000041b047c10 */ /* 0x001fca000ff1e0ff */
[----:B------:R-:W-:Y:S02]  /*2920*/  IMAD.X R5, RZ, RZ, UR5, P0 ;  /* 0x00000005ff057e24 */ /* 0x000fe400080e06ff */
[----:B-----5:R-:W-:-:S07]  /*2930*/  DMUL R2, R6, R2 ;  /* 0x0000000206027228 */ /* 0x020fce0000000000 */
[----:B------:R0:W-:Y:S04]  /*2940*/  STG.E.64 desc[UR6][R4.64], R2 ;  /* 0x0000000204007986 */ /* 0x0001e8000c101b06 */
.L_x_3551:
[----:B------:R-:W-:Y:S05]  /*2950*/  BSYNC.RECONVERGENT B0 ;  /* 0x0000000000007941 */ /* 0x000fea0003800200 */
.L_x_3550:
[----:B------:R-:W1:Y:S02]  /*2960*/  LDCU UR4, c[0x0][0x380] ;  /* 0x00007000ff0477ac */ /* 0x000e640008000800 */
[----:B-1----:R-:W-:-:S13]  /*2970*/  ISETP.GE.AND P0, PT, R9, UR4, PT ;  /* 0x0000000409007c0c */ /* 0x002fda000bf06270 */
[----:B------:R-:W-:Y:S05]  /*2980*/  @P0 EXIT ;  /* 0x000000000000094d */ /* 0x000fea0003800000 */
[----:B------:R-:W1:Y:S01]  /*2990*/  LDCU.64 UR4, c[0x0][0x390] ;  /* 0x00007200ff0477ac */ /* 0x000e620008000a00 */
[----:B0-----:R-:W-:Y:S01]  /*29a0*/  MOV R2, RZ ;  /* 0x000000ff00027202 */ /* 0x001fe20000000f00 */
[----:B------:R-:W-:Y:S01]  /*29b0*/  IMAD.MOV.U32 R3, RZ, RZ, R9 ;  /* 0x000000ffff037224 */ /* 0x000fe200078e0009 */
[----:B------:R-:W-:Y:S01]  /*29c0*/  ISETP.NE.AND P0, PT, R8, RZ, PT ;  /* 0x000000ff0800720c */ /* 0x000fe20003f05270 */
[----:B------:R-:W0:Y:S01]  /*29d0*/  LDCU UR8, c[0x0][0x38c] ;  /* 0x00007180ff0877ac */ /* 0x000e220008000800 */
        /* <DEDUP_REMOVED lines=343> */
.L_x_3557:
        /* <DEDUP_REMOVED lines=49> */
[C---:B------:R-:W-:Y:S01]  /*4260*/  DFMA R12, R10.reuse, R12, UR4 ;  /* 0x000000040a0c7e2b */ /* 0x040fe2000800000c */
[----:B------:R-:W0:Y:S07]  /*4270*/  LDCU.64 UR4, c[0x0][0x5e8] ;  /* 0x0000bd00ff0477ac */ /* 0x000e2e0008000a00 */
[----:B------:R-:W-:-:S08]  /*4280*/  DFMA R12, R10, R12, 1 ;  /* 0x3ff000000a0c742b */ /* 0x000fd0000000000c */
[----:B------:R-:W-:Y:S01]  /*4290*/  DFMA R12, R10, R12, 1 ;  /* 0x3ff000000a0c742b */ /* 0x000fe2000000000c */
[----:B0-----:R-:W-:-:S04]  /*42a0*/  IADD3 R8, P1, PT, R9, UR4, RZ ;  /* 0x0000000409087c10 */ /* 0x001fc8000ff3e0ff */
[----:B------:R-:W-:-:S05]  /*42b0*/  IADD3.X R9, PT, PT, RZ, UR5, RZ, P1, !PT ;  /* 0x00000005ff097c10 */ /* 0x000fca0008ffe4ff */
        /* <DEDUP_REMOVED lines=8> */
[----:B------:R-:W-:Y:S01]  /*4340*/  FSEL R14, R10, RZ, !P0 ;  /* 0x000000ff0a0e7208 */ /* 0x000fe20004000000 */
[----:B------:R-:W-:Y:S01]  /*4350*/  @!P1 IMAD.MOV.U32 R10, RZ, RZ, RZ ;  /* 0x000000ffff0a9224 */ /* 0x000fe200078e00ff */
[----:B------:R-:W-:-:S05]  /*4360*/  @!P1 SHF.R.S32.HI R3, RZ, 0x1, R0 ;  /* 0x00000001ff039819 */ /* 0x000fca0000011400 */
[----:B------:R-:W-:Y:S01]  /*4370*/  @!P1 IMAD.IADD R2, R2, 0x1, -R3 ;  /* 0x0000000102029824 */ /* 0x000fe200078e0a03 */
[----:B------:R-:W-:-:S04]  /*4380*/  @!P1 LEA R3, R3, R13, 0x14 ;  /* 0x0000000d03039211 */ /* 0x000fc800078ea0ff */
[----:B------:R-:W-:Y:S02]  /*4390*/  @!P1 LEA R11, R2, 0x3ff00000, 0x14 ;  /* 0x3ff00000020b9811 */ /* 0x000fe400078ea0ff */
[----:B------:R-:W-:-:S06]  /*43a0*/  @!P1 MOV R2, R12 ;  /* 0x0000000c00029202 */ /* 0x000fcc0000000f00 */
[----:B------:R-:W-:-:S11]  /*43b0*/  @!P1 DMUL R14, R2, R10 ;  /* 0x0000000a020e9228 */ /* 0x000fd60000000000 */
.L_x_3559:
[----:B------:R-:W-:Y:S05]  /*43c0*/  BSYNC.RECONVERGENT B0 ;  /* 0x0000000000007941 */ /* 0x000fea0003800200 */
.L_x_3558:
        /* <DEDUP_REMOVED lines=19> */
[----:B------:R-:W-:Y:S01]  /*4500*/  MOV R2, R4 ;  /* 0x0000000400027202 */ /* 0x000fe20000000f00 */
[----:B------:R-:W-:-:S07]  /*4510*/  IMAD.MOV.U32 R3, RZ, RZ, R5 ;  /* 0x000000ffff037224 */ /* 0x000fce00078e0005 */
.L_x_3561:
[----:B------:R-:W-:Y:S05]  /*4520*/  BSYNC.RECONVERGENT B0 ;  /* 0x0000000000007941 */ /* 0x000fea0003800200 */
.L_x_3560:
[----:B------:R-:W-:Y:S01]  /*4530*/  DADD R10, -RZ, -R2 ;  /* 0x00000000ff0a7229 */ /* 0x000fe20000000902 */
[----:B------:R-:W-:Y:S02]  /*4540*/  FSEL R5, RZ, 1.875, P4 ;  /* 0x3ff00000ff057808 */ /* 0x000fe40002000000 */
[----:B------:R-:W-:-:S07]  /*4550*/  MOV R4, RZ ;  /* 0x000000ff00047202 */ /* 0x000fce0000000f00 */
[----:B------:R-:W-:Y:S02]  /*4560*/  FSEL R2, R2, R10, !P4 ;  /* 0x0000000a02027208 */ /* 0x000fe40006000000 */
[----:B------:R-:W-:-:S06]  /*4570*/  FSEL R3, R3, R11, !P4 ;  /* 0x0000000b03037208 */ /* 0x000fcc0006000000 */
[----:B------:R-:W-:-:S08]  /*4580*/  DADD R2, R4, -R2 ;  /* 0x0000000004027229 */ /* 0x000fd00000000802 */
[----:B-----5:R-:W-:-:S07]  /*4590*/  DMUL R2, R6, R2 ;  /* 0x0000000206027228 */ /* 0x020fce0000000000 */
[----:B------:R-:W-:Y:S01]  /*45a0*/  STG.E.64 desc[UR6][R8.64], R2 ;  /* 0x0000000208007986 */ /* 0x000fe2000c101b06 */
[----:B------:R-:W-:Y:S05]  /*45b0*/  EXIT ;  /* 0x000000000000794d */ /* 0x000fea0003800000 */
        .weak           $__internal_2_$__cuda_sm20_div_rn_f64_full
        .type           $__internal_2_$__cuda_sm20_div_rn_f64_full,@function
        .size           $__internal_2_$__cuda_sm20_div_rn_f64_full,(.L_x_6991 - $__internal_2_$__cuda_sm20_div_rn_f64_full)
$__internal_2_$__cuda_sm20_div_rn_f64_full:
[C---:B------:R-:W-:Y:S01]  /*45c0*/  FSETP.GEU.AND P0, PT, |R13|.reuse, 1.469367938527859385e-39, PT ;  /* 0x001000000d00780b */ /* 0x040fe20003f0e200 */
[----:B------:R-:W-:Y:S01]  /*45d0*/  IMAD.MOV.U32 R16, RZ, RZ, 0x1 ;  /* 0x00000001ff107424 */ /* 0x000fe200078e00ff */
[----:B------:R-:W-:Y:S01]  /*45e0*/  LOP3.LUT R10, R13, 0x800fffff, RZ, 0xc0, !PT ;  /* 0x800fffff0d0a7812 */ /* 0x000fe200078ec0ff */
[----:B------:R-:W-:Y:S01]  /*45f0*/  BSSY.RECONVERGENT B2, `(.L_x_3562) ;  /* 0x0000054000027945 */ /* 0x000fe20003800200 */
[C---:B------:R-:W-:Y:S02]  /*4600*/  FSETP.GEU.AND P1, PT, |R15|.reuse, 1.469367938527859385e-39, PT ;  /* 0x001000000f00780b */ /* 0x040fe40003f2e200 */
[----:B------:R-:W-:Y:S02]  /*4610*/  LOP3.LUT R11, R10, 0x3ff00000, RZ, 0xfc, !PT ;  /* 0x3ff000000a0b7812 */ /* 0x000fe400078efcff */
[----:B------:R-:W-:Y:S02]  /*4620*/  MOV R10, R12 ;  /* 0x0000000c000a7202 */ /* 0x000fe40000000f00 */
[----:B------:R-:W-:-:S02]  /*4630*/  LOP3.LUT R2, R15, 0x7ff00000, RZ, 0xc0, !PT ;  /* 0x7ff000000f027812 */ /* 0x000fc400078ec0ff */
[C---:B------:R-:W-:Y:S01]  /*4640*/  LOP3.LUT R5, R13.reuse, 0x7ff00000, RZ, 0xc0, !PT ;  /* 0x7ff000000d057812 */ /* 0x040fe200078ec0ff */
[----:B------:R-:W-:Y:S01]  /*4650*/  @!P0 DMUL R10, R12, 8.98846567431157953865e+307 ;  /* 0x7fe000000c0a8828 */ /* 0x000fe20000000000 */
[----:B------:R-:W-:Y:S02]  /*4660*/  MOV R4, R2 ;  /* 0x0000000200047202 */ /* 0x000fe40000000f00 */
[C---:B------:R-:W-:Y:S02]  /*4670*/  ISETP.GE.U32.AND P3, PT, R2.reuse, R5, PT ;  /* 0x000000050200720c */ /* 0x040fe40003f66070 */
[----:B------:R-:W-:Y:S01]  /*4680*/  @!P1 LOP3.LUT R3, R13, 0x7ff00000, RZ, 0xc0, !PT ;  /* 0x7ff000000d039812 */ /* 0x000fe200078ec0ff */
[----:B------:R-:W0:Y:S03]  /*4690*/  MUFU.RCP64H R17, R11 ;  /* 0x0000000b00117308 */ /* 0x000e260000001800 */
[----:B------:R-:W-:-:S02]  /*46a0*/  @!P1 ISETP.GE.U32.AND P2, PT, R2, R3, PT ;  /* 0x000000030200920c */ /* 0x000fc40003f46070 */
[----:B------:R-:W-:Y:S02]  /*46b0*/  MOV R3, 0x1ca00000 ;  /* 0x1ca0000000037802 */ /* 0x000fe40000000f00 */
[----:B------:R-:W-:Y:S02]  /*46c0*/  @!P0 LOP3.LUT R5, R11, 0x7ff00000, RZ, 0xc0, !PT ;  /* 0x7ff000000b058812 */ /* 0x000fe400078ec0ff */
[----:B------:R-:W-:-:S03]  /*46d0*/  @!P1 SEL R19, R3, 0x63400000, !P2 ;  /* 0x6340000003139807 */ /* 0x000fc60005000000 */
[----:B------:R-:W-:Y:S01]  /*46e0*/  VIADD R25, R5, 0xffffffff ;  /* 0xffffffff05197836 */ /* 0x000fe20000000000 */
[----:B------:R-:W-:Y:S01]  /*46f0*/  @!P1 LOP3.LUT R22, R19, 0x80000000, R15, 0xf8, !PT ;  /* 0x8000000013169812 */ /* 0x000fe200078ef80f */
[----:B0-----:R-:W-:-:S03]  /*4700*/  DFMA R20, R16, -R10, 1 ;  /* 0x3ff000001014742b */ /* 0x001fc6000000080a */
[----:B------:R-:W-:Y:S01]  /*4710*/  @!P1 LOP3.LUT R23, R22, 0x100000, RZ, 0xfc, !PT ;  /* 0x0010000016179812 */ /* 0x000fe200078efcff */
[----:B------:R-:W-:-:S04]  /*4720*/  @!P1 IMAD.MOV.U32 R22, RZ, RZ, RZ ;  /* 0x000000ffff169224 */ /* 0x000fc800078e00ff */
[----:B------:R-:W-:-:S08]  /*4730*/  DFMA R20, R20, R20, R20 ;  /* 0x000000141414722b */ /* 0x000fd00000000014 */
[----:B------:R-:W-:Y:S01]  /*4740*/  DFMA R20, R16, R20, R16 ;  /* 0x000000141014722b */ /* 0x000fe20000000010 */
[----:B------:R-:W-:Y:S02]  /*4750*/  SEL R17, R3, 0x63400000, !P3 ;  /* 0x6340000003117807 */ /* 0x000fe40005800000 */
[----:B------:R-:W-:Y:S02]  /*4760*/  MOV R16, R14 ;  /* 0x0000000e00107202 */ /* 0x000fe40000000f00 */
        /* <DEDUP_REMOVED lines=12> */
[----:B------:R-:W-:-:S04]  /*4830*/  LOP3.LUT R5, R13, 0x7ff00000, RZ, 0xc0, !PT ;  /* 0x7ff000000d057812 */ /* 0x000fc800078ec0ff */
[CC--:B------:R-:W-:Y:S02]  /*4840*/  VIADDMNMX R4, R2.reuse, -R5.reuse, 0xb9600000, !PT ;  /* 0xb960000002047446 */ /* 0x0c0fe40007800905 */
[----:B------:R-:W-:Y:S02]  /*4850*/  ISETP.GE.U32.AND P0, PT, R2, R5, PT ;  /* 0x000000050200720c */ /* 0x000fe40003f06070 */
[----:B------:R-:W-:Y:S02]  /*4860*/  VIMNMX R4, PT, PT, R4, 0x46a00000, PT ;  /* 0x46a0000004047848 */ /* 0x000fe40003fe0100 */
[----:B------:R-:W-:-:S04]  /*4870*/  SEL R3, R3, 0x63400000, !P0 ;  /* 0x6340000003037807 */ /* 0x000fc80004000000 */
[----:B------:R-:W-:Y:S01]  /*4880*/  IADD3 R14, PT, PT, -R3, R4, RZ ;  /* 0x00000004030e7210 */ /* 0x000fe20007ffe1ff */
[----:B------:R-:W-:-:S03]  /*4890*/  IMAD.MOV.U32 R4, RZ, RZ, RZ ;  /* 0x000000ffff047224 */ /* 0x000fc600078e00ff */
[----:B------:R-:W-:-:S06]  /*48a0*/  IADD3 R5, PT, PT, R14, 0x7fe00000, RZ ;  /* 0x7fe000000e057810 */ /* 0x000fcc0007ffe0ff */
[----:B------:R-:W-:-:S10]  /*48b0*/  DMUL R2, R22, R4 ;  /* 0x0000000416027228 */ /* 0x000fd40000000000 */
[----:B------:R-:W-:-:S13]  /*48c0*/  FSETP.GTU.AND P0, PT, |R3|, 1.469367938527859385e-39, PT ;  /* 0x001000000300780b */ /* 0x000fda0003f0c200 */
[----:B------:R-:W-:Y:S05]  /*48d0*/  @P0 BRA `(.L_x_3564) ;  /* 0x0000000000940947 */ /* 0x000fea0003800000 */
[----:B------:R-:W-:-:S06]  /*48e0*/  DFMA R10, R22, -R10, R16 ;  /* 0x8000000a160a722b */ /* 0x000fcc0000000010 */
[----:B------:R-:W-:-:S04]  /*48f0*/  MOV R10, RZ ;  /* 0x000000ff000a7202 */ /* 0x000fc80000000f00 */
[C---:B------:R-:W-:Y:S02]  /*4900*/  FSETP.NEU.AND P0, PT, R11.reuse, RZ, PT ;  /* 0x000000ff0b00720b */ /* 0x040fe40003f0d000 */
[----:B------:R-:W-:-:S04]  /*4910*/  LOP3.LUT R13, R11, 0x80000000, R13, 0x48, !PT ;  /* 0x800000000b0d7812 */ /* 0x000fc800078e480d */
[----:B------:R-:W-:-:S07]  /*4920*/  LOP3.LUT R11, R13, R5, RZ, 0xfc, !PT ;  /* 0x000000050d0b7212 */ /* 0x000fce00078efcff */
[----:B------:R-:W-:Y:S05]  /*4930*/  @!P0 BRA `(.L_x_3564) ;  /* 0x00000000007c8947 */ /* 0x000fea0003800000 */
[----:B------:R-:W-:Y:S01]  /*4940*/  IADD3 R5, PT, PT, -R14, RZ, RZ ;  /* 0x000000ff0e057210 */ /* 0x000fe20007ffe1ff */
[----:B------:R-:W-:Y:S01]  /*4950*/  IMAD.MOV.U32 R4, RZ, RZ, RZ ;  /* 0x000000ffff047224 */ /* 0x000fe200078e00ff */
[----:B------:R-:W-:-:S05]  /*4960*/  DMUL.RP R10, R22, R10 ;  /* 0x0000000a160a7228 */ /* 0x000fca0000008000 */
[----:B------:R-:W-:-:S05]  /*4970*/  DFMA R4, R2, -R4, R22 ;  /* 0x800000040204722b */ /* 0x000fca0000000016 */
[----:B------:R-:W-:Y:S02]  /*4980*/  LOP3.LUT R13, R11, R13, RZ, 0x3c, !PT ;  /* 0x0000000d0b0d7212 */ /* 0x000fe400078e3cff */
[----:B------:R-:W-:-:S04]  /*4990*/  IADD3 R4, PT, PT, -R14, -0x43300000, RZ ;  /* 0xbcd000000e047810 */ /* 0x000fc80007ffe1ff */
[----:B------:R-:W-:-:S04]  /*49a0*/  FSETP.NEU.AND P0, PT, |R5|, R4, PT ;  /* 0x000000040500720b */ /* 0x000fc80003f0d200 */
[----:B------:R-:W-:Y:S02]  /*49b0*/  FSEL R2, R10, R2, !P0 ;  /* 0x000000020a027208 */ /* 0x000fe40004000000 */
[----:B------:R-:W-:Y:S01]  /*49c0*/  FSEL R3, R13, R3, !P0 ;  /* 0x000000030d037208 */ /* 0x000fe20004000000 */
[----:B------:R-:W-:Y:S06]  /*49d0*/  BRA `(.L_x_3564) ;  /* 0x0000000000547947 */ /* 0x000fec0003800000 */
.L_x_3563:
[----:B------:R-:W-:-:S14]  /*49e0*/  DSETP.NAN.AND P0, PT, R14, R14, PT ;  /* 0x0000000e0e00722a */ /* 0x000fdc0003f08000 */
[----:B------:R-:W-:Y:S05]  /*49f0*/  @P0 BRA `(.L_x_3565) ;  /* 0x0000000000440947 */ /* 0x000fea0003800000 */
[----:B------:R-:W-:-:S14]  /*4a00*/  DSETP.NAN.AND P0, PT, R12, R12, PT ;  /* 0x0000000c0c00722a */ /* 0x000fdc0003f08000 */
[----:B------:R-:W-:Y:S05]  /*4a10*/  @P0 BRA `(.L_x_3566) ;  /* 0x0000000000300947 */ /* 0x000fea0003800000 */
[----:B------:R-:W-:Y:S02]  /*4a20*/  ISETP.NE.AND P0, PT, R4, R5, PT ;  /* 0x000000050400720c */ /* 0x000fe40003f05270 */
[----:B------:R-:W-:Y:S02]  /*4a30*/  MOV R2, 0x0 ;  /* 0x0000000000027802 */ /* 0x000fe40000000f00 */
[----:B------:R-:W-:-:S09]  /*4a40*/  MOV R3, 0xfff80000 ;  /* 0xfff8000000037802 */ /* 0x000fd20000000f00 */
[----:B------:R-:W-:Y:S05]  /*4a50*/  @!P0 BRA `(.L_x_3564) ;  /* 0x0000000000348947 */ /* 0x000fea0003800000 */
[----:B------:R-:W-:Y:S02]  /*4a60*/  ISETP.NE.AND P0, PT, R4, 0x7ff00000, PT ;  /* 0x7ff000000400780c */ /* 0x000fe40003f05270 */
[----:B------:R-:W-:Y:S02]  /*4a70*/  LOP3.LUT R3, R15, 0x80000000, R13, 0x48, !PT ;  /* 0x800000000f037812 */ /* 0x000fe400078e480d */
[----:B------:R-:W-:-:S13]  /*4a80*/  ISETP.EQ.OR P0, PT, R5, RZ, !P0 ;  /* 0x000000ff0500720c */ /* 0x000fda0004702670 */
[----:B------:R-:W-:Y:S01]  /*4a90*/  @P0 LOP3.LUT R4, R3, 0x7ff00000, RZ, 0xfc, !PT ;  /* 0x7ff0000003040812 */ /* 0x000fe200078efcff */
[----:B------:R-:W-:Y:S01]  /*4aa0*/  @!P0 IMAD.MOV.U32 R2, RZ, RZ, RZ ;  /* 0x000000ffff028224 */ /* 0x000fe200078e00ff */
[----:B------:R-:W-:Y:S02]  /*4ab0*/  @P0 MOV R2, RZ ;  /* 0x000000ff00020202 */ /* 0x000fe40000000f00 */
[----:B------:R-:W-:Y:S01]  /*4ac0*/  @P0 MOV R3, R4 ;  /* 0x0000000400030202 */ /* 0x000fe20000000f00 */
[----:B------:R-:W-:Y:S06]  /*4ad0*/  BRA `(.L_x_3564) ;  /* 0x0000000000147947 */ /* 0x000fec0003800000 */
.L_x_3566:
[----:B------:R-:W-:Y:S01]  /*4ae0*/  LOP3.LUT R3, R13, 0x80000, RZ, 0xfc, !PT ;  /* 0x000800000d037812 */ /* 0x000fe200078efcff */
[----:B------:R-:W-:Y:S01]  /*4af0*/  IMAD.MOV.U32 R2, RZ, RZ, R12 ;  /* 0x000000ffff027224 */ /* 0x000fe200078e000c */
[----:B------:R-:W-:Y:S06]  /*4b00*/  BRA `(.L_x_3564) ;  /* 0x0000000000087947 */ /* 0x000fec0003800000 */
.L_x_3565:
[----:B------:R-:W-:Y:S02]  /*4b10*/  LOP3.LUT R3, R15, 0x80000, RZ, 0xfc, !PT ;  /* 0x000800000f037812 */ /* 0x000fe400078efcff */
[----:B------:R-:W-:-:S07]  /*4b20*/  MOV R2, R14 ;  /* 0x0000000e00027202 */ /* 0x000fce0000000f00 */
.L_x_3564:
[----:B------:R-:W-:Y:S05]  /*4b30*/  BSYNC.RECONVERGENT B2 ;  /* 0x0000000000027941 */ /* 0x000fea0003800200 */
.L_x_3562:
[----:B------:R-:W-:Y:S02]  /*4b40*/  IMAD.MOV.U32 R5, RZ, RZ, R3 ;  /* 0x000000ffff057224 */ /* 0x000fe400078e0003 */
[----:B------:R-:W-:Y:S01]  /*4b50*/  HFMA2 R3, -RZ, RZ, 0, 0 ;  /* 0x00000000ff037431 */ /* 0x000fe200000001ff */
[----:B------:R-:W-:Y:S02]  /*4b60*/  MOV R4, R2 ;  /* 0x0000000200047202 */ /* 0x000fe40000000f00 */
[----:B------:R-:W-:-:S04]  /*4b70*/  MOV R2, R0 ;  /* 0x0000000000027202 */ /* 0x000fc80000000f00 */
[----:B------:R-:W-:Y:S05]  /*4b80*/  RET.REL.NODEC R2 `(_ZN2at6native18elementwise_kernelILi128ELi2EZNS0_22gpu_kernel_impl_nocastIZZZNS0_62_GLOBAL__N__e6aa1b1b_29_ActivationLogSigmoidKernel_cu_9d16a0dc27log_sigmoid_backward_kernelERNS_14TensorIteratorEENKUlvE_clEvENKUlvE_clEvEUlddE_EEvRNS_18TensorIteratorBaseERKT_EUliE_EEviT1_) ;  /* 0xffffffb4021c7950 */ /* 0x000fea0003c3ffff */
.L_x_3567:
        /* <DEDUP_REMOVED lines=15> */
.L_x_6991:


//--------------------- .text._ZN2at6native27unrolled_elementwise_kernelIZZZNS0_62_GLOBAL__N__e6aa1b1b_29_ActivationLogSigmoidKernel_cu_9d16a0dc27log_sigmoid_backward_kernelERNS_14TensorIteratorEENKUlvE_clEvENKUlvE_clEvEUlddE_St5arrayIPcLm3EELi4E23TrivialOffsetCalculatorILi2EjESB_ILi1EjENS0_6memory15LoadWithoutCastENSE_16StoreWithoutCastEEEviT_T0_T2_T3_T4_T5_ --------------------------
	.section	.text._ZN2at6native27unrolled_elementwise_kernelIZZZNS0_62_GLOBAL__N__e6aa1b1b_29_ActivationLogSigmoidKernel_cu_9d16a0dc27log_sigmoid_backward_kernelERNS_14TensorIteratorEENKUlvE_clEvENKUlvE_clEvEUlddE_St5arrayIPcLm3EELi4E23TrivialOffsetCalculatorILi2EjESB_ILi1EjENS0_6memory15LoadWithoutCastENSE_16StoreWithoutCastEEEviT_T0_T2_T3_T4_T5_,"ax",@progbits
	.align	128
        .global         _ZN2at6native27unrolled_elementwise_kernelIZZZNS0_62_GLOBAL__N__e6aa1b1b_29_ActivationLogSigmoidKernel_cu_9d16a0dc27log_sigmoid_backward_kernelERNS_14TensorIteratorEENKUlvE_clEvENKUlvE_clEvEUlddE_St5arrayIPcLm3EELi4E23TrivialOffsetCalculatorILi2EjESB_ILi1EjENS0_6memory15LoadWithoutCastENSE_16StoreWithoutCastEEEviT_T0_T2_T3_T4_T5_
        .type           _ZN2at6native27unrolled_elementwise_kernelIZZZNS0_62_GLOBAL__N__e6aa1b1b_29_ActivationLogSigmoidKernel_cu_9d16a0dc27log_sigmoid_backward_kernelERNS_14TensorIteratorEENKUlvE_clEvENKUlvE_clEvEUlddE_St5arrayIPcLm3EELi4E23TrivialOffsetCalculatorILi2EjESB_ILi1EjENS0_6memory15LoadWithoutCastENSE_16StoreWithoutCastEEEviT_T0_T2_T3_T4_T5_,@function
        .size           _ZN2at6native27unrolled_elementwise_kernelIZZZNS0_62_GLOBAL__N__e6aa1b1b_29_ActivationLogSigmoidKernel_cu_9d16a0dc27log_sigmoid_backward_kernelERNS_14TensorIteratorEENKUlvE_clEvENKUlvE_clEvEUlddE_St5arrayIPcLm3EELi4E23TrivialOffsetCalculatorILi2EjESB_ILi1EjENS0_6memory15LoadWithoutCastENSE_16StoreWithoutCastEEEviT_T0_T2_T3_T4_T5_,(.L_x_6992 - _ZN2at6native27unrolled_elementwise_kernelIZZZNS0_62_GLOBAL__N__e6aa1b1b_29_ActivationLogSigmoidKernel_cu_9d16a0dc27log_sigmoid_backward_kernelERNS_14TensorIteratorEENKUlvE_clEvENKUlvE_clEvEUlddE_St5arrayIPcLm3EELi4E23TrivialOffsetCalculatorILi2EjESB_ILi1EjENS0_6memory15LoadWithoutCastENSE_16StoreWithoutCastEEEviT_T0_T2_T3_T4_T5_)
        .other          _ZN2at6native27unrolled_elementwise_kernelIZZZNS0_62_GLOBAL__N__e6aa1b1b_29_ActivationLogSigmoidKernel_cu_9d16a0dc27log_sigmoid_backward_kernelERNS_14TensorIteratorEENKUlvE_clEvENKUlvE_clEvEUlddE_St5arrayIPcLm3EELi4E23TrivialOffsetCalculatorILi2EjESB_ILi1EjENS0_6memory15LoadWithoutCastENSE_16StoreWithoutCastEEEviT_T0_T2_T3_T4_T5_,@"STO_CUDA_ENTRY STV_DEFAULT"
_ZN2at6native27unrolled_elementwise_kernelIZZZNS0_62_GLOBAL__N__e6aa1b1b_29_ActivationLogSigmoidKernel_cu_9d16a0dc27log_sigmoid_backward_kernelERNS_14TensorIteratorEENKUlvE_clEvENKUlvE_clEvEUlddE_St5arrayIPcLm3EELi4E23TrivialOffsetCalculatorILi2EjESB_ILi1EjENS0_6memory15LoadWithoutCastENSE_16StoreWithoutCastEEEviT_T0_T2_T3_T4_T5_:
.text._ZN2at6native27unrolled_elementwise_kernelIZZZNS0_62_GLOBAL__N__e6aa1b1b_29_ActivationLogSigmoidKernel_cu_9d16a0dc27log_sigmoid_backward_kernelERNS_14TensorIteratorEENKUlvE_clEvENKUlvE_clEvEUlddE_St5arrayIPcLm3EELi4E23TrivialOffsetCalculatorILi2EjESB_ILi1EjENS0_6memory15LoadWithoutCastENSE_16StoreWithoutCastEEEviT_T0_T2_T3_T4_T5_:
[----:B------:R-:W-:Y:S01]  /*0000*/  LDC R1, c[0x0][0x37c] ;  /* 0x0000df00ff017b82 */ /* 0x000fe20000000800 */
[----:B------:R-:W0:Y:S07]  /*0010*/  S2R R3, SR_CTAID.X ;  /* 0x0000000000037919 */ /* 0x000e2e0000002500 */
[----:B------:R-:W0:Y:S01]  /*0020*/  LDC R4, c[0x0][0x380] ;  /* 0x0000e000ff047b82 */ /* 0x000e220000000800 */
[----:B------:R-:W1:Y:S01]  /*0030*/  LDCU.64 UR4, c[0x0][0x358] ;  /* 0x00006b00ff0477ac */ /* 0x000e620008000a00 */
[----:B------:R-:W-:Y:S01]  /*0040*/  CS2R R24, SRZ ;  /* 0x0000000000187805 */ /* 0x000fe2000001ff00 */
[----:B------:R-:W2:Y:S01]  /*0050*/  S2R R27, SR_TID.X ;  /* 0x00000000001b7919 */ /* 0x000ea20000002100 */
[----:B------:R-:W-:-:S04]  /*0060*/  CS2R R28, SRZ ;  /* 0x00000000001c7805 */ /* 0x000fc8000001ff00 */
[----:B------:R-:W3:Y:S08]  /*0070*/  LDC.64 R14, c[0x0][0x390] ;  /* 0x0000e400ff0e7b82 */ /* 0x000ef00000000a00 */
[----:B------:R-:W4:Y:S08]  /*0080*/  LDC.64 R18, c[0x0][0x398] ;  /* 0x0000e600ff127b82 */ /* 0x000f300000000a00 */
[----:B------:R-:W1:Y:S01]  /*0090*/  LDC.64 R20, c[0x0][0x390] ;  /* 0x0000e400ff147b82 */ /* 0x000e620000000a00 */
[----:B0-----:R-:W-:-:S07]  /*00a0*/  IMAD R4, R3, -0x200, R4 ;  /* 0xfffffe0003047824 */ /* 0x001fce00078e0204 */
[----:B------:R-:W0:Y:S01]  /*00b0*/  LDC.64 R22, c[0x0][0x398] ;  /* 0x0000e600ff167b82 */ /* 0x000e220000000a00 */
[----:B--2---:R-:W-:Y:S01]  /*00c0*/  IMAD.MOV.U32 R5, RZ, RZ, R27 ;  /* 0x000000ffff057224 */ /* 0x004fe200078e001b */
[----:B------:R-:W-:-:S06]  /*00d0*/  ISETP.GE.AND P0, PT, R27, R4, PT ;  /* 0x000000041b00720c */ /* 0x000fcc0003f06270 */
[----:B------:R-:W2:Y:S08]  /*00e0*/  LDC.64 R12, c[0x0][0x390] ;  /* 0x0000e400ff0c7b82 */ /* 0x000eb00000000a00 */
[----:B------:R-:W2:Y:S01]  /*00f0*/  LDC.64 R10, c[0x0][0x398] ;  /* 0x0000e600ff0a7b82 */ /* 0x000ea20000000a00 */
[----:B------:R-:W-:Y:S02]  /*0100*/  @!P0 VIADD R27, R5, 0x80 ;  /* 0x00000080051b8836 */ /* 0x000fe40000000000 */
[----:B------:R-:W-:-:S03]  /*0110*/  @!P0 IMAD R17, R3, 0x200, R5 ;  /* 0x0000020003118824 */ /* 0x000fc600078e0205 */
[----:B------:R-:W-:Y:S01]  /*0120*/  ISETP.GE.AND P1, PT, R27, R4, PT ;  /* 0x000000041b00720c */ /* 0x000fe20003f26270 */
[C---:B---3--:R-:W-:Y:S01]  /*0130*/  @!P0 IMAD.WIDE.U32 R14, R17.reuse, 0x8, R14 ;  /* 0x00000008110e8825 */ /* 0x048fe200078e000e */
[----:B------:R-:W3:Y:S03]  /*0140*/  LDC.64 R8, c[0x0][0x390] ;  /* 0x0000e400ff087b82 */ /* 0x000ee60000000a00 */
[----:B----4-:R-:W-:Y:S01]  /*0150*/  @!P0 IMAD.WIDE.U32 R18, R17, 0x8, R18 ;  /* 0x0000000811128825 */ /* 0x010fe200078e0012 */
[----:B------:R-:W-:-:S04]  /*0160*/  CS2R R16, SRZ ;  /* 0x0000000000107805 */ /* 0x000fc8000001ff00 */
[----:B------:R-:W4:Y:S01]  /*0170*/  LDC.64 R6, c[0x0][0x398] ;  /* 0x0000e600ff067b82 */ /* 0x000f220000000a00 */
[----:B-1----:R-:W5:Y:S02]  /*0180*/  @!P0 LDG.E.64 R28, desc[UR4][R18.64] ;  /* 0x00000004121c8981 */ /* 0x002f64000c1e1b00 */
[----:B------:R-:W-:Y:S02]  /*0190*/  @!P1 IMAD R31, R3, 0x200, R27 ;  /* 0x00000200031f9824 */ /* 0x000fe400078e021b */
[----:B------:R-:W-:Y:S01]  /*01a0*/  @!P1 VIADD R27, R27, 0x80 ;  /* 0x000000801b1b9836 */ /* 0x000fe20000000000 */
[----:B------:R1:W5:Y:S01]  /*01b0*/  @!P0 LDG.E.64 R16, desc[UR4][R14.64] ;  /* 0x000000040e108981 */ /* 0x000362000c1e1b00 */
[----:B------:R-:W-:-:S03]  /*01c0*/  @!P1 IMAD.WIDE.U32 R20, R31, 0x8, R20 ;  /* 0x000000081f149825 */ /* 0x000fc600078e0014 */
[----:B------:R-:W-:Y:S01]  /*01d0*/  ISETP.GE.AND P3, PT, R27, R4, PT ;  /* 0x000000041b00720c */ /* 0x000fe20003f66270 */
[----:B0-----:R-:W-:Y:S01]  /*01e0*/  @!P1 IMAD.WIDE.U32 R22, R31, 0x8, R22 ;  /* 0x000000081f169825 */ /* 0x001fe200078e0016 */
[----:B------:R0:W5:Y:S11]  /*01f0*/  @!P1 LDG.E.64 R24, desc[UR4][R20.64] ;  /* 0x0000000414189981 */ /* 0x000176000c1e1b00 */
[----:B------:R-:W-:-:S02]  /*0200*/  @!P3 IMAD R35, R3, 0x200, R27 ;  /* 0x000002000323b824 */ /* 0x000fc400078e021b */
[----:B------:R-:W-:-:S05]  /*0210*/  @!P3 VIADD R27, R27, 0x80 ;  /* 0x000000801b1bb836 */ /* 0x000fca0000000000 */
[----:B------:R-:W-:Y:S01]  /*0220*/  ISETP.GE.AND P2, PT, R27, R4, PT ;  /* 0x000000041b00720c */ /* 0x000fe20003f46270 */
[C---:B--2---:R-:W-:Y:S01]  /*0230*/  @!P3 IMAD.WIDE.U32 R32, R35.reuse, 0x8, R12 ;  /* 0x000000082320b825 */ /* 0x044fe200078e000c */
[----:B------:R-:W-:Y:S02]  /*0240*/  CS2R R12, SRZ ;  /* 0x00000000000c7805 */ /* 0x000fe4000001ff00 */
[----:B-1----:R-:W-:Y:S01]  /*0250*/  CS2R R14, SRZ ;  /* 0x00000000000e7805 */ /* 0x002fe2000001ff00 */
[----:B------:R-:W-:Y:S01]  /*0260*/  @!P3 IMAD.WIDE.U32 R34, R35, 0x8, R10 ;  /* 0x000000082322b825 */ /* 0x000fe200078e000a */
[----:B------:R-:W-:-:S06]  /*0270*/  CS2R R10, SRZ ;  /* 0x00000000000a7805 */ /* 0x000fcc000001ff00 */
[----:B------:R0:W5:Y:S01]  /*0280*/  @!P3 LDG.E.64 R10, desc[UR4][R34.64] ;  /* 0x00000004220ab981 */ /* 0x000162000c1e1b00 */
[----:B------:R-:W-:-:S04]  /*0290*/  @!P2 IMAD R27, R3, 0x200, R27 ;  /* 0x00000200031ba824 */ /* 0x000fc800078e021b */
[----:B---3--:R-:W-:Y:S01]  /*02a0*/  @!P2 IMAD.WIDE.U32 R30, R27, 0x8, R8 ;  /* 0x000000081b1ea825 */ /* 0x008fe200078e0008 */
[----:B------:R-:W-:-:S03]  /*02b0*/  CS2R R8, SRZ ;  /* 0x0000000000087805 */ /* 0x000fc6000001ff00 */
[----:B----4-:R-:W-:Y:S01]  /*02c0*/  @!P2 IMAD.WIDE.U32 R6, R27, 0x8, R6 ;  /* 0x000000081b06a825 */ /* 0x010fe200078e0006 */
[----:B------:R-:W-:Y:S01]  /*02d0*/  CS2R R26, SRZ ;  /* 0x00000000001a7805 */ /* 0x000fe2000001ff00 */
[----:B------:R0:W5:Y:S04]  /*02e0*/  @!P2 LDG.E.64 R12, desc[UR4][R30.64] ;  /* 0x000000041e0ca981 */ /* 0x000168000c1e1b00 */
[----:B------:R0:W5:Y:S04]  /*02f0*/  @!P3 LDG.E.64 R8, desc[UR4][R32.64] ;  /* 0x000000042008b981 */ /* 0x000168000c1e1b00 */
[----:B------:R0:W5:Y:S04]  /*0300*/  @!P1 LDG.E.64 R26, desc[UR4][R22.64] ;  /* 0x00000004161a9981 */ /* 0x000168000c1e1b00 */
[----:B------:R0:W5:Y:S01]  /*0310*/  @!P2 LDG.E.64 R14, desc[UR4][R6.64] ;  /* 0x00000004060ea981 */ /* 0x000162000c1e1b00 */
[----:B------:R-:W-:Y:S01]  /*0320*/  ISETP.GE.AND P0, PT, R5, R4, PT ;  /* 0x000000040500720c */ /* 0x000fe20003f06270 */
[----:B------:R-:W-:-:S12]  /*0330*/  BSSY.RECONVERGENT B0, `(.L_x_3568) ;  /* 0x000005b000007945 */ /* 0x000fd80003800200 */
[----:B0-----:R-:W-:Y:S05]  /*0340*/  @P0 BRA `(.L_x_3569) ;  /* 0x0000000400640947 */ /* 0x001fea0003800000 */
        /* <DEDUP_REMOVED lines=60> */
.L_x_3571:
[----:B------:R-:W-:Y:S05]  /*0710*/  BSYNC.RECONVERGENT B1 ;  /* 0x0000000000017941 */ /* 0x000fea0003800200 */
.L_x_3570:
        /* <DEDUP_REMOVED lines=18> */
[----:B------:R-:W-:Y:S05]  /*0840*/  CALL.REL.NOINC `($__internal_3_$__cuda_sm20_div_rn_f64_full) ;  /* 0x00000014002c7944 */ /* 0x000fea0003c00000 */
[----:B------:R-:W-:-:S07]  /*0850*/  IMAD.MOV.U32 R7, RZ, RZ, R31 ;  /* 0x000000ffff077224 */ /* 0x000fce00078e001f */
.L_x_3573:
[----:B------:R-:W-:Y:S05]  /*0860*/  BSYNC.RECONVERGENT B1 ;  /* 0x0000000000017941 */ /* 0x000fea0003800200 */
.L_x_3572:
[----:B------:R-:W-:Y:S01]  /*0870*/  DADD R18, -RZ, -R6 ;  /* 0x00000000ff127229 */ /* 0x000fe20000000906 */
[----:B------:R-:W-:Y:S01]  /*0880*/  FSEL R17, RZ, 1.875, P4 ;  /* 0x3ff00000ff117808 */ /* 0x000fe20002000000 */
[----:B------:R-:W-:-:S08]  /*0890*/  IMAD.MOV.U32 R16, RZ, RZ, RZ ;  /* 0x000000ffff107224 */ /* 0x000fd000078e00ff */
[----:B------:R-:W-:Y:S02]  /*08a0*/  FSEL R6, R6, R18, !P4 ;  /* 0x0000001206067208 */ /* 0x000fe40006000000 */
[----:B------:R-:W-:-:S06]  /*08b0*/  FSEL R7, R7, R19, !P4 ;  /* 0x0000001307077208 */ /* 0x000fcc0006000000 */
[----:B------:R-:W-:-:S08]  /*08c0*/  DADD R6, R16, -R6 ;  /* 0x0000000010067229 */ /* 0x000fd00000000806 */
[----:B------:R-:W-:-:S11]  /*08d0*/  DMUL R28, R6, R28 ;  /* 0x0000001c061c7228 */ /* 0x000fd60000000000 */
.L_x_3569:
[----:B------:R-:W-:Y:S05]  /*08e0*/  BSYNC.RECONVERGENT B0 ;  /* 0x0000000000007941 */ /* 0x000fea0003800200 */
.L_x_3568:
[----:B------:R-:W-:Y:S01]  /*08f0*/  VIADD R7, R5, 0x80 ;  /* 0x0000008005077836 */ /* 0x000fe20000000000 */
[----:B------:R-:W-:Y:S04]  /*0900*/  BSSY.RECONVERGENT B0, `(.L_x_3574) ;  /* 0x000005d000007945 */ /* 0x000fe80003800200 */
[----:B------:R-:W-:-:S13]  /*0910*/  ISETP.GE.AND P0, PT, R7, R4, PT ;  /* 0x000000040700720c */ /* 0x000fda0003f06270 */
[----:B------:R-:W-:Y:S05]  /*0920*/  @P0 BRA `(.L_x_3575) ;  /* 0x0000000400680947 */ /* 0x000fea0003800000 */
[----:B-----5:R-:W-:Y:S01]  /*0930*/  IMAD.MOV.U32 R16, RZ, RZ, 0x652b82fe ;  /* 0x652b82feff107424 */ /* 0x020fe200078e00ff */
[----:B------:R-:W-:Y:S01]  /*0940*/  UMOV UR6, 0xfefa39ef ;  /* 0xfefa39ef00067882 */ /* 0x000fe20000000000 */
[----:B------:R-:W-:Y:S01]  /*0950*/  IMAD.MOV.U32 R17, RZ, RZ, 0x3ff71547 ;  /* 0x3ff71547ff117424 */ /* 0x000fe200078e00ff */
[----:B------:R-:W-:Y:S01]  /*0960*/  UMOV UR7, 0x3fe62e42 ;  /* 0x3fe62e4200077882 */ /* 0x000fe20000000000 */
[----:B------:R-:W-:Y:S01]  /*0970*/  DADD R22, -RZ, -|R24| ;  /* 0x00000000ff167229 */ /* 0x000fe20000000d18 */
        /* <DEDUP_REMOVED lines=55> */
.L_x_3577:
[----:B------:R-:W-:Y:S05]  /*0cf0*/  BSYNC.RECONVERGENT B1 ;  /* 0x0000000000017941 */ /* 0x000fea0003800200 */
.L_x_3576:
        /* <DEDUP_REMOVED lines=19> */
[----:B------:R-:W-:Y:S02]  /*0e30*/  IMAD.MOV.U32 R16, RZ, RZ, R6 ;  /* 0x000000ffff107224 */ /* 0x000fe400078e0006 */
[----:B------:R-:W-:-:S07]  /*0e40*/  IMAD.MOV.U32 R17, RZ, RZ, R31 ;  /* 0x000000ffff117224 */ /* 0x000fce00078e001f */
.L_x_3579:
[----:B------:R-:W-:Y:S05]  /*0e50*/  BSYNC.RECONVERGENT B1 ;  /* 0x0000000000017941 */ /* 0x000fea0003800200 */
.L_x_3578:
[----:B------:R-:W-:Y:S01]  /*0e60*/  DADD R20, -RZ, -R16 ;  /* 0x00000000ff147229 */ /* 0x000fe20000000910 */
[----:B------:R-:W-:Y:S01]  /*0e70*/  FSEL R19, RZ, 1.875, P4 ;  /* 0x3ff00000ff137808 */ /* 0x000fe20002000000 */
[----:B------:R-:W-:-:S08]  /*0e80*/  IMAD.MOV.U32 R18, RZ, RZ, RZ ;  /* 0x000000ffff127224 */ /* 0x000fd000078e00ff */
[----:B------:R-:W-:Y:S02]  /*0e90*/  FSEL R16, R16, R20, !P4 ;  /* 0x0000001410107208 */ /* 0x000fe40006000000 */
[----:B------:R-:W-:-:S06]  /*0ea0*/  FSEL R17, R17, R21, !P4 ;  /* 0x0000001511117208 */ /* 0x000fcc0006000000 */
[----:B------:R-:W-:-:S08]  /*0eb0*/  DADD R16, R18, -R16 ;  /* 0x0000000012107229 */ /* 0x000fd00000000810 */
[----:B------:R-:W-:-:S11]  /*0ec0*/  DMUL R26, R16, R26 ;  /* 0x0000001a101a7228 */ /* 0x000fd60000000000 */
.L_x_3575:
[----:B------:R-:W-:Y:S05]  /*0ed0*/  BSYNC.RECONVERGENT B0 ;  /* 0x0000000000007941 */ /* 0x000fea0003800200 */
.L_x_3574:
[----:B-----5:R-:W-:Y:S01]  /*0ee0*/  VIADD R17, R5, 0x100 ;  /* 0x0000010005117836 */ /* 0x020fe20000000000 */
[----:B------:R-:W-:Y:S04]  /*0ef0*/  BSSY.RECONVERGENT B0, `(.L_x_3580) ;  /* 0x000005d000007945 */ /* 0x000fe80003800200 */
[----:B------:R-:W-:-:S13]  /*0f00*/  ISETP.GE.AND P0, PT, R17, R4, PT ;  /* 0x000000041100720c */ /* 0x000fda0003f06270 */
[----:B------:R-:W-:Y:S05]  /*0f10*/  @P0 BRA `(.L_x_3581) ;  /* 0x0000000400680947 */ /* 0x000fea0003800000 */
[----:B------:R-:W-:Y:S01]  /*0f20*/  IMAD.MOV.U32 R16, RZ, RZ, 0x652b82fe ;  /* 0x652b82feff107424 */ /* 0x000fe200078e00ff */
        /* <DEDUP_REMOVED lines=59> */
.L_x_3583:
[----:B------:R-:W-:Y:S05]  /*12e0*/  BSYNC.RECONVERGENT B1 ;  /* 0x0000000000017941 */ /* 0x000fea0003800200 */
.L_x_3582:
        /* <DEDUP_REMOVED lines=21> */
.L_x_3585:
[----:B------:R-:W-:Y:S05]  /*1440*/  BSYNC.RECONVERGENT B1 ;  /* 0x0000000000017941 */ /* 0x000fea0003800200 */
.L_x_3584:
[----:B------:R-:W-:Y:S01]  /*1450*/  DADD R18, -RZ, -R16 ;  /* 0x00000000ff127229 */ /* 0x000fe20000000910 */
[----:B------:R-:W-:Y:S01]  /*1460*/  FSEL R9, RZ, 1.875, P4 ;  /* 0x3ff00000ff097808 */ /* 0x000fe20002000000 */
[----:B------:R-:W-:-:S08]  /*1470*/  IMAD.MOV.U32 R8, RZ, RZ, RZ ;  /* 0x000000ffff087224 */ /* 0x000fd000078e00ff */
[----:B------:R-:W-:Y:S02]  /*1480*/  FSEL R16, R16, R18, !P4 ;  /* 0x0000001210107208 */ /* 0x000fe40006000000 */
[----:B------:R-:W-:-:S06]  /*1490*/  FSEL R17, R17, R19, !P4 ;  /* 0x0000001311117208 */ /* 0x000fcc0006000000 */
[----:B------:R-:W-:-:S08]  /*14a0*/  DADD R8, R8, -R16 ;  /* 0x0000000008087229 */ /* 0x000fd00000000810 */
[----:B------:R-:W-:-:S11]  /*14b0*/  DMUL R10, R8, R10 ;  /* 0x0000000a080a7228 */ /* 0x000fd60000000000 */
.L_x_3581:
[----:B------:R-:W-:Y:S05]  /*14c0*/  BSYNC.RECONVERGENT B0 ;  /* 0x0000000000007941 */ /* 0x000fea0003800200 */
.L_x_3580:
[----:B------:R-:W-:Y:S01]  /*14d0*/  VIADD R9, R5, 0x180 ;  /* 0x0000018005097836 */ /* 0x000fe20000000000 */
        /* <DEDUP_REMOVED lines=10> */
[----:B------:R-:W-:Y:S02]  /*1580*/  IMAD.MOV.U32 R0, RZ, RZ, R21 ;  /* 0x000000ffff007224 */ /* 0x000fe400078e0015 */
[----:B------:R-:W-:-:S03]  /*1590*/  DADD R16, R8, -6.75539944105574400000e+15 ;  /* 0xc338000008107429 */ /* 0x000fc60000000000 */
[----:B------:R-:W-:-:S05]  /*15a0*/  FSETP.GEU.FTZ.AND P0, PT, |R0|, 4.1917929649353027344, PT ;  /* 0x4086232b0000780b */ /* 0x000fca0003f1e200 */
        /* <DEDUP_REMOVED lines=46> */
[----:B------:R-:W-:Y:S02]  /*1890*/  @!P1 IMAD.IADD R8, R8, 0x1, -R9 ;  /* 0x0000000108089824 */ /* 0x000fe400078e0a09 */
[----:B------:R-:W-:-:S03]  /*18a0*/  @!P1 IMAD R9, R9, 0x100000, R19 ;  /* 0x0010000009099824 */ /* 0x000fc600078e0213 */
[----:B------:R-:W-:Y:S01]  /*18b0*/  @!P1 LEA R17, R8, 0x3ff00000, 0x14 ;  /* 0x3ff0000008119811 */ /* 0x000fe200078ea0ff */
[----:B------:R-:W-:-:S06]  /*18c0*/  @!P1 IMAD.MOV.U32 R8, RZ, RZ, R18 ;  /* 0x000000ffff089224 */ /* 0x000fcc00078e0012 */
[----:B------:R-:W-:-:S11]  /*18d0*/  @!P1 DMUL R20, R8, R16 ;  /* 0x0000001008149228 */ /* 0x000fd60000000000 */
.L_x_3589:
[----:B------:R-:W-:Y:S05]  /*18e0*/  BSYNC.RECONVERGENT B1 ;  /* 0x0000000000017941 */ /* 0x000fea0003800200 */
.L_x_3588:
        /* <DEDUP_REMOVED lines=20> */
[----:B------:R-:W-:Y:S05]  /*1a30*/  CALL.REL.NOINC `($__internal_3_$__cuda_sm20_div_rn_f64_full) ;  /* 0x0000000000b07944 */ /* 0x000fea0003c00000 */
[----:B------:R-:W-:Y:S02]  /*1a40*/  IMAD.MOV.U32 R8, RZ, RZ, R6 ;  /* 0x000000ffff087224 */ /* 0x000fe400078e0006 */
[----:B------:R-:W-:-:S07]  /*1a50*/  IMAD.MOV.U32 R9, RZ, RZ, R31 ;  /* 0x000000ffff097224 */ /* 0x000fce00078e001f */
.L_x_3591:
[----:B------:R-:W-:Y:S05]  /*1a60*/  BSYNC.RECONVERGENT B1 ;  /* 0x0000000000017941 */ /* 0x000fea0003800200 */
.L_x_3590:
[----:B------:R-:W-:Y:S01]  /*1a70*/  DADD R16, -RZ, -R8 ;  /* 0x00000000ff107229 */ /* 0x000fe20000000908 */
[----:B------:R-:W-:Y:S01]  /*1a80*/  FSEL R13, RZ, 1.875, P4 ;  /* 0x3ff00000ff0d7808 */ /* 0x000fe20002000000 */
[----:B------:R-:W-:-:S08]  /*1a90*/  IMAD.MOV.U32 R12, RZ, RZ, RZ ;  /* 0x000000ffff0c7224 */ /* 0x000fd000078e00ff */
[----:B------:R-:W-:Y:S02]  /*1aa0*/  FSEL R8, R8, R16, !P4 ;  /* 0x0000001008087208 */ /* 0x000fe40006000000 */
[----:B------:R-:W-:-:S06]  /*1ab0*/  FSEL R9, R9, R17, !P4 ;  /* 0x0000001109097208 */ /* 0x000fcc0006000000 */
[----:B------:R-:W-:-:S08]  /*1ac0*/  DADD R8, R12, -R8 ;  /* 0x000000000c087229 */ /* 0x000fd00000000808 */
[----:B------:R-:W-:-:S11]  /*1ad0*/  DMUL R14, R8, R14 ;  /* 0x0000000e080e7228 */ /* 0x000fd60000000000 */
.L_x_3587:
[----:B------:R-:W-:Y:S05]  /*1ae0*/  BSYNC.RECONVERGENT B0 ;  /* 0x0000000000007941 */ /* 0x000fea0003800200 */
.L_x_3586:
[----:B------:R-:W-:Y:S01]  /*1af0*/  ISETP.GE.AND P0, PT, R5, R4, PT ;  /* 0x000000040500720c */ /* 0x000fe20003f06270 */
[----:B------:R-:W-:Y:S04]  /*1b00*/  BSSY.RECONVERGENT B0, `(.L_x_3592) ;  /* 0x0000017000007945 */ /* 0x000fe80003800200 */
[----:B------:R-:W-:Y:S08]  /*1b10*/  BSSY.RELIABLE B1, `(.L_x_3593) ;  /* 0x000000f000017945 */ /* 0x000ff00003800100 */
[----:B------:R-:W-:Y:S05]  /*1b20*/  @P0 BRA `(.L_x_3594) ;  /* 0x0000000000340947 */ /* 0x000fea0003800000 */
[----:B------:R-:W0:Y:S01]  /*1b30*/  LDC.64 R8, c[0x0][0x388] ;  /* 0x0000e200ff087b82 */ /* 0x000e220000000a00 */
[----:B------:R-:W-:-:S04]  /*1b40*/  IMAD R5, R3, 0x200, R5 ;  /* 0x0000020003057824 */ /* 0x000fc800078e0205 */
[----:B0-----:R-:W-:-:S04]  /*1b50*/  IMAD.WIDE.U32 R8, R5, 0x8, R8 ;  /* 0x0000000805087825 */ /* 0x001fc800078e0008 */
[----:B------:R-:W-:Y:S01]  /*1b60*/  IMAD.MOV.U32 R5, RZ, RZ, R7 ;  /* 0x000000ffff057224 */ /* 0x000fe200078e0007 */
[----:B------:R0:W-:Y:S04]  /*1b70*/  STG.E.64 desc[UR4][R8.64], R28 ;  /* 0x0000001c08007986 */ /* 0x0001e8000c101b04 */
[----:B------:R-:W-:-:S13]  /*1b80*/  ISETP.GE.AND P0, PT, R5, R4, PT ;  /* 0x000000040500720c */ /* 0x000fda0003f06270 */
[----:B------:R-:W-:Y:S05]  /*1b90*/  @P0 BREAK.RELIABLE B1 ;  /* 0x0000000000010942 */ /* 0x000fea0003800100 */
[----:B0-----:R-:W-:Y:S05]  /*1ba0*/  @P0 BRA `(.L_x_3595) ;  /* 0x0000000000300947 */ /* 0x001fea0003800000 */
[----:B------:R-:W0:Y:S01]  /*1bb0*/  LDC.64 R6, c[0x0][0x388] ;  /* 0x0000e200ff067b82 */ /* 0x000e220000000a00 */
[----:B------:R-:W-:Y:S02]  /*1bc0*/  IMAD R9, R3, 0x200, R5 ;  /* 0x0000020003097824 */ /* 0x000fe400078e0205 */
[----:B------:R-:W-:Y:S02]  /*1bd0*/  VIADD R5, R5, 0x80 ;  /* 0x0000008005057836 */ /* 0x000fe40000000000 */
[----:B0-----:R-:W-:-:S05]  /*1be0*/  IMAD.WIDE.U32 R6, R9, 0x8, R6 ;  /* 0x0000000809067825 */ /* 0x001fca00078e0006 */
[----:B------:R0:W-:Y:S02]  /*1bf0*/  STG.E.64 desc[UR4][R6.64], R26 ;  /* 0x0000001a06007986 */ /* 0x0001e4000c101b04 */
.L_x_3594:
[----:B------:R-:W-:Y:S05]  /*1c00*/  BSYNC.RELIABLE B1 ;  /* 0x0000000000017941 */ /* 0x000fea0003800100 */
.L_x_3593:
[----:B------:R-:W-:-:S13]  /*1c10*/  ISETP.GE.AND P0, PT, R5, R4, PT ;  /* 0x000000040500720c */ /* 0x000fda0003f06270 */
[----:B0-----:R-:W0:Y:S01]  /*1c20*/  @!P0 LDC.64 R6, c[0x0][0x388] ;  /* 0x0000e200ff068b82 */ /* 0x001e220000000a00 */
[----:B------:R-:W-:Y:S02]  /*1c30*/  @!P0 IMAD R9, R3, 0x200, R5 ;  /* 0x0000020003098824 */ /* 0x000fe400078e0205 */
[----:B------:R-:W-:Y:S02]  /*1c40*/  @!P0 VIADD R5, R5, 0x80 ;  /* 0x0000008005058836 */ /* 0x000fe40000000000 */
[----:B0-----:R-:W-:-:S05]  /*1c50*/  @!P0 IMAD.WIDE.U32 R6, R9, 0x8, R6 ;  /* 0x0000000809068825 */ /* 0x001fca00078e0006 */
[----:B------:R0:W-:Y:S02]  /*1c60*/  @!P0 STG.E.64 desc[UR4][R6.64], R10 ;  /* 0x0000000a06008986 */ /* 0x0001e4000c101b04 */
.L_x_3595:
[----:B------:R-:W-:Y:S05]  /*1c70*/  BSYNC.RECONVERGENT B0 ;  /* 0x0000000000007941 */ /* 0x000fea0003800200 */
.L_x_3592:
[----:B------:R-:W-:Y:S05]  /*1c80*/  WARPSYNC.ALL ;  /* 0x0000000000007948 */ /* 0x000fea0003800000 */
[----:B------:R-:W-:-:S13]  /*1c90*/  ISETP.GE.AND P0, PT, R5, R4, PT ;  /* 0x000000040500720c */ /* 0x000fda0003f06270 */
[----:B------:R-:W-:Y:S05]  /*1ca0*/  @P0 EXIT ;  /* 0x000000000000094d */ /* 0x000fea0003800000 */
[----:B0-----:R-:W0:Y:S01]  /*1cb0*/  LDC.64 R6, c[0x0][0x388] ;  /* 0x0000e200ff067b82 */ /* 0x001e220000000a00 */
[----:B------:R-:W-:-:S04]  /*1cc0*/  IMAD R3, R3, 0x200, R5 ;  /* 0x0000020003037824 */ /* 0x000fc800078e0205 */
[----:B0-----:R-:W-:-:S05]  /*1cd0*/  IMAD.WIDE.U32 R2, R3, 0x8, R6 ;  /* 0x0000000803027825 */ /* 0x001fca00078e0006 */
[----:B------:R-:W-:Y:S01]  /*1ce0*/  STG.E.64 desc[UR4][R2.64], R14 ;  /* 0x0000000e02007986 */ /* 0x000fe2000c101b04 */
[----:B------:R-:W-:Y:S05]  /*1cf0*/  EXIT ;  /* 0x000000000000794d */ /* 0x000fea0003800000 */
        .weak           $__internal_3_$__cuda_sm20_div_rn_f64_full
        .type           $__internal_3_$__cuda_sm20_div_rn_f64_full,@function
        .size           $__internal_3_$__cuda_sm20_div_rn_f64_full,(.L_x_6992 - $__internal_3_$__cuda_sm20_div_rn_f64_full)
$__internal_3_$__cuda_sm20_div_rn_f64_full:
[C---:B------:R-:W-:Y:S01]  /*1d00*/  FSETP.GEU.AND P0, PT, |R19|.reuse, 1.469367938527859385e-39, PT ;  /* 0x001000001300780b */ /* 0x040fe20003f0e200 */
[----:B------:R-:W-:Y:S01]  /*1d10*/  IMAD.MOV.U32 R22, RZ, RZ, 0x1 ;  /* 0x00000001ff167424 */ /* 0x000fe200078e00ff */
[----:B------:R-:W-:Y:S01]  /*1d20*/  LOP3.LUT R16, R19, 0x800fffff, RZ, 0xc0, !PT ;  /* 0x800fffff13107812 */ /* 0x000fe200078ec0ff */
[----:B------:R-:W-:Y:S01]  /*1d30*/  IMAD.MOV.U32 R0, RZ, RZ, 0x1ca00000 ;  /* 0x1ca00000ff007424 */ /* 0x000fe200078e00ff */
[C---:B------:R-:W-:Y:S01]  /*1d40*/  FSETP.GEU.AND P1, PT, |R21|.reuse, 1.469367938527859385e-39, PT ;  /* 0x001000001500780b */ /* 0x040fe20003f2e200 */
[----:B------:R-:W-:Y:S01]  /*1d50*/  BSSY.RECONVERGENT B2, `(.L_x_3596) ;  /* 0x0000052000027945 */ /* 0x000fe20003800200 */
[----:B------:R-:W-:Y:S01]  /*1d60*/  LOP3.LUT R17, R16, 0x3ff00000, RZ, 0xfc, !PT ;  /* 0x3ff0000010117812 */ /* 0x000fe200078efcff */
[----:B------:R-:W-:Y:S01]  /*1d70*/  IMAD.MOV.U32 R16, RZ, RZ, R18 ;  /* 0x000000ffff107224 */ /* 0x000fe200078e0012 */
[----:B------:R-:W-:Y:S02]  /*1d80*/  LOP3.LUT R6, R21, 0x7ff00000, RZ, 0xc0, !PT ;  /* 0x7ff0000015067812 */ /* 0x000fe400078ec0ff */
[----:B------:R-:W-:-:S03]  /*1d90*/  LOP3.LUT R37, R19, 0x7ff00000, RZ, 0xc0, !PT ;  /* 0x7ff0000013257812 */ /* 0x000fc600078ec0ff */
[----:B------:R-:W-:Y:S01]  /*1da0*/  @!P0 DMUL R16, R18, 8.98846567431157953865e+307 ;  /* 0x7fe0000012108828 */ /* 0x000fe20000000000 */
[C---:B------:R-:W-:Y:S01]  /*1db0*/  ISETP.GE.U32.AND P3, PT, R6.reuse, R37, PT ;  /* 0x000000250600720c */ /* 0x040fe20003f66070 */
[----:B------:R-:W-:Y:S02]  /*1dc0*/  IMAD.MOV.U32 R36, RZ, RZ, R6 ;  /* 0x000000ffff247224 */ /* 0x000fe400078e0006 */
[----:B------:R-:W-:Y:S02]  /*1dd0*/  @!P1 LOP3.LUT R33, R19, 0x7ff00000, RZ, 0xc0, !PT ;  /* 0x7ff0000013219812 */ /* 0x000fe400078ec0ff */
[----:B------:R-:W0:Y:S02]  /*1de0*/  MUFU.RCP64H R23, R17 ;  /* 0x0000001100177308 */ /* 0x000e240000001800 */
[----:B------:R-:W-:Y:S02]  /*1df0*/  @!P1 ISETP.GE.U32.AND P2, PT, R6, R33, PT ;  /* 0x000000210600920c */ /* 0x000fe40003f46070 */
[----:B------:R-:W-:-:S02]  /*1e00*/  @!P0 LOP3.LUT R37, R17, 0x7ff00000, RZ, 0xc0, !PT ;  /* 0x7ff0000011258812 */ /* 0x000fc400078ec0ff */
[----:B------:R-:W-:-:S04]  /*1e10*/  @!P1 SEL R33, R0, 0x63400000, !P2 ;  /* 0x6340000000219807 */ /* 0x000fc80005000000 */
[----:B------:R-:W-:-:S04]  /*1e20*/  @!P1 LOP3.LUT R34, R33, 0x80000000, R21, 0xf8, !PT ;  /* 0x8000000021229812 */ /* 0x000fc800078ef815 */
[----:B------:R-:W-:Y:S01]  /*1e30*/  @!P1 LOP3.LUT R35, R34, 0x100000, RZ, 0xfc, !PT ;  /* 0x0010000022239812 */ /* 0x000fe200078efcff */
[----:B------:R-:W-:Y:S01]  /*1e40*/  @!P1 IMAD.MOV.U32 R34, RZ, RZ, RZ ;  /* 0x000000ffff229224 */ /* 0x000fe200078e00ff */
[----:B0-----:R-:W-:-:S08]  /*1e50*/  DFMA R30, R22, -R16, 1 ;  /* 0x3ff00000161e742b */ /* 0x001fd00000000810 */
        /* <DEDUP_REMOVED lines=11> */
[----:B------:R-:W-:Y:S01]  /*1f10*/  ISETP.GT.U32.AND P0, PT, R38, 0x7feffffe, PT ;  /* 0x7feffffe2600780c */ /* 0x000fe20003f04070 */
[----:B------:R-:W-:Y:S02]  /*1f20*/  VIADD R38, R37, 0xffffffff ;  /* 0xffffffff25267836 */ /* 0x000fe40000000000 */
[----:B------:R-:W-:-:S03]  /*1f30*/  DFMA R34, R30, -R16, R22 ;  /* 0x800000101e22722b */ /* 0x000fc60000000016 */
[----:B------:R-:W-:-:S05]  /*1f40*/  ISETP.GT.U32.OR P0, PT, R38, 0x7feffffe, P0 ;  /* 0x7feffffe2600780c */ /* 0x000fca0000704470 */
[----:B------:R-:W-:-:S08]  /*1f50*/  DFMA R34, R32, R34, R30 ;  /* 0x000000222022722b */ /* 0x000fd0000000001e */
[----:B------:R-:W-:Y:S05]  /*1f60*/  @P0 BRA `(.L_x_3597) ;  /* 0x00000000006c0947 */ /* 0x000fea0003800000 */
[----:B------:R-:W-:-:S04]  /*1f70*/  LOP3.LUT R21, R19, 0x7ff00000, RZ, 0xc0, !PT ;  /* 0x7ff0000013157812 */ /* 0x000fc800078ec0ff */
[CC--:B------:R-:W-:Y:S02]  /*1f80*/  VIADDMNMX R20, R6.reuse, -R21.reuse, 0xb9600000, !PT ;  /* 0xb960000006147446 */ /* 0x0c0fe40007800915 */
[----:B------:R-:W-:Y:S02]  /*1f90*/  ISETP.GE.U32.AND P0, PT, R6, R21, PT ;  /* 0x000000150600720c */ /* 0x000fe40003f06070 */
[----:B------:R-:W-:Y:S02]  /*1fa0*/  VIMNMX R20, PT, PT, R20, 0x46a00000, PT ;  /* 0x46a0000014147848 */ /* 0x000fe40003fe0100 */
[----:B------:R-:W-:-:S05]  /*1fb0*/  SEL R21, R0, 0x63400000, !P0 ;  /* 0x6340000000157807 */ /* 0x000fca0004000000 */
[----:B------:R-:W-:Y:S02]  /*1fc0*/  IMAD.IADD R0, R20, 0x1, -R21 ;  /* 0x0000000114007824 */ /* 0x000fe400078e0a15 */
[----:B------:R-:W-:Y:S02]  /*1fd0*/  IMAD.MOV.U32 R20, RZ, RZ, RZ ;  /* 0x000000ffff147224 */ /* 0x000fe400078e00ff */
        /* <DEDUP_REMOVED lines=12> */
[----:B------:R-:W-:-:S06]  /*20a0*/  IMAD.MOV.U32 R16, RZ, RZ, RZ ;  /* 0x000000ffff107224 */ /* 0x000fcc00078e00ff */
[----:B------:R-:W-:-:S03]  /*20b0*/  DFMA R16, R30, -R16, R34 ;  /* 0x800000101e10722b */ /* 0x000fc60000000022 */
[----:B------:R-:W-:-:S03]  /*20c0*/  LOP3.LUT R19, R21, R19, RZ, 0x3c, !PT ;  /* 0x0000001315137212 */ /* 0x000fc600078e3cff */
[----:B------:R-:W-:-:S04]  /*20d0*/  IADD3 R16, PT, PT, -R0, -0x43300000, RZ ;  /* 0xbcd0000000107810 */ /* 0x000fc80007ffe1ff */
[----:B------:R-:W-:-:S04]  /*20e0*/  FSETP.NEU.AND P0, PT, |R17|, R16, PT ;  /* 0x000000101100720b */ /* 0x000fc80003f0d200 */
[----:B------:R-:W-:Y:S02]  /*20f0*/  FSEL R30, R20, R30, !P0 ;  /* 0x0000001e141e7208 */ /* 0x000fe40004000000 */
[----:B------:R-:W-:Y:S01]  /*2100*/  FSEL R31, R19, R31, !P0 ;  /* 0x0000001f131f7208 */ /* 0x000fe20004000000 */
[----:B------:R-:W-:Y:S06]  /*2110*/  BRA `(.L_x_3598) ;  /* 0x0000000000547947 */ /* 0x000fec0003800000 */
.L_x_3597:
        /* <DEDUP_REMOVED lines=16> */
.L_x_3600:
[----:B------:R-:W-:Y:S01]  /*2220*/  LOP3.LUT R31, R19, 0x80000, RZ, 0xfc, !PT ;  /* 0x00080000131f7812 */ /* 0x000fe200078efcff */
[----:B------:R-:W-:Y:S01]  /*2230*/  IMAD.MOV.U32 R30, RZ, RZ, R18 ;  /* 0x000000ffff1e7224 */ /* 0x000fe200078e0012 */
[----:B------:R-:W-:Y:S06]  /*2240*/  BRA `(.L_x_3598) ;  /* 0x0000000000087947 */ /* 0x000fec0003800000 */
.L_x_3599:
[----:B------:R-:W-:Y:S01]  /*2250*/  LOP3.LUT R31, R21, 0x80000, RZ, 0xfc, !PT ;  /* 0x00080000151f7812 */ /* 0x000fe200078efcff */
[----:B------:R-:W-:-:S07]  /*2260*/  IMAD.MOV.U32 R30, RZ, RZ, R20 ;  /* 0x000000ffff1e7224 */ /* 0x000fce00078e0014 */
.L_x_3598:
[----:B------:R-:W-:Y:S05]  /*2270*/  BSYNC.RECONVERGENT B2 ;  /* 0x0000000000027941 */ /* 0x000fea0003800200 */
.L_x_3596:
[----:B------:R-:W-:Y:S02]  /*2280*/  IMAD.MOV.U32 R16, RZ, RZ, R2 ;  /* 0x000000ffff107224 */ /* 0x000fe400078e0002 */
[----:B------:R-:W-:Y:S02]  /*2290*/  IMAD.MOV.U32 R17, RZ, RZ, 0x0 ;  /* 0x00000000ff117424 */ /* 0x000fe400078e00ff */
[----:B------:R-:W-:Y:S02]  /*22a0*/  IMAD.MOV.U32 R6, RZ, RZ, R30 ;  /* 0x000000ffff067224 */ /* 0x000fe400078e001e */
[----:B------:R-:W-:Y:S05]  /*22b0*/  RET.REL.NODEC R16 `(_ZN2at6native27unrolled_elementwise_kernelIZZZNS0_62_GLOBAL__N__e6aa1b1b_29_ActivationLogSigmoidKernel_cu_9d16a0dc27log_sigmoid_backward_kernelERNS_14TensorIteratorEENKUlvE_clEvENKUlvE_clEvEUlddE_St5arrayIPcLm3EELi4E23TrivialOffsetCalculatorILi2EjESB_ILi1EjENS0_6memory15LoadWithoutCastENSE_16StoreWithoutCastEEEviT_T0_T2_T3_T4_T5_) ;  /* 0xffffffdc10507950 */ /* 0x000fea0003c3ffff */
.L_x_3601:
        /* <DEDUP_REMOVED lines=12> */
.L_x_6992:


//--------------------- .text._ZN2at6native29vectorized_elementwise_kernelILi2EZZZNS0_62_GLOBAL__N__e6aa1b1b_29_ActivationLogSigmoidKernel_cu_9d16a0dc27log_sigmoid_backward_kernelERNS_14TensorIteratorEENKUlvE_clEvENKUlvE_clEvEUlddE_St5arrayIPcLm3EEEEviT0_T1_ --------------------------
	.section	.text._ZN2at6native29vectorized_elementwise_kernelILi2EZZZNS0_62_GLOBAL__N__e6aa1b1b_29_ActivationLogSigmoidKernel_cu_9d16a0dc27log_sigmoid_backward_kernelERNS_14TensorIteratorEENKUlvE_clEvENKUlvE_clEvEUlddE_St5arrayIPcLm3EEEEviT0_T1_,"ax",@progbits
	.align	128
        .global         _ZN2at6native29vectorized_elementwise_kernelILi2EZZZNS0_62_GLOBAL__N__e6aa1b1b_29_ActivationLogSigmoidKernel_cu_9d16a0dc27log_sigmoid_backward_kernelERNS_14TensorIteratorEENKUlvE_clEvENKUlvE_clEvEUlddE_St5arrayIPcLm3EEEEviT0_T1_
        .type           _ZN2at6native29vectorized_elementwise_kernelILi2EZZZNS0_62_GLOBAL__N__e6aa1b1b_29_ActivationLogSigmoidKernel_cu_9d16a0dc27log_sigmoid_backward_kernelERNS_14TensorIteratorEENKUlvE_clEvENKUlvE_clEvEUlddE_St5arrayIPcLm3EEEEviT0_T1_,@function
        .size           _ZN2at6native29vectorized_elementwise_kernelILi2EZZZNS0_62_GLOBAL__N__e6aa1b1b_29_ActivationLogSigmoidKernel_cu_9d16a0dc27log_sigmoid_backward_kernelERNS_14TensorIteratorEENKUlvE_clEvENKUlvE_clEvEUlddE_St5arrayIPcLm3EEEEviT0_T1_,(.L_x_6993 - _ZN2at6native29vectorized_elementwise_kernelILi2EZZZNS0_62_GLOBAL__N__e6aa1b1b_29_ActivationLogSigmoidKernel_cu_9d16a0dc27log_sigmoid_backward_kernelERNS_14TensorIteratorEENKUlvE_clEvENKUlvE_clEvEUlddE_St5arrayIPcLm3EEEEviT0_T1_)
        .other          _ZN2at6native29vectorized_elementwise_kernelILi2EZZZNS0_62_GLOBAL__N__e6aa1b1b_29_ActivationLogSigmoidKernel_cu_9d16a0dc27log_sigmoid_backward_kernelERNS_14TensorIteratorEENKUlvE_clEvENKUlvE_clEvEUlddE_St5arrayIPcLm3EEEEviT0_T1_,@"STO_CUDA_ENTRY STV_DEFAULT"
_ZN2at6native29vectorized_elementwise_kernelILi2EZZZNS0_62_GLOBAL__N__e6aa1b1b_29_ActivationLogSigmoidKernel_cu_9d16a0dc27log_sigmoid_backward_kernelERNS_14TensorIteratorEENKUlvE_clEvENKUlvE_clEvEUlddE_St5arrayIPcLm3EEEEviT0_T1_:
.text._ZN2at6native29vectorized_elementwise_kernelILi2EZZZNS0_62_GLOBAL__N__e6aa1b1b_29_ActivationLogSigmoidKernel_cu_9d16a0dc27log_sigmoid_backward_kernelERNS_14TensorIteratorEENKUlvE_clEvENKUlvE_clEvEUlddE_St5arrayIPcLm3EEEEviT0_T1_:
[----:B------:R-:W-:Y:S01]  /*0000*/  LDC R1, c[0x0][0x37c] ;  /* 0x0000df00ff017b82 */ /* 0x000fe20000000800 */
[----:B------:R-:W0:Y:S07]  /*0010*/  S2R R31, SR_CTAID.X ;  /* 0x00000000001f7919 */ /* 0x000e2e0000002500 */
[----:B------:R-:W0:Y:S01]  /*0020*/  LDC R0, c[0x0][0x380] ;  /* 0x0000e000ff007b82 */ /* 0x000e220000000800 */
[----:B------:R-:W1:Y:S01]  /*0030*/  LDCU.64 UR6, c[0x0][0x358] ;  /* 0x00006b00ff0677ac */ /* 0x000e620008000a00 */
[----:B0-----:R-:W-:-:S05]  /*0040*/  IMAD R9, R31, -0x400, R0 ;  /* 0xfffffc001f097824 */ /* 0x001fca00078e0200 */
[----:B------:R-:W-:-:S13]  /*0050*/  ISETP.GT.U32.AND P0, PT, R9, 0x3ff, PT ;  /* 0x000003ff0900780c */ /* 0x000fda0003f04070 */
[----:B-1----:R-:W-:Y:S05]  /*0060*/  @P0 BRA `(.L_x_3602) ;  /* 0x00000038006c0947 */ /* 0x002fea0003800000 */
[----:B------:R-:W0:Y:S01]  /*0070*/  S2R R48, SR_TID.X ;  /* 0x0000000000307919 */ /* 0x000e220000002100 */
[----:B------:R-:W1:Y:S01]  /*0080*/  LDC.64 R6, c[0x0][0x390] ;  /* 0x0000e400ff067b82 */ /* 0x000e620000000a00 */
[----:B------:R-:W-:Y:S02]  /*0090*/  CS2R R18, SRZ ;  /* 0x0000000000127805 */ /* 0x000fe4000001ff00 */
[----:B------:R-:W-:Y:S02]  /*00a0*/  CS2R R40, SRZ ;  /* 0x0000000000287805 */ /* 0x000fe4000001ff00 */
[----:B------:R-:W-:-:S03]  /*00b0*/  CS2R R16, SRZ ;  /* 0x0000000000107805 */ /* 0x000fc6000001ff00 */
[----:B------:R-:W2:Y:S08]  /*00c0*/  LDC.64 R10, c[0x0][0x398] ;  /* 0x0000e600ff0a7b82 */ /* 0x000eb00000000a00 */
[----:B------:R-:W3:Y:S08]  /*00d0*/  LDC.64 R2, c[0x0][0x390] ;  /* 0x0000e400ff027b82 */ /* 0x000ef00000000a00 */
[----:B------:R-:W4:Y:S01]  /*00e0*/  LDC.64 R50, c[0x0][0x390] ;  /* 0x0000e400ff327b82 */ /* 0x000f220000000a00 */
[----:B0-----:R-:W-:Y:S01]  /*00f0*/  ISETP.GE.U32.AND P0, PT, R48, R9, PT ;  /* 0x000000093000720c */ /* 0x001fe20003f06070 */
[----:B------:R-:W-:-:S06]  /*0100*/  IMAD.MOV.U32 R0, RZ, RZ, R48 ;  /* 0x000000ffff007224 */ /* 0x000fcc00078e0030 */
[----:B------:R-:W0:Y:S08]  /*0110*/  LDC.64 R4, c[0x0][0x398] ;  /* 0x0000e600ff047b82 */ /* 0x000e300000000a00 */
[----:B------:R-:W0:Y:S01]  /*0120*/  LDC.64 R42, c[0x0][0x390] ;  /* 0x0000e400ff2a7b82 */ /* 0x000e220000000a00 */
[----:B------:R-:W-:-:S05]  /*0130*/  @!P0 VIADD R0, R48, 0x80 ;  /* 0x0000008030008836 */ /* 0x000fca0000000000 */
[----:B------:R-:W-:Y:S02]  /*0140*/  ISETP.GE.U32.AND P6, PT, R0, R9, PT ;  /* 0x000000090000720c */ /* 0x000fe40003fc6070 */
[----:B------:R-:W0:Y:S08]  /*0150*/  LDC.64 R44, c[0x0][0x398] ;  /* 0x0000e600ff2c7b82 */ /* 0x000e300000000a00 */
[----:B------:R-:W4:Y:S03]  /*0160*/  LDC.64 R34, c[0x0][0x398] ;  /* 0x0000e600ff227b82 */ /* 0x000f260000000a00 */
[----:B------:R-:W-:-:S02]  /*0170*/  @!P6 IMAD R13, R31, 0x400, R0 ;  /* 0x000004001f0de824 */ /* 0x000fc400078e0200 */
[----:B------:R-:W-:Y:S02]  /*0180*/  @!P6 VIADD R0, R0, 0x80 ;  /* 0x000000800000e836 */ /* 0x000fe40000000000 */
[C---:B-1----:R-:W-:Y:S01]  /*0190*/  @!P6 IMAD.WIDE.U32 R6, R13.reuse, 0x8, R6 ;  /* 0x000000080d06e825 */ /* 0x042fe200078e0006 */
[----:B------:R-:W1:Y:S02]  /*01a0*/  LDC.64 R24, c[0x0][0x398] ;  /* 0x0000e600ff187b82 */ /* 0x000e640000000a00 */
[----:B------:R-:W-:Y:S01]  /*01b0*/  ISETP.GE.U32.AND P5, PT, R0, R9, PT ;  /* 0x000000090000720c */ /* 0x000fe20003fa6070 */
[----:B--2---:R-:W-:Y:S01]  /*01c0*/  @!P6 IMAD.WIDE.U32 R10, R13, 0x8, R10 ;  /* 0x000000080d0ae825 */ /* 0x004fe200078e000a */
[----:B------:R2:W5:Y:S04]  /*01d0*/  @!P6 LDG.E.64 R18, desc[UR6][R6.64] ;  /* 0x000000060612e981 */ /* 0x000568000c1e1b00 */
[----:B------:R4:W5:Y:S01]  /*01e0*/  @!P6 LDG.E.64 R40, desc[UR6][R10.64] ;  /* 0x000000060a28e981 */ /* 0x000962000c1e1b00 */
[----:B------:R-:W1:Y:S06]  /*01f0*/  LDC.64 R22, c[0x0][0x390] ;  /* 0x0000e400ff167b82 */ /* 0x000e6c0000000a00 */
[----:B------:R-:W-:-:S02]  /*0200*/  @!P5 IMAD R15, R31, 0x400, R0 ;  /* 0x000004001f0fd824 */ /* 0x000fc400078e0200 */
[----:B------:R-:W-:Y:S01]  /*0210*/  @!P5 VIADD R0, R0, 0x80 ;  /* 0x000000800000d836 */ /* 0x000fe20000000000 */
[----:B--2---:R-:W2:Y:S01]  /*0220*/  LDC.64 R6, c[0x0][0x390] ;  /* 0x0000e400ff067b82 */ /* 0x004ea20000000a00 */
[----:B---3--:R-:W-:-:S03]  /*0230*/  @!P5 IMAD.WIDE.U32 R12, R15, 0x8, R2 ;  /* 0x000000080f0cd825 */ /* 0x008fc600078e0002 */
[----:B------:R-:W-:-:S04]  /*0240*/  ISETP.GE.U32.AND P4, PT, R0, R9, PT ;  /* 0x000000090000720c */ /* 0x000fc80003f86070 */
[----:B------:R-:W3:Y:S01]  /*0250*/  LDC.64 R28, c[0x0][0x398] ;  /* 0x0000e600ff1c7b82 */ /* 0x000ee20000000a00 */
[----:B----4-:R-:W-:Y:S01]  /*0260*/  @!P5 IMAD.WIDE.U32 R34, R15, 0x8, R34 ;  /* 0x000000080f22d825 */ /* 0x010fe200078e0022 */
[----:B------:R-:W-:Y:S02]  /*0270*/  CS2R R38, SRZ ;  /* 0x0000000000267805 */ /* 0x000fe4000001ff00 */
[----:B------:R-:W-:Y:S02]  /*0280*/  CS2R R36, SRZ ;  /* 0x0000000000247805 */ /* 0x000fe4000001ff00 */
[----:B------:R-:W-:Y:S01]  /*0290*/  CS2R R10, SRZ ;  /* 0x00000000000a7805 */ /* 0x000fe2000001ff00 */
[----:B------:R-:W5:Y:S01]  /*02a0*/  @!P5 LDG.E.64 R16, desc[UR6][R12.64] ;  /* 0x000000060c10d981 */ /* 0x000f62000c1e1b00 */
[----:B------:R-:W4:Y:S01]  /*02b0*/  LDC.64 R2, c[0x0][0x390] ;  /* 0x0000e400ff027b82 */ /* 0x000f220000000a00 */
[----:B------:R-:W-:Y:S01]  /*02c0*/  @!P4 IMAD R21, R31, 0x400, R0 ;  /* 0x000004001f15c824 */ /* 0x000fe200078e0200 */
[----:B------:R-:W-:-:S02]  /*02d0*/  @!P4 IADD3 R0, PT, PT, R0, 0x80, RZ ;  /* 0x000000800000c810 */ /* 0x000fc40007ffe0ff */
[----:B------:R-:W-:Y:S01]  /*02e0*/  CS2R R14, SRZ ;  /* 0x00000000000e7805 */ /* 0x000fe2000001ff00 */
[----:B------:R-:W5:Y:S01]  /*02f0*/  @!P5 LDG.E.64 R38, desc[UR6][R34.64] ;  /* 0x000000062226d981 */ /* 0x000f62000c1e1b00 */
[----:B------:R-:W-:-:S13]  /*0300*/  ISETP.GE.U32.AND P3, PT, R0, R9, PT ;  /* 0x000000090000720c */ /* 0x000fda0003f66070 */
[----:B------:R-:W-:Y:S02]  /*0310*/  @!P3 IMAD R53, R31, 0x400, R0 ;  /* 0x000004001f35b824 */ /* 0x000fe400078e0200 */
[----:B------:R-:W-:-:S05]  /*0320*/  @!P3 VIADD R0, R0, 0x80 ;  /* 0x000000800000b836 */ /* 0x000fca0000000000 */
[----:B------:R-:W-:-:S13]  /*0330*/  ISETP.GE.U32.AND P2, PT, R0, R9, PT ;  /* 0x000000090000720c */ /* 0x000fda0003f46070 */
[----:B------:R-:W-:Y:S02]  /*0340*/  @!P2 IMAD R47, R31, 0x400, R0 ;  /* 0x000004001f2fa824 */ /* 0x000fe400078e0200 */
[----:B------:R-:W-:-:S05]  /*0350*/  @!P2 VIADD R0, R0, 0x80 ;  /* 0x000000800000a836 */ /* 0x000fca0000000000 */
[----:B------:R-:W-:-:S13]  /*0360*/  ISETP.GE.U32.AND P1, PT, R0, R9, PT ;  /* 0x000000090000720c */ /* 0x000fda0003f26070 */
[----:B------:R-:W-:Y:S02]  /*0370*/  @!P1 IMAD R33, R31, 0x400, R0 ;  /* 0x000004001f219824 */ /* 0x000fe400078e0200 */
[----:B------:R-:W-:-:S05]  /*0380*/  @!P1 VIADD R0, R0, 0x80 ;  /* 0x0000008000009836 */ /* 0x000fca0000000000 */
[----:B------:R-:W-:Y:S02]  /*0390*/  ISETP.GE.U32.AND P6, PT, R0, R9, PT ;  /* 0x000000090000720c */ /* 0x000fe40003fc6070 */
[----:B------:R-:W1:Y:S01]  /*03a0*/  LDC.64 R8, c[0x0][0x390] ;  /* 0x0000e400ff087b82 */ /* 0x000e620000000a00 */
[----:B------:R-:W-:-:S04]  /*03b0*/  @!P3 IMAD.WIDE.U32 R50, R53, 0x8, R50 ;  /* 0x000000083532b825 */ /* 0x000fc800078e0032 */
[----:B0-----:R-:W-:-:S03]  /*03c0*/  @!P3 IMAD.WIDE.U32 R52, R53, 0x8, R4 ;  /* 0x000000083534b825 */ /* 0x001fc600078e0004 */
[----:B------:R-:W0:Y:S01]  /*03d0*/  LDC.64 R4, c[0x0][0x398] ;  /* 0x0000e600ff047b82 */ /* 0x000e220000000a00 */
[----:B------:R-:W-:-:S04]  /*03e0*/  @!P4 IMAD.WIDE.U32 R42, R21, 0x8, R42 ;  /* 0x00000008152ac825 */ /* 0x000fc800078e002a */
[----:B------:R-:W-:Y:S01]  /*03f0*/  @!P4 IMAD.WIDE.U32 R44, R21, 0x8, R44 ;  /* 0x00000008152cc825 */ /* 0x000fe200078e002c */
[----:B------:R1:W5:Y:S02]  /*0400*/  @!P4 LDG.E.64 R14, desc[UR6][R42.64] ;  /* 0x000000062a0ec981 */ /* 0x000364000c1e1b00 */
[----:B------:R-:W0:Y:S01]  /*0410*/  LDC.64 R20, c[0x0][0x398] ;  /* 0x0000e600ff147b82 */ /* 0x000e220000000a00 */
[----:B----4-:R-:W-:Y:S01]  /*0420*/  @!P1 IMAD.WIDE.U32 R2, R33, 0x8, R2 ;  /* 0x0000000821029825 */ /* 0x010fe200078e0002 */
[----:B------:R4:W5:Y:S03]  /*0430*/  @!P4 LDG.E.64 R36, desc[UR6][R44.64] ;  /* 0x000000062c24c981 */ /* 0x000966000c1e1b00 */
[----:B-1----:R-:W-:Y:S01]  /*0440*/  @!P2 IMAD.WIDE.U32 R42, R47, 0x8, R8 ;  /* 0x000000082f2aa825 */ /* 0x002fe200078e0008 */
[----:B------:R-:W-:-:S03]  /*0450*/  CS2R R8, SRZ ;  /* 0x0000000000087805 */ /* 0x000fc6000001ff00 */
[C---:B------:R-:W-:Y:S01]  /*0460*/  @!P6 IMAD R35, R31.reuse, 0x400, R0 ;  /* 0x000004001f23e824 */ /* 0x040fe200078e0200 */
[----:B----4-:R-:W-:Y:S01]  /*0470*/  @!P0 LEA R45, R31, R48, 0xa ;  /* 0x000000301f2d8211 */ /* 0x010fe200078e50ff */
[----:B------:R-:W-:Y:S01]  /*0480*/  @!P2 IMAD.WIDE.U32 R46, R47, 0x8, R24 ;  /* 0x000000082f2ea825 */ /* 0x000fe200078e0018 */
[----:B------:R0:W5:Y:S01]  /*0490*/  @!P1 LDG.E.64 R8, desc[UR6][R2.64] ;  /* 0x0000000602089981 */ /* 0x000162000c1e1b00 */
[----:B------:R-:W-:Y:S02]  /*04a0*/  CS2R R12, SRZ ;  /* 0x00000000000c7805 */ /* 0x000fe4000001ff00 */
[----:B--2---:R-:W-:Y:S01]  /*04b0*/  @!P6 IMAD.WIDE.U32 R30, R35, 0x8, R6 ;  /* 0x00000008231ee825 */ /* 0x004fe200078e0006 */
[----:B------:R1:W5:Y:S01]  /*04c0*/  @!P2 LDG.E.64 R10, desc[UR6][R42.64] ;  /* 0x000000062a0aa981 */ /* 0x000362000c1e1b00 */
[----:B------:R-:W-:Y:S02]  /*04d0*/  CS2R R26, SRZ ;  /* 0x00000000001a7805 */ /* 0x000fe4000001ff00 */
[----:B------:R-:W-:-:S02]  /*04e0*/  CS2R R24, SRZ ;  /* 0x0000000000187805 */ /* 0x000fc4000001ff00 */
[----:B------:R-:W-:Y:S01]  /*04f0*/  CS2R R6, SRZ ;  /* 0x0000000000067805 */ /* 0x000fe2000001ff00 */
[----:B---3--:R-:W-:Y:S01]  /*0500*/  @!P0 IMAD.WIDE.U32 R28, R45, 0x8, R28 ;  /* 0x000000082d1c8825 */ /* 0x008fe200078e001c */
[----:B------:R2:W5:Y:S03]  /*0510*/  @!P3 LDG.E.64 R12, desc[UR6][R50.64] ;  /* 0x00000006320cb981 */ /* 0x000566000c1e1b00 */
[----:B0-----:R-:W-:Y:S01]  /*0520*/  @!P1 IMAD.WIDE.U32 R2, R33, 0x8, R4 ;  /* 0x0000000821029825 */ /* 0x001fe200078e0004 */
[----:B------:R-:W-:Y:S02]  /*0530*/  CS2R R4, SRZ ;  /* 0x0000000000047805 */ /* 0x000fe4000001ff00 */
[----:B-1----:R-:W-:Y:S01]  /*0540*/  CS2R R42, SRZ ;  /* 0x00000000002a7805 */ /* 0x002fe2000001ff00 */
[----:B------:R2:W5:Y:S01]  /*0550*/  @!P3 LDG.E.64 R26, desc[UR6][R52.64] ;  /* 0x00000006341ab981 */ /* 0x000562000c1e1b00 */
[----:B------:R-:W-:Y:S01]  /*0560*/  @!P6 IMAD.WIDE.U32 R34, R35, 0x8, R20 ;  /* 0x000000082322e825 */ /* 0x000fe200078e0014 */
[----:B------:R-:W-:-:S02]  /*0570*/  CS2R R20, SRZ ;  /* 0x0000000000147805 */ /* 0x000fc4000001ff00 */
[----:B------:R2:W5:Y:S01]  /*0580*/  @!P2 LDG.E.64 R24, desc[UR6][R46.64] ;  /* 0x000000062e18a981 */ /* 0x000562000c1e1b00 */
[----:B------:R-:W-:Y:S01]  /*0590*/  @!P0 IMAD.WIDE.U32 R32, R45, 0x8, R22 ;  /* 0x000000082d208825 */ /* 0x000fe200078e0016 */
[----:B------:R-:W-:Y:S02]  /*05a0*/  CS2R R22, SRZ ;  /* 0x0000000000167805 */ /* 0x000fe4000001ff00 */
[----:B------:R2:W5:Y:S04]  /*05b0*/  @!P6 LDG.E.64 R6, desc[UR6][R30.64] ;  /* 0x000000061e06e981 */ /* 0x000568000c1e1b00 */
[----:B------:R2:W5:Y:S04]  /*05c0*/  @!P1 LDG.E.64 R22, desc[UR6][R2.64] ;  /* 0x0000000602169981 */ /* 0x000568000c1e1b00 */
[----:B------:R2:W5:Y:S04]  /*05d0*/  @!P6 LDG.E.64 R20, desc[UR6][R34.64] ;  /* 0x000000062214e981 */ /* 0x000568000c1e1b00 */
[----:B------:R2:W5:Y:S04]  /*05e0*/  @!P0 LDG.E.64 R4, desc[UR6][R32.64] ;  /* 0x0000000620048981 */ /* 0x000568000c1e1b00 */
[----:B------:R2:W5:Y:S01]  /*05f0*/  @!P0 LDG.E.64 R42, desc[UR6][R28.64] ;  /* 0x000000061c2a8981 */ /* 0x000562000c1e1b00 */
[----:B------:R-:W-:Y:S04]  /*0600*/  BSSY.RECONVERGENT B1, `(.L_x_3603) ;  /* 0x000005e000017945 */ /* 0x000fe80003800200 */
[----:B------:R-:W-:Y:S05]  /*0610*/  @P0 BRA `(.L_x_3604) ;  /* 0x0000000400700947 */ /* 0x000fea0003800000 */
[----:B--2---:R-:W-:Y:S01]  /*0620*/  IMAD.MOV.U32 R2, RZ, RZ, 0x652b82fe ;  /* 0x652b82feff027424 */ /* 0x004fe200078e00ff */
        /* <DEDUP_REMOVED lines=59> */
.L_x_3606:
[----:B------:R-:W-:Y:S05]  /*09e0*/  BSYNC.RECONVERGENT B0 ;  /* 0x0000000000007941 */ /* 0x000fea0003800200 */
.L_x_3605:
        /* <DEDUP_REMOVED lines=19> */
[----:B------:R-:W-:Y:S02]  /*0b20*/  IMAD.MOV.U32 R5, RZ, RZ, R29 ;  /* 0x000000ffff057224 */ /* 0x000fe400078e001d */
[----:B------:R-:W-:Y:S02]  /*0b30*/  IMAD.MOV.U32 R2, RZ, RZ, R30 ;  /* 0x000000ffff027224 */ /* 0x000fe400078e001e */
[----:B------:R-:W-:-:S07]  /*0b40*/  IMAD.MOV.U32 R3, RZ, RZ, R31 ;  /* 0x000000ffff037224 */ /* 0x000fce00078e001f */
[----:B------:R-:W-:Y:S05]  /*0b50*/  CALL.REL.NOINC `($__internal_4_$__cuda_sm20_div_rn_f64_full) ;  /* 0x0000005c00a07944 */ /* 0x000fea0003c00000 */
.L_x_3608:
[----:B------:R-:W-:Y:S05]  /*0b60*/  BSYNC.RECONVERGENT B2 ;  /* 0x0000000000027941 */ /* 0x000fea0003800200 */
.L_x_3607:
[----:B------:R-:W-:Y:S01]  /*0b70*/  DADD R28, -RZ, -R2 ;  /* 0x00000000ff1c7229 */ /* 0x000fe20000000902 */
[----:B------:R-:W-:Y:S02]  /*0b80*/  FSEL R5, RZ, 1.875, P1 ;  /* 0x3ff00000ff057808 */ /* 0x000fe40000800000 */
[----:B------:R-:W-:-:S07]  /*0b90*/  MOV R4, RZ ;  /* 0x000000ff00047202 */ /* 0x000fce0000000f00 */
[----:B------:R-:W-:Y:S02]  /*0ba0*/  FSEL R2, R2, R28, !P1 ;  /* 0x0000001c02027208 */ /* 0x000fe40004800000 */
[----:B------:R-:W-:-:S06]  /*0bb0*/  FSEL R3, R3, R29, !P1 ;  /* 0x0000001d03037208 */ /* 0x000fcc0004800000 */
[----:B------:R-:W-:-:S08]  /*0bc0*/  DADD R2, R4, -R2 ;  /* 0x0000000004027229 */ /* 0x000fd00000000802 */
[----:B------:R-:W-:-:S11]  /*0bd0*/  DMUL R42, R2, R42 ;  /* 0x0000002a022a7228 */ /* 0x000fd60000000000 */
.L_x_3604:
[----:B------:R-:W-:Y:S05]  /*0be0*/  BSYNC.RECONVERGENT B1 ;  /* 0x0000000000017941 */ /* 0x000fea0003800200 */
.L_x_3603:
[----:B------:R-:W0:Y:S01]  /*0bf0*/  S2UR UR4, SR_CTAID.X ;  /* 0x00000000000479c3 */ /* 0x000e220000002500 */
[----:B------:R-:W0:Y:S01]  /*0c00*/  LDCU UR5, c[0x0][0x380] ;  /* 0x00007000ff0577ac */ /* 0x000e220008000800 */
[----:B------:R-:W-:Y:S01]  /*0c10*/  VIADD R0, R48, 0x80 ;  /* 0x0000008030007836 */ /* 0x000fe20000000000 */
[----:B------:R-:W-:Y:S01]  /*0c20*/  BSSY.RECONVERGENT B1, `(.L_x_3609) ;  /* 0x000005e000017945 */ /* 0x000fe20003800200 */
[----:B0-----:R-:W-:-:S06]  /*0c30*/  UIMAD UR4, UR4, -0x400, UR5 ;  /* 0xfffffc00040478a4 */ /* 0x001fcc000f8e0205 */
[----:B------:R-:W-:-:S13]  /*0c40*/  ISETP.GE.U32.AND P0, PT, R0, UR4, PT ;  /* 0x0000000400007c0c */ /* 0x000fda000bf06070 */
        /* <DEDUP_REMOVED lines=57> */
[----:B------:R-:W-:Y:S01]  /*0fe0*/  @!P1 LEA R29, R2, 0x3ff00000, 0x14 ;  /* 0x3ff00000021d9811 */ /* 0x000fe200078ea0ff */
[----:B------:R-:W-:Y:S02]  /*0ff0*/  @!P1 IMAD.MOV.U32 R2, RZ, RZ, R28 ;  /* 0x000000ffff029224 */ /* 0x000fe400078e001c */
[----:B------:R-:W-:-:S06]  /*1000*/  @!P1 IMAD.MOV.U32 R28, RZ, RZ, RZ ;  /* 0x000000ffff1c9224 */ /* 0x000fcc00078e00ff */
[----:B------:R-:W-:-:S11]  /*1010*/  @!P1 DMUL R4, R2, R28 ;  /* 0x0000001c02049228 */ /* 0x000fd60000000000 */
.L_x_3612:
[----:B------:R-:W-:Y:S05]  /*1020*/  BSYNC.RECONVERGENT B0 ;  /* 0x0000000000007941 */ /* 0x000fea0003800200 */
.L_x_3611:
        /* <DEDUP_REMOVED lines=20> */
[----:B------:R-:W-:Y:S05]  /*1170*/  CALL.REL.NOINC `($__internal_4_$__cuda_sm20_div_rn_f64_full) ;  /* 0x0000005800187944 */ /* 0x000fea0003c00000 */
.L_x_3614:
[----:B------:R-:W-:Y:S05]  /*1180*/  BSYNC.RECONVERGENT B2 ;  /* 0x0000000000027941 */ /* 0x000fea0003800200 */
.L_x_3613:
[----:B------:R-:W-:Y:S01]  /*1190*/  DADD R18, -RZ, -R2 ;  /* 0x00000000ff127229 */ /* 0x000fe20000000902 */
[----:B------:R-:W-:Y:S01]  /*11a0*/  FSEL R5, RZ, 1.875, P1 ;  /* 0x3ff00000ff057808 */ /* 0x000fe20000800000 */
[----:B------:R-:W-:-:S08]  /*11b0*/  IMAD.MOV.U32 R4, RZ, RZ, RZ ;  /* 0x000000ffff047224 */ /* 0x000fd000078e00ff */
[----:B------:R-:W-:Y:S02]  /*11c0*/  FSEL R2, R2, R18, !P1 ;  /* 0x0000001202027208 */ /* 0x000fe40004800000 */
[----:B------:R-:W-:-:S06]  /*11d0*/  FSEL R3, R3, R19, !P1 ;  /* 0x0000001303037208 */ /* 0x000fcc0004800000 */
[----:B------:R-:W-:-:S08]  /*11e0*/  DADD R2, R4, -R2 ;  /* 0x0000000004027229 */ /* 0x000fd00000000802 */
[----:B------:R-:W-:-:S11]  /*11f0*/  DMUL R40, R2, R40 ;  /* 0x0000002802287228 */ /* 0x000fd60000000000 */
.L_x_3610:
[----:B------:R-:W-:Y:S05]  /*1200*/  BSYNC.RECONVERGENT B1 ;  /* 0x0000000000017941 */ /* 0x000fea0003800200 */
.L_x_3609:
[----:B------:R-:W0:Y:S01]  /*1210*/  S2UR UR4, SR_CTAID.X ;  /* 0x00000000000479c3 */ /* 0x000e220000002500 */
[----:B------:R-:W0:Y:S01]  /*1220*/  LDCU UR5, c[0x0][0x380] ;  /* 0x00007000ff0577ac */ /* 0x000e220008000800 */
[----:B------:R-:W-:Y:S01]  /*1230*/  IADD3 R48, PT, PT, R48, 0x100, RZ ;  /* 0x0000010030307810 */ /* 0x000fe20007ffe0ff */
        /* <DEDUP_REMOVED lines=64> */
.L_x_3618:
[----:B------:R-:W-:Y:S05]  /*1640*/  BSYNC.RECONVERGENT B0 ;  /* 0x0000000000007941 */ /* 0x000fea0003800200 */
.L_x_3617:
        /* <DEDUP_REMOVED lines=21> */
.L_x_3620:
[----:B------:R-:W-:Y:S05]  /*17a0*/  BSYNC.RECONVERGENT B2 ;  /* 0x0000000000027941 */ /* 0x000fea0003800200 */
.L_x_3619:
[----:B------:R-:W-:Y:S01]  /*17b0*/  DADD R16, -RZ, -R2 ;  /* 0x00000000ff107229 */ /* 0x000fe20000000902 */
[----:B------:R-:W-:Y:S01]  /*17c0*/  FSEL R5, RZ, 1.875, P1 ;  /* 0x3ff00000ff057808 */ /* 0x000fe20000800000 */
[----:B------:R-:W-:-:S08]  /*17d0*/  IMAD.MOV.U32 R4, RZ, RZ, RZ ;  /* 0x000000ffff047224 */ /* 0x000fd000078e00ff */
[----:B------:R-:W-:Y:S02]  /*17e0*/  FSEL R2, R2, R16, !P1 ;  /* 0x0000001002027208 */ /* 0x000fe40004800000 */
[----:B------:R-:W-:-:S06]  /*17f0*/  FSEL R3, R3, R17, !P1 ;  /* 0x0000001103037208 */ /* 0x000fcc0004800000 */
[----:B------:R-:W-:-:S08]  /*1800*/  DADD R2, R4, -R2 ;  /* 0x0000000004027229 */ /* 0x000fd00000000802 */
[----:B------:R-:W-:-:S11]  /*1810*/  DMUL R38, R2, R38 ;  /* 0x0000002602267228 */ /* 0x000fd60000000000 */
.L_x_3616:
[----:B------:R-:W-:Y:S05]  /*1820*/  BSYNC.RECONVERGENT B1 ;  /* 0x0000000000017941 */ /* 0x000fea0003800200 */
.L_x_3615:
[----:B-----5:R-:W0:Y:S01]  /*1830*/  S2R R16, SR_TID.X ;  /* 0x0000000000107919 */ /* 0x020e220000002100 */
[----:B------:R-:W1:Y:S01]  /*1840*/  S2UR UR4, SR_CTAID.X ;  /* 0x00000000000479c3 */ /* 0x000e620000002500 */
[----:B------:R-:W1:Y:S01]  /*1850*/  LDCU UR5, c[0x0][0x380] ;  /* 0x00007000ff0577ac */ /* 0x000e620008000800 */
[----:B------:R-:W-:Y:S01]  /*1860*/  BSSY.RECONVERGENT B1, `(.L_x_3621) ;  /* 0x000005f000017945 */ /* 0x000fe20003800200 */
[----:B-1----:R-:W-:Y:S01]  /*1870*/  UIMAD UR4, UR4, -0x400, UR5 ;  /* 0xfffffc00040478a4 */ /* 0x002fe2000f8e0205 */
[----:B0-----:R-:W-:-:S05]  /*1880*/  VIADD R0, R16, 0x180 ;  /* 0x0000018010007836 */ /* 0x001fca0000000000 */
[----:B------:R-:W-:-:S13]  /*1890*/  ISETP.GE.U32.AND P0, PT, R0, UR4, PT ;  /* 0x0000000400007c0c */ /* 0x000fda000bf06070 */
[----:B------:R-:W-:Y:S05]  /*18a0*/  @P0 BRA `(.L_x_3622) ;  /* 0x0000000400680947 */ /* 0x000fea0003800000 */
[----:B--2---:R-:W-:Y:S01]  /*18b0*/  MOV R2, 0x652b82fe ;  /* 0x652b82fe00027802 */ /* 0x004fe20000000f00 */
[----:B------:R-:W-:Y:S01]  /*18c0*/  IMAD.MOV.U32 R3, RZ, RZ, 0x3ff71547 ;  /* 0x3ff71547ff037424 */ /* 0x000fe200078e00ff */
[----:B------:R-:W-:Y:S01]  /*18d0*/  UMOV UR4, 0xfefa39ef ;  /* 0xfefa39ef00047882 */ /* 0x000fe20000000000 */
[----:B------:R-:W-:Y:S01]  /*18e0*/  UMOV UR5, 0x3fe62e42 ;  /* 0x3fe62e4200057882 */ /* 0x000fe20000000000 */
[----:B------:R-:W-:Y:S01]  /*18f0*/  DADD R28, -RZ, -|R14| ;  /* 0x00000000ff1c7229 */ /* 0x000fe20000000d0e */
        /* <DEDUP_REMOVED lines=55> */
.L_x_3624:
[----:B------:R-:W-:Y:S05]  /*1c70*/  BSYNC.RECONVERGENT B0 ;  /* 0x0000000000007941 */ /* 0x000fea0003800200 */
.L_x_3623:
        /* <DEDUP_REMOVED lines=21> */
.L_x_3626:
[----:B------:R-:W-:Y:S05]  /*1dd0*/  BSYNC.RECONVERGENT B2 ;  /* 0x0000000000027941 */ /* 0x000fea0003800200 */
.L_x_3625:
[----:B------:R-:W-:Y:S01]  /*1de0*/  DADD R14, -RZ, -R2 ;  /* 0x00000000ff0e7229 */ /* 0x000fe20000000902 */
[----:B------:R-:W-:Y:S01]  /*1df0*/  FSEL R5, RZ, 1.875, P1 ;  /* 0x3ff00000ff057808 */ /* 0x000fe20000800000 */
[----:B------:R-:W-:-:S08]  /*1e00*/  IMAD.MOV.U32 R4, RZ, RZ, RZ ;  /* 0x000000ffff047224 */ /* 0x000fd000078e00ff */
[----:B------:R-:W-:Y:S02]  /*1e10*/  FSEL R2, R2, R14, !P1 ;  /* 0x0000000e02027208 */ /* 0x000fe40004800000 */
[----:B------:R-:W-:-:S06]  /*1e20*/  FSEL R3, R3, R15, !P1 ;  /* 0x0000000f03037208 */ /* 0x000fcc0004800000 */
[----:B------:R-:W-:-:S08]  /*1e30*/  DADD R2, R4, -R2 ;  /* 0x0000000004027229 */ /* 0x000fd00000000802 */
[----:B------:R-:W-:-:S11]  /*1e40*/  DMUL R36, R2, R36 ;  /* 0x0000002402247228 */ /* 0x000fd60000000000 */
.L_x_3622:
[----:B------:R-:W-:Y:S05]  /*1e50*/  BSYNC.RECONVERGENT B1 ;  /* 0x0000000000017941 */ /* 0x000fea0003800200 */
.L_x_3621:
[----:B------:R-:W0:Y:S01]  /*1e60*/  S2R R15, SR_CTAID.X ;  /* 0x00000000000f7919 */ /* 0x000e220000002500 */
[----:B------:R-:W0:Y:S01]  /*1e70*/  LDC R14, c[0x0][0x380] ;  /* 0x0000e000ff0e7b82 */ /* 0x000e220000000800 */
[----:B--2---:R-:W-:Y:S01]  /*1e80*/  VIADD R3, R16, 0x200 ;  /* 0x0000020010037836 */ /* 0x004fe20000000000 */
[----:B------:R-:W-:Y:S01]  /*1e90*/  BSSY.RECONVERGENT B1, `(.L_x_3627) ;  /* 0x000005e000017945 */ /* 0x000fe20003800200 */
[----:B0-----:R-:W-:-:S05]  /*1ea0*/  IMAD R14, R15, -0x400, R14 ;  /* 0xfffffc000f0e7824 */ /* 0x001fca00078e020e */
[----:B------:R-:W-:-:S13]  /*1eb0*/  ISETP.GE.U32.AND P0, PT, R3, R14, PT ;  /* 0x0000000e0300720c */ /* 0x000fda0003f06070 */
[----:B------:R-:W-:Y:S05]  /*1ec0*/  @P0 BRA `(.L_x_3628) ;  /* 0x0000000400680947 */ /* 0x000fea0003800000 */
[----:B------:R-:W-:Y:S01]  /*1ed0*/  IMAD.MOV.U32 R2, RZ, RZ, 0x652b82fe ;  /* 0x652b82feff027424 */ /* 0x000fe200078e00ff */
[----:B------:R-:W-:Y:S01]  /*1ee0*/  MOV R3, 0x3ff71547 ;  /* 0x3ff7154700037802 */ /* 0x000fe20000000f00 */
        /* <DEDUP_REMOVED lines=55> */
[----:B------:R-:W-:Y:S01]  /*2260*/  @!P1 IMAD.MOV.U32 R2, RZ, RZ, R18 ;  /* 0x000000ffff029224 */ /* 0x000fe200078e0012 */
[----:B------:R-:W-:-:S06]  /*2270*/  @!P1 MOV R18, RZ ;  /* 0x000000ff00129202 */ /* 0x000fcc0000000f00 */
[----:B------:R-:W-:-:S11]  /*2280*/  @!P1 DMUL R4, R2, R18 ;  /* 0x0000001202049228 */ /* 0x000fd60000000000 */
.L_x_3630:
[----:B------:R-:W-:Y:S05]  /*2290*/  BSYNC.RECONVERGENT B0 ;  /* 0x0000000000007941 */ /* 0x000fea0003800200 */
.L_x_3629:
        /* <DEDUP_REMOVED lines=21> */
.L_x_3632:
[----:B------:R-:W-:Y:S05]  /*23f0*/  BSYNC.RECONVERGENT B2 ;  /* 0x0000000000027941 */ /* 0x000fea0003800200 */
.L_x_3631:
[----:B------:R-:W-:Y:S01]  /*2400*/  DADD R12, -RZ, -R2 ;  /* 0x00000000ff0c7229 */ /* 0x000fe20000000902 */
[----:B------:R-:W-:Y:S01]  /*2410*/  FSEL R5, RZ, 1.875, P1 ;  /* 0x3ff00000ff057808 */ /* 0x000fe20000800000 */
[----:B------:R-:W-:-:S08]  /*2420*/  IMAD.MOV.U32 R4, RZ, RZ, RZ ;  /* 0x000000ffff047224 */ /* 0x000fd000078e00ff */
[----:B------:R-:W-:Y:S02]  /*2430*/  FSEL R2, R2, R12, !P1 ;  /* 0x0000000c02027208 */ /* 0x000fe40004800000 */
[----:B------:R-:W-:-:S06]  /*2440*/  FSEL R3, R3, R13, !P1 ;  /* 0x0000000d03037208 */ /* 0x000fcc0004800000 */
[----:B------:R-:W-:-:S08]  /*2450*/  DADD R2, R4, -R2 ;  /* 0x0000000004027229 */ /* 0x000fd00000000802 */
[----:B------:R-:W-:-:S11]  /*2460*/  DMUL R26, R2, R26 ;  /* 0x0000001a021a7228 */ /* 0x000fd60000000000 */
.L_x_3628:
[----:B------:R-:W-:Y:S05]  /*2470*/  BSYNC.RECONVERGENT B1 ;  /* 0x0000000000017941 */ /* 0x000fea0003800200 */
.L_x_3627:
[----:B------:R-:W-:Y:S01]  /*2480*/  VIADD R3, R16, 0x280 ;  /* 0x0000028010037836 */ /* 0x000fe20000000000 */
[----:B------:R-:W-:Y:S04]  /*2490*/  BSSY.RECONVERGENT B1, `(.L_x_3633) ;  /* 0x000005d000017945 */ /* 0x000fe80003800200 */
[----:B------:R-:W-:-:S13]  /*24a0*/  ISETP.GE.U32.AND P0, PT, R3, R14, PT ;  /* 0x0000000e0300720c */ /* 0x000fda0003f06070 */
        /* <DEDUP_REMOVED lines=61> */
.L_x_3636:
[----:B------:R-:W-:Y:S05]  /*2880*/  BSYNC.RECONVERGENT B0 ;  /* 0x0000000000007941 */ /* 0x000fea0003800200 */
.L_x_3635:
        /* <DEDUP_REMOVED lines=21> */
.L_x_3638:
[----:B------:R-:W-:Y:S05]  /*29e0*/  BSYNC.RECONVERGENT B2 ;  /* 0x0000000000027941 */ /* 0x000fea0003800200 */
.L_x_3637:
[----:B------:R-:W-:Y:S01]  /*29f0*/  DADD R10, -RZ, -R2 ;  /* 0x00000000ff0a7229 */ /* 0x000fe20000000902 */
[----:B------:R-:W-:Y:S01]  /*2a00*/  FSEL R5, RZ, 1.875, P1 ;  /* 0x3ff00000ff057808 */ /* 0x000fe20000800000 */
[----:B------:R-:W-:-:S08]  /*2a10*/  IMAD.MOV.U32 R4, RZ, RZ, RZ ;  /* 0x000000ffff047224 */ /* 0x000fd000078e00ff */
[----:B------:R-:W-:Y:S02]  /*2a20*/  FSEL R2, R2, R10, !P1 ;  /* 0x0000000a02027208 */ /* 0x000fe40004800000 */
[----:B------:R-:W-:-:S06]  /*2a30*/  FSEL R3, R3, R11, !P1 ;  /* 0x0000000b03037208 */ /* 0x000fcc0004800000 */
[----:B------:R-:W-:-:S08]  /*2a40*/  DADD R2, R4, -R2 ;  /* 0x0000000004027229 */ /* 0x000fd00000000802 */
[----:B------:R-:W-:-:S11]  /*2a50*/  DMUL R24, R2, R24 ;  /* 0x0000001802187228 */ /* 0x000fd60000000000 */
.L_x_3634:
[----:B------:R-:W-:Y:S05]  /*2a60*/  BSYNC.RECONVERGENT B1 ;  /* 0x0000000000017941 */ /* 0x000fea0003800200 */
.L_x_3633:
        /* <DEDUP_REMOVED lines=64> */
.L_x_3642:
[----:B------:R-:W-:Y:S05]  /*2e70*/  BSYNC.RECONVERGENT B0 ;  /* 0x0000000000007941 */ /* 0x000fea0003800200 */
.L_x_3641:
        /* <DEDUP_REMOVED lines=20> */
[----:B------:R-:W-:Y:S05]  /*2fc0*/  CALL.REL.NOINC `($__internal_4_$__cuda_sm20_div_rn_f64_full) ;  /* 0x0000003800847944 */ /* 0x000fea0003c00000 */
.L_x_3644:
[----:B------:R-:W-:Y:S05]  /*2fd0*/  BSYNC.RECONVERGENT B2 ;  /* 0x0000000000027941 */ /* 0x000fea0003800200 */
.L_x_3643:
[----:B------:R-:W-:Y:S01]  /*2fe0*/  DADD R8, -RZ, -R2 ;  /* 0x00000000ff087229 */ /* 0x000fe20000000902 */
[----:B------:R-:W-:Y:S01]  /*2ff0*/  FSEL R5, RZ, 1.875, P1 ;  /* 0x3ff00000ff057808 */ /* 0x000fe20000800000 */
[----:B------:R-:W-:-:S08]  /*3000*/  IMAD.MOV.U32 R4, RZ, RZ, RZ ;  /* 0x000000ffff047224 */ /* 0x000fd000078e00ff */
[----:B------:R-:W-:Y:S02]  /*3010*/  FSEL R2, R2, R8, !P1 ;  /* 0x0000000802027208 */ /* 0x000fe40004800000 */
[----:B------:R-:W-:-:S06]  /*3020*/  FSEL R3, R3, R9, !P1 ;  /* 0x0000000903037208 */ /* 0x000fcc0004800000 */
[----:B------:R-:W-:-:S08]  /*3030*/  DADD R2, R4, -R2 ;  /* 0x0000000004027229 */ /* 0x000fd00000000802 */
[----:B------:R-:W-:-:S11]  /*3040*/  DMUL R22, R2, R22 ;  /* 0x0000001602167228 */ /* 0x000fd60000000000 */
.L_x_3640:
[----:B------:R-:W-:Y:S05]  /*3050*/  BSYNC.RECONVERGENT B1 ;  /* 0x0000000000017941 */ /* 0x000fea0003800200 */
.L_x_3639:
        /* <DEDUP_REMOVED lines=64> */
.L_x_3648:
[----:B------:R-:W-:Y:S05]  /*3460*/  BSYNC.RECONVERGENT B0 ;  /* 0x0000000000007941 */ /* 0x000fea0003800200 */
.L_x_3647:
        /* <DEDUP_REMOVED lines=18> */
[----:B------:R-:W-:Y:S02]  /*3590*/  MOV R3, R9 ;  /* 0x0000000900037202 */ /* 0x000fe40000000f00 */
[----:B------:R-:W-:-:S07]  /*35a0*/  MOV R0, 0x35c0 ;  /* 0x000035c000007802 */ /* 0x000fce0000000f00 */
[----:B------:R-:W-:Y:S05]  /*35b0*/  CALL.REL.NOINC `($__internal_4_$__cuda_sm20_div_rn_f64_full) ;  /* 0x0000003400087944 */ /* 0x000fea0003c00000 */
.L_x_3650:
[----:B------:R-:W-:Y:S05]  /*35c0*/  BSYNC.RECONVERGENT B2 ;  /* 0x0000000000027941 */ /* 0x000fea0003800200 */
.L_x_3649:
[----:B------:R-:W-:Y:S01]  /*35d0*/  DADD R6, -RZ, -R2 ;  /* 0x00000000ff067229 */ /* 0x000fe20000000902 */
[----:B------:R-:W-:Y:S01]  /*35e0*/  FSEL R5, RZ, 1.875, P1 ;  /* 0x3ff00000ff057808 */ /* 0x000fe20000800000 */
[----:B------:R-:W-:-:S08]  /*35f0*/  IMAD.MOV.U32 R4, RZ, RZ, RZ ;  /* 0x000000ffff047224 */ /* 0x000fd000078e00ff */
[----:B------:R-:W-:Y:S02]  /*3600*/  FSEL R2, R2, R6, !P1 ;  /* 0x0000000602027208 */ /* 0x000fe40004800000 */
[----:B------:R-:W-:-:S06]  /*3610*/  FSEL R3, R3, R7, !P1 ;  /* 0x0000000703037208 */ /* 0x000fcc0004800000 */
[----:B------:R-:W-:-:S08]  /*3620*/  DADD R2, R4, -R2 ;  /* 0x0000000004027229 */ /* 0x000fd00000000802 */
[----:B------:R-:W-:-:S11]  /*3630*/  DMUL R20, R2, R20 ;  /* 0x0000001402147228 */ /* 0x000fd60000000000 */
.L_x_3646:
[----:B------:R-:W-:Y:S05]  /*3640*/  BSYNC.RECONVERGENT B1 ;  /* 0x0000000000017941 */ /* 0x000fea0003800200 */
.L_x_3645:
[----:B------:R-:W-:Y:S01]  /*3650*/  ISETP.GE.U32.AND P0, PT, R16, R14, PT ;  /* 0x0000000e1000720c */ /* 0x000fe20003f06070 */
[----:B------:R-:W-:Y:S04]  /*3660*/  BSSY.RECONVERGENT B0, `(.L_x_3651) ;  /* 0x0000033000007945 */ /* 0x000fe80003800200 */
[----:B------:R-:W-:Y:S08]  /*3670*/  BSSY.RELIABLE B1, `(.L_x_3652) ;  /* 0x000002b000017945 */ /* 0x000ff00003800100 */
[----:B------:R-:W-:Y:S05]  /*3680*/  @P0 BRA `(.L_x_3653) ;  /* 0x0000000000300947 */ /* 0x000fea0003800000 */
[----:B------:R-:W0:Y:S01]  /*3690*/  LDC.64 R2, c[0x0][0x388] ;  /* 0x0000e200ff027b82 */ /* 0x000e220000000a00 */
[----:B------:R-:W-:Y:S02]  /*36a0*/  IMAD R5, R15, 0x400, R16 ;  /* 0x000004000f057824 */ /* 0x000fe400078e0210 */
[----:B------:R-:W-:-:S05]  /*36b0*/  VIADD R16, R16, 0x80 ;  /* 0x0000008010107836 */ /* 0x000fca0000000000 */
[----:B------:R-:W-:Y:S01]  /*36c0*/  ISETP.GE.U32.AND P0, PT, R16, R14, PT ;  /* 0x0000000e1000720c */ /* 0x000fe20003f06070 */
[----:B0-----:R-:W-:-:S05]  /*36d0*/  IMAD.WIDE.U32 R2, R5, 0x8, R2 ;  /* 0x0000000805027825 */ /* 0x001fca00078e0002 */
[----:B------:R0:W-:Y:S07]  /*36e0*/  STG.E.64 desc[UR6][R2.64], R42 ;  /* 0x0000002a02007986 */ /* 0x0001ee000c101b06 */
[----:B------:R-:W-:Y:S05]  /*36f0*/  @P0 BRA `(.L_x_3654) ;  /* 0x0000000000300947 */ /* 0x000fea0003800000 */
[----:B0-----:R-:W0:Y:S01]  /*3700*/  LDC.64 R2, c[0x0][0x388] ;  /* 0x0000e200ff027b82 */ /* 0x001e220000000a00 */
[----:B------:R-:W-:Y:S02]  /*3710*/  IMAD R5, R15, 0x400, R16 ;  /* 0x000004000f057824 */ /* 0x000fe400078e0210 */
[----:B------:R-:W-:Y:S02]  /*3720*/  VIADD R16, R16, 0x80 ;  /* 0x0000008010107836 */ /* 0x000fe40000000000 */
[----:B0-----:R-:W-:-:S05]  /*3730*/  IMAD.WIDE.U32 R2, R5, 0x8, R2 ;  /* 0x0000000805027825 */ /* 0x001fca00078e0002 */
[----:B------:R0:W-:Y:S02]  /*3740*/  STG.E.64 desc[UR6][R2.64], R40 ;  /* 0x0000002802007986 */ /* 0x0001e4000c101b06 */
.L_x_3653:
[----:B------:R-:W-:-:S13]  /*3750*/  ISETP.GE.U32.AND P0, PT, R16, R14, PT ;  /* 0x0000000e1000720c */ /* 0x000fda0003f06070 */
[----:B------:R-:W-:Y:S05]  /*3760*/  @P0 BRA `(.L_x_3655) ;  /* 0x0000000000300947 */ /* 0x000fea0003800000 */
[----:B0-----:R-:W0:Y:S01]  /*3770*/  LDC.64 R2, c[0x0][0x388] ;  /* 0x0000e200ff027b82 */ /* 0x001e220000000a00 */
[----:B------:R-:W-:Y:S02]  /*3780*/  IMAD R5, R15, 0x400, R16 ;  /* 0x000004000f057824 */ /* 0x000fe400078e0210 */
[----:B------:R-:W-:Y:S02]  /*3790*/  VIADD R16, R16, 0x80 ;  /* 0x0000008010107836 */ /* 0x000fe40000000000 */
[----:B0-----:R-:W-:-:S05]  /*37a0*/  IMAD.WIDE.U32 R2, R5, 0x8, R2 ;  /* 0x0000000805027825 */ /* 0x001fca00078e0002 */
[----:B------:R1:W-:Y:S02]  /*37b0*/  STG.E.64 desc[UR6][R2.64], R38 ;  /* 0x0000002602007986 */ /* 0x0003e4000c101b06 */
.L_x_3654:
[----:B------:R-:W-:-:S13]  /*37c0*/  ISETP.GE.U32.AND P0, PT, R16, R14, PT ;  /* 0x0000000e1000720c */ /* 0x000fda0003f06070 */
[----:B------:R-:W-:Y:S05]  /*37d0*/  @P0 BRA `(.L_x_3656) ;  /* 0x0000000000300947 */ /* 0x000fea0003800000 */
[----:B01----:R-:W0:Y:S01]  /*37e0*/  LDC.64 R2, c[0x0][0x388] ;  /* 0x0000e200ff027b82 */ /* 0x003e220000000a00 */
[----:B------:R-:W-:Y:S01]  /*37f0*/  LEA R5, R15, R16, 0xa ;  /* 0x000000100f057211 */ /* 0x000fe200078e50ff */
[----:B------:R-:W-:-:S04]  /*3800*/  VIADD R16, R16, 0x80 ;  /* 0x0000008010107836 */ /* 0x000fc80000000000 */
[----:B0-----:R-:W-:-:S05]  /*3810*/  IMAD.WIDE.U32 R2, R5, 0x8, R2 ;  /* 0x0000000805027825 */ /* 0x001fca00078e0002 */
[----:B------:R1:W-:Y:S02]  /*3820*/  STG.E.64 desc[UR6][R2.64], R36 ;  /* 0x0000002402007986 */ /* 0x0003e4000c101b06 */
.L_x_3655:
[----:B------:R-:W-:-:S13]  /*3830*/  ISETP.GE.U32.AND P0, PT, R16, R14, PT ;  /* 0x0000000e1000720c */ /* 0x000fda0003f06070 */
[----:B------:R-:W-:Y:S05]  /*3840*/  @P0 BRA `(.L_x_3657) ;  /* 0x0000000000340947 */ /* 0x000fea0003800000 */
[----:B01----:R-:W0:Y:S01]  /*3850*/  LDC.64 R2, c[0x0][0x388] ;  /* 0x0000e200ff027b82 */ /* 0x003e220000000a00 */
[----:B------:R-:W-:Y:S02]  /*3860*/  IMAD R5, R15, 0x400, R16 ;  /* 0x000004000f057824 */ /* 0x000fe400078e0210 */
[----:B------:R-:W-:Y:S02]  /*3870*/  VIADD R16, R16, 0x80 ;  /* 0x0000008010107836 */ /* 0x000fe40000000000 */
[----:B0-----:R-:W-:-:S05]  /*3880*/  IMAD.WIDE.U32 R2, R5, 0x8, R2 ;  /* 0x0000000805027825 */ /* 0x001fca00078e0002 */
[----:B------:R2:W-:Y:S02]  /*3890*/  STG.E.64 desc[UR6][R2.64], R26 ;  /* 0x0000001a02007986 */ /* 0x0005e4000c101b06 */
.L_x_3656:
[----:B------:R-:W-:-:S13]  /*38a0*/  ISETP.GE.U32.AND P0, PT, R16, R14, PT ;  /* 0x0000000e1000720c */ /* 0x000fda0003f06070 */
[----:B------:R-:W-:Y:S05]  /*38b0*/  @P0 BREAK.RELIABLE B1 ;  /* 0x0000000000010942 */ /* 0x000fea0003800100 */
[----:B------:R-:W-:Y:S05]  /*38c0*/  @P0 BRA `(.L_x_3658) ;  /* 0x0000000000300947 */ /* 0x000fea0003800000 */
[----:B012---:R-:W0:Y:S01]  /*38d0*/  LDC.64 R2, c[0x0][0x388] ;  /* 0x0000e200ff027b82 */ /* 0x007e220000000a00 */
[----:B------:R-:W-:Y:S02]  /*38e0*/  IMAD R5, R15, 0x400, R16 ;  /* 0x000004000f057824 */ /* 0x000fe400078e0210 */
[----:B------:R-:W-:Y:S02]  /*38f0*/  VIADD R16, R16, 0x80 ;  /* 0x0000008010107836 */ /* 0x000fe40000000000 */
[----:B0-----:R-:W-:-:S05]  /*3900*/  IMAD.WIDE.U32 R2, R5, 0x8, R2 ;  /* 0x0000000805027825 */ /* 0x001fca00078e0002 */
[----:B------:R2:W-:Y:S02]  /*3910*/  STG.E.64 desc[UR6][R2.64], R24 ;  /* 0x0000001802007986 */ /* 0x0005e4000c101b06 */
.L_x_3657:
[----:B------:R-:W-:Y:S05]  /*3920*/  BSYNC.RELIABLE B1 ;  /* 0x0000000000017941 */ /* 0x000fea0003800100 */
.L_x_3652:
[----:B------:R-:W-:-:S13]  /*3930*/  ISETP.GE.U32.AND P0, PT, R16, R14, PT ;  /* 0x0000000e1000720c */ /* 0x000fda0003f06070 */
[----:B012---:R-:W0:Y:S01]  /*3940*/  @!P0 LDC.64 R2, c[0x0][0x388] ;  /* 0x0000e200ff028b82 */ /* 0x007e220000000a00 */
[----:B------:R-:W-:Y:S02]  /*3950*/  @!P0 IMAD R5, R15, 0x400, R16 ;  /* 0x000004000f058824 */ /* 0x000fe400078e0210 */
[----:B------:R-:W-:Y:S02]  /*3960*/  @!P0 VIADD R16, R16, 0x80 ;  /* 0x0000008010108836 */ /* 0x000fe40000000000 */
[----:B0-----:R-:W-:-:S05]  /*3970*/  @!P0 IMAD.WIDE.U32 R2, R5, 0x8, R2 ;  /* 0x0000000805028825 */ /* 0x001fca00078e0002 */
[----:B------:R3:W-:Y:S02]  /*3980*/  @!P0 STG.E.64 desc[UR6][R2.64], R22 ;  /* 0x0000001602008986 */ /* 0x0007e4000c101b06 */
.L_x_3658:
[----:B------:R-:W-:Y:S05]  /*3990*/  BSYNC.RECONVERGENT B0 ;  /* 0x0000000000007941 */ /* 0x000fea0003800200 */
.L_x_3651:
[----:B------:R-:W-:Y:S05]  /*39a0*/  WARPSYNC.ALL ;  /* 0x0000000000007948 */ /* 0x000fea0003800000 */
[----:B------:R-:W-:-:S13]  /*39b0*/  ISETP.GE.U32.AND P0, PT, R16, R14, PT ;  /* 0x0000000e1000720c */ /* 0x000fda0003f06070 */
[----:B------:R-:W-:Y:S05]  /*39c0*/  @P0 EXIT ;  /* 0x000000000000094d */ /* 0x000fea0003800000 */
[----:B0123--:R-:W0:Y:S01]  /*39d0*/  LDC.64 R2, c[0x0][0x388] ;  /* 0x0000e200ff027b82 */ /* 0x00fe220000000a00 */
[----:B------:R-:W-:-:S05]  /*39e0*/  LEA R15, R15, R16, 0xa ;  /* 0x000000100f0f7211 */ /* 0x000fca00078e50ff */
[----:B0-----:R-:W-:-:S05]  /*39f0*/  IMAD.WIDE.U32 R2, R15, 0x8, R2 ;  /* 0x000000080f027825 */ /* 0x001fca00078e0002 */
[----:B------:R-:W-:Y:S01]  /*3a00*/  STG.E.64 desc[UR6][R2.64], R20 ;  /* 0x0000001402007986 */ /* 0x000fe2000c101b06 */
[----:B------:R-:W-:Y:S05]  /*3a10*/  EXIT ;  /* 0x000000000000794d */ /* 0x000fea0003800000 */
.L_x_3602:
[----:B------:R-:W0:Y:S01]  /*3a20*/  S2R R9, SR_TID.X ;  /* 0x0000000000097919 */ /* 0x000e220000002100 */
[----:B------:R-:W1:Y:S01]  /*3a30*/  LDC.64 R2, c[0x0][0x390] ;  /* 0x0000e400ff027b82 */ /* 0x000e620000000a00 */
[----:B------:R-:W-:-:S04]  /*3a40*/  IMAD.SHL.U32 R31, R31, 0x400, RZ ;  /* 0x000004001f1f7824 */ /* 0x000fc800078e00ff */
[----:B-1----:R-:W-:-:S04]  /*3a50*/  IMAD.WIDE.U32 R2, R31, 0x8, R2 ;  /* 0x000000081f027825 */ /* 0x002fc800078e0002 */
[----:B0-----:R-:W-:Y:S02]  /*3a60*/  IMAD.WIDE.U32 R28, R9, 0x10, R2 ;  /* 0x00000010091c7825 */ /* 0x001fe400078e0002 */
[----:B------:R-:W0:Y:S03]  /*3a70*/  LDC.64 R2, c[0x0][0x398] ;  /* 0x0000e600ff027b82 */ /* 0x000e260000000a00 */
[----:B------:R-:W2:Y:S01]  /*3a80*/  LDG.E.128 R4, desc[UR6][R28.64] ;  /* 0x000000061c047981 */ /* 0x000ea2000c1e1d00 */
[----:B------:R-:W-:Y:S01]  /*3a90*/  UMOV UR4, 0xfefa39ef ;  /* 0xfefa39ef00047882 */ /* 0x000fe20000000000 */
[----:B------:R-:W-:Y:S02]  /*3aa0*/  UMOV UR5, 0x3fe62e42 ;  /* 0x3fe62e4200057882 */ /* 0x000fe40000000000 */
[----:B------:R-:W5:Y:S04]  /*3ab0*/  LDG.E.128 R12, desc[UR6][R28.64+0x1000] ;  /* 0x001000061c0c7981 */ /* 0x000f68000c1e1d00 */
[----:B------:R-:W5:Y:S01]  /*3ac0*/  LDG.E.128 R16, desc[UR6][R28.64+0x1800] ;  /* 0x001800061c107981 */ /* 0x000f62000c1e1d00 */
[----:B0-----:R-:W-:-:S04]  /*3ad0*/  IMAD.WIDE.U32 R2, R31, 0x8, R2 ;  /* 0x000000081f027825 */ /* 0x001fc800078e0002 */
[----:B------:R-:W-:Y:S02]  /*3ae0*/  IMAD.WIDE.U32 R30, R9, 0x10, R2 ;  /* 0x00000010091e7825 */ /* 0x000fe400078e0002 */
[----:B------:R0:W5:Y:S02]  /*3af0*/  LDG.E.128 R8, desc[UR6][R28.64+0x800] ;  /* 0x000800061c087981 */ /* 0x000164000c1e1d00 */
[----:B------:R-:W-:Y:S02]  /*3b00*/  IMAD.MOV.U32 R2, RZ, RZ, 0x652b82fe ;  /* 0x652b82feff027424 */ /* 0x000fe400078e00ff */
[----:B------:R-:W-:Y:S01]  /*3b10*/  IMAD.MOV.U32 R3, RZ, RZ, 0x3ff71547 ;  /* 0x3ff71547ff037424 */ /* 0x000fe200078e00ff */
[----:B------:R-:W5:Y:S04]  /*3b20*/  LDG.E.128 R20, desc[UR6][R30.64] ;  /* 0x000000061e147981 */ /* 0x000f68000c1e1d00 */
[----:B------:R-:W5:Y:S04]  /*3b30*/  LDG.E.128 R24, desc[UR6][R30.64+0x800] ;  /* 0x000800061e187981 */ /* 0x000f68000c1e1d00 */
[----:B------:R-:W5:Y:S04]  /*3b40*/  LDG.E.128 R36, desc[UR6][R30.64+0x1000] ;  /* 0x001000061e247981 */ /* 0x000f68000c1e1d00 */
[----:B------:R1:W5:Y:S01]  /*3b50*/  LDG.E.128 R40, desc[UR6][R30.64+0x1800] ;  /* 0x001800061e287981 */ /* 0x000362000c1e1d00 */
[----:B------:R-:W-:Y:S01]  /*3b60*/  BSSY.RECONVERGENT B0, `(.L_x_3659) ;  /* 0x0000037000007945 */ /* 0x000fe20003800200 */
[----:B--2---:R-:W-:-:S08]  /*3b70*/  DFMA R2, |R4|, -R2, 6.75539944105574400000e+15 ;  /* 0x433800000402742b */ /* 0x004fd00000000a02 */
[----:B------:R-:W-:-:S08]  /*3b80*/  DADD R32, R2, -6.75539944105574400000e+15 ;  /* 0xc338000002207429 */ /* 0x000fd00000000000 */
[----:B------:R-:W-:Y:S01]  /*3b90*/  DFMA R34, R32, -UR4, -|R4| ;  /* 0x8000000420227c2b */ /* 0x000fe20008000c04 */
[----:B------:R-:W-:Y:S01]  /*3ba0*/  UMOV UR4, 0x3b39803f ;  /* 0x3b39803f00047882 */ /* 0x000fe20000000000 */
[----:B------:R-:W-:-:S06]  /*3bb0*/  UMOV UR5, 0x3c7abc9e ;  /* 0x3c7abc9e00057882 */ /* 0x000fcc0000000000 */
[----:B0-----:R-:W-:Y:S01]  /*3bc0*/  DFMA R28, R32, -UR4, R34 ;  /* 0x80000004201c7c2b */ /* 0x001fe20008000022 */
[----:B------:R-:W-:Y:S02]  /*3bd0*/  IMAD.MOV.U32 R32, RZ, RZ, -0x35dec16 ;  /* 0xfca213eaff207424 */ /* 0x000fe400078e00ff */
[----:B------:R-:W-:Y:S01]  /*3be0*/  IMAD.MOV.U32 R33, RZ, RZ, 0x3e928af3 ;  /* 0x3e928af3ff217424 */ /* 0x000fe200078e00ff */
[----:B------:R-:W-:Y:S01]  /*3bf0*/  UMOV UR4, 0x69ce2bdf ;  /* 0x69ce2bdf00047882 */ /* 0x000fe20000000000 */
[----:B------:R-:W-:-:S04]  /*3c00*/  UMOV UR5, 0x3e5ade15 ;  /* 0x3e5ade1500057882 */ /* 0x000fc80000000000 */
        /* <DEDUP_REMOVED lines=23> */
[----:B------:R-:W-:Y:S01]  /*3d80*/  UMOV UR5, 0x3fe00000 ;  /* 0x3fe0000000057882 */ /* 0x000fe20000000000 */
[----:B-1----:R-:W-:-:S05]  /*3d90*/  DADD R30, -RZ, -|R4| ;  /* 0x00000000ff1e7229 */ /* 0x002fca0000000d04 */
[----:B------:R-:W-:-:S05]  /*3da0*/  DFMA R32, R28, R32, UR4 ;  /* 0x000000041c207e2b */ /* 0x000fca0008000020 */
[----:B------:R-:W-:-:S03]  /*3db0*/  FSETP.GEU.FTZ.AND P0, PT, |R31|, 4.1917929649353027344, PT ;  /* 0x4086232b1f00780b */ /* 0x000fc60003f1e200 */
        /* <DEDUP_REMOVED lines=15> */
[----:B------:R-:W-:-:S06]  /*3eb0*/  @!P1 IMAD.MOV.U32 R2, RZ, RZ, RZ ;  /* 0x000000ffff029224 */ /* 0x000fcc00078e00ff */
[----:B------:R-:W-:-:S11]  /*3ec0*/  @!P1 DMUL R28, R32, R2 ;  /* 0x00000002201c9228 */ /* 0x000fd60000000000 */
.L_x_3660:
[----:B------:R-:W-:Y:S05]  /*3ed0*/  BSYNC.RECONVERGENT B0 ;  /* 0x0000000000007941 */ /* 0x000fea0003800200 */
.L_x_3659:
        /* <DEDUP_REMOVED lines=22> */
[----:B-----5:R-:W-:Y:S05]  /*4040*/  CALL.REL.NOINC `($__internal_4_$__cuda_sm20_div_rn_f64_full) ;  /* 0x0000002800647944 */ /* 0x020fea0003c00000 */
.L_x_3662:
[----:B------:R-:W-:Y:S05]  /*4050*/  BSYNC.RECONVERGENT B1 ;  /* 0x0000000000017941 */ /* 0x000fea0003800200 */
.L_x_3661:
[----:B------:R-:W-:Y:S01]  /*4060*/  MOV R4, 0x652b82fe ;  /* 0x652b82fe00047802 */ /* 0x000fe20000000f00 */
        /* <DEDUP_REMOVED lines=56> */
[----:B------:R-:W-:-:S06]  /*43f0*/  @!P2 MOV R4, RZ ;  /* 0x000000ff0004a202 */ /* 0x000fcc0000000f00 */
[----:B------:R-:W-:-:S11]  /*4400*/  @!P2 DMUL R28, R30, R4 ;  /* 0x000000041e1ca228 */ /* 0x000fd60000000000 */
.L_x_3664:
[----:B------:R-:W-:Y:S05]  /*4410*/  BSYNC.RECONVERGENT B0 ;  /* 0x0000000000007941 */ /* 0x000fea0003800200 */
.L_x_3663:
[----:B------:R-:W-:Y:S01]  /*4420*/  DADD R30, R28, 1 ;  /* 0x3ff000001c1e7429 */ /* 0x000fe20000000000 */
[----:B------:R-:W-:Y:S01]  /*4430*/  IMAD.MOV.U32 R4, RZ, RZ, 0x1 ;  /* 0x00000001ff047424 */ /* 0x000fe200078e00ff */
[----:B------:R-:W-:Y:S01]  /*4440*/  DADD R44, -RZ, -R2 ;  /* 0x00000000ff2c7229 */ /* 0x000fe20000000902 */
[----:B------:R-:W-:Y:S01]  /*4450*/  FSETP.GEU.AND P2, PT, |R29|, 6.5827683646048100446e-37, PT ;  /* 0x036000001d00780b */ /* 0x000fe20003f4e200 */
[----:B------:R-:W-:Y:S02]  /*4460*/  BSSY.RECONVERGENT B1, `(.L_x_3665) ;  /* 0x000001c000017945 */ /* 0x000fe40003800200 */
[----:B------:R-:W0:Y:S06]  /*4470*/  MUFU.RCP64H R5, R31 ;  /* 0x0000001f00057308 */ /* 0x000e2c0000001800 */
[----:B------:R-:W-:-:S02]  /*4480*/  FSEL R2, R2, R44, !P1 ;  /* 0x0000002c02027208 */ /* 0x000fc40004800000 */
[----:B------:R-:W-:Y:S01]  /*4490*/  FSEL R3, R3, R45, !P1 ;  /* 0x0000002d03037208 */ /* 0x000fe20004800000 */
[----:B0-----:R-:W-:-:S08]  /*44a0*/  DFMA R32, -R30, R4, 1 ;  /* 0x3ff000001e20742b */ /* 0x001fd00000000104 */
[----:B------:R-:W-:-:S08]  /*44b0*/  DFMA R32, R32, R32, R32 ;  /* 0x000000202020722b */ /* 0x000fd00000000020 */
[----:B------:R-:W-:-:S08]  /*44c0*/  DFMA R32, R4, R32, R4 ;  /* 0x000000200420722b */ /* 0x000fd00000000004 */
[----:B------:R-:W-:-:S08]  /*44d0*/  DFMA R4, -R30, R32, 1 ;  /* 0x3ff000001e04742b */ /* 0x000fd00000000120 */
[----:B------:R-:W-:-:S08]  /*44e0*/  DFMA R4, R32, R4, R32 ;  /* 0x000000042004722b */ /* 0x000fd00000000020 */
[----:B------:R-:W-:-:S08]  /*44f0*/  DMUL R32, R4, R28 ;  /* 0x0000001c04207228 */ /* 0x000fd00000000000 */
[----:B------:R-:W-:-:S08]  /*4500*/  DFMA R34, -R30, R32, R28 ;  /* 0x000000201e22722b */ /* 0x000fd0000000011c */
[----:B------:R-:W-:Y:S01]  /*4510*/  DFMA R4, R4, R34, R32 ;  /* 0x000000220404722b */ /* 0x000fe20000000020 */
[----:B------:R-:W-:Y:S01]  /*4520*/  FSEL R33, RZ, 1.875, P1 ;  /* 0x3ff00000ff217808 */ /* 0x000fe20000800000 */
[----:B------:R-:W-:Y:S01]  /*4530*/  IMAD.MOV.U32 R32, RZ, RZ, RZ ;  /* 0x000000ffff207224 */ /* 0x000fe200078e00ff */
[----:B------:R-:W-:-:S05]  /*4540*/  DSETP.GEU.AND P1, PT, R6, RZ, PT ;  /* 0x000000ff0600722a */ /* 0x000fca0003f2e000 */
[----:B------:R-:W-:Y:S02]  /*4550*/  DADD R2, R32, -R2 ;  /* 0x0000000020027229 */ /* 0x000fe40000000802 */
[----:B------:R-:W-:-:S05]  /*4560*/  FFMA R0, RZ, R31, R5 ;  /* 0x0000001fff007223 */ /* 0x000fca0000000005 */
[----:B------:R-:W-:Y:S01]  /*4570*/  FSETP.GT.AND P0, PT, |R0|, 1.469367938527859385e-39, PT ;  /* 0x001000000000780b */ /* 0x000fe20003f04200 */
[----:B-----5:R-:W-:-:S12]  /*4580*/  DMUL R20, R20, R2 ;  /* 0x0000000214147228 */ /* 0x020fd80000000000 */
[----:B------:R-:W-:Y:S05]  /*4590*/  @P0 BRA P2, `(.L_x_3666) ;  /* 0x0000000000200947 */ /* 0x000fea0001000000 */
[----:B------:R-:W-:Y:S01]  /*45a0*/  IMAD.MOV.U32 R4, RZ, RZ, R28 ;  /* 0x000000ffff047224 */ /* 0x000fe200078e001c */
[----:B------:R-:W-:Y:S01]  /*45b0*/  MOV R0, 0x4600 ;  /* 0x0000460000007802 */ /* 0x000fe20000000f00 */
[----:B------:R-:W-:Y:S02]  /*45c0*/  IMAD.MOV.U32 R5, RZ, RZ, R29 ;  /* 0x000000ffff057224 */ /* 0x000fe400078e001d */
[----:B------:R-:W-:Y:S02]  /*45d0*/  IMAD.MOV.U32 R2, RZ, RZ, R30 ;  /* 0x000000ffff027224 */ /* 0x000fe400078e001e */
[----:B------:R-:W-:-:S07]  /*45e0*/  IMAD.MOV.U32 R3, RZ, RZ, R31 ;  /* 0x000000ffff037224 */ /* 0x000fce00078e001f */
[----:B------:R-:W-:Y:S05]  /*45f0*/  CALL.REL.NOINC `($__internal_4_$__cuda_sm20_div_rn_f64_full) ;  /* 0x0000002000f87944 */ /* 0x000fea0003c00000 */
[----:B------:R-:W-:Y:S01]  /*4600*/  IMAD.MOV.U32 R4, RZ, RZ, R2 ;  /* 0x000000ffff047224 */ /* 0x000fe200078e0002 */
[----:B------:R-:W-:-:S07]  /*4610*/  MOV R5, R3 ;  /* 0x0000000300057202 */ /* 0x000fce0000000f00 */
.L_x_3666:
[----:B------:R-:W-:Y:S05]  /*4620*/  BSYNC.RECONVERGENT B1 ;  /* 0x0000000000017941 */ /* 0x000fea0003800200 */
.L_x_3665:
        /* <DEDUP_REMOVED lines=54> */
[----:B------:R-:W-:Y:S01]  /*4990*/  @!P2 LEA R29, R3, R29, 0x14 ;  /* 0x0000001d031da211 */ /* 0x000fe200078ea0ff */
[----:B------:R-:W-:-:S05]  /*49a0*/  @!P2 IMAD.IADD R2, R2, 0x1, -R3 ;  /* 0x000000010202a824 */ /* 0x000fca00078e0a03 */
[----:B------:R-:W-:Y:S01]  /*49b0*/  @!P2 LEA R3, R2, 0x3ff00000, 0x14 ;  /* 0x3ff000000203a811 */ /* 0x000fe200078ea0ff */
[----:B------:R-:W-:-:S06]  /*49c0*/  @!P2 IMAD.MOV.U32 R2, RZ, RZ, RZ ;  /* 0x000000ffff02a224 */ /* 0x000fcc00078e00ff */
[----:B------:R-:W-:-:S11]  /*49d0*/  @!P2 DMUL R6, R28, R2 ;  /* 0x000000021c06a228 */ /* 0x000fd60000000000 */
.L_x_3668:
[----:B------:R-:W-:Y:S05]  /*49e0*/  BSYNC.RECONVERGENT B0 ;  /* 0x0000000000007941 */ /* 0x000fea0003800200 */
.L_x_3667:
        /* <DEDUP_REMOVED lines=22> */
[----:B------:R-:W-:-:S12]  /*4b50*/  DMUL R22, R22, R4 ;  /* 0x0000000416167228 */ /* 0x000fd80000000000 */
[----:B------:R-:W-:Y:S05]  /*4b60*/  @P0 BRA P2, `(.L_x_3670) ;  /* 0x0000000000180947 */ /* 0x000fea0001000000 */
[----:B------:R-:W-:Y:S01]  /*4b70*/  IMAD.MOV.U32 R4, RZ, RZ, R6 ;  /* 0x000000ffff047224 */ /* 0x000fe200078e0006 */
[----:B------:R-:W-:Y:S01]  /*4b80*/  MOV R0, 0x4bd0 ;  /* 0x00004bd000007802 */ /* 0x000fe20000000f00 */
[----:B------:R-:W-:Y:S02]  /*4b90*/  IMAD.MOV.U32 R5, RZ, RZ, R7 ;  /* 0x000000ffff057224 */ /* 0x000fe400078e0007 */
[----:B------:R-:W-:Y:S02]  /*4ba0*/  IMAD.MOV.U32 R2, RZ, RZ, R28 ;  /* 0x000000ffff027224 */ /* 0x000fe400078e001c */
[----:B------:R-:W-:-:S07]  /*4bb0*/  IMAD.MOV.U32 R3, RZ, RZ, R29 ;  /* 0x000000ffff037224 */ /* 0x000fce00078e001d */
[----:B------:R-:W-:Y:S05]  /*4bc0*/  CALL.REL.NOINC `($__internal_4_$__cuda_sm20_div_rn_f64_full) ;  /* 0x0000001c00847944 */ /* 0x000fea0003c00000 */
.L_x_3670:
[----:B------:R-:W-:Y:S05]  /*4bd0*/  BSYNC.RECONVERGENT B1 ;  /* 0x0000000000017941 */ /* 0x000fea0003800200 */
.L_x_3669:
        /* <DEDUP_REMOVED lines=59> */
.L_x_3672:
[----:B------:R-:W-:Y:S05]  /*4f90*/  BSYNC.RECONVERGENT B0 ;  /* 0x0000000000007941 */ /* 0x000fea0003800200 */
.L_x_3671:
        /* <DEDUP_REMOVED lines=32> */
.L_x_3674:
[----:B------:R-:W-:Y:S05]  /*51a0*/  BSYNC.RECONVERGENT B1 ;  /* 0x0000000000017941 */ /* 0x000fea0003800200 */
.L_x_3673:
        /* <DEDUP_REMOVED lines=59> */
.L_x_3676:
[----:B------:R-:W-:Y:S05]  /*5560*/  BSYNC.RECONVERGENT B0 ;  /* 0x0000000000007941 */ /* 0x000fea0003800200 */
.L_x_3675:
        /* <DEDUP_REMOVED lines=30> */
.L_x_3678:
[----:B------:R-:W-:Y:S05]  /*5750*/  BSYNC.RECONVERGENT B1 ;  /* 0x0000000000017941 */ /* 0x000fea0003800200 */
.L_x_3677:
        /* <DEDUP_REMOVED lines=59> */
.L_x_3680:
[----:B------:R-:W-:Y:S05]  /*5b10*/  BSYNC.RECONVERGENT B0 ;  /* 0x0000000000007941 */ /* 0x000fea0003800200 */
.L_x_3679:
        /* <DEDUP_REMOVED lines=32> */
.L_x_3682:
[----:B------:R-:W-:Y:S05]  /*5d20*/  BSYNC.RECONVERGENT B1 ;  /* 0x0000000000017941 */ /* 0x000fea0003800200 */
.L_x_3681:
        /* <DEDUP_REMOVED lines=59> */
.L_x_3684:
[----:B------:R-:W-:Y:S05]  /*60e0*/  BSYNC.RECONVERGENT B0 ;  /* 0x0000000000007941 */ /* 0x000fea0003800200 */
.L_x_3683:
        /* <DEDUP_REMOVED lines=25> */
[----:B------:R-:W-:Y:S01]  /*6280*/  MOV R2, R12 ;  /* 0x0000000c00027202 */ /* 0x000fe20000000f00 */
[----:B------:R-:W-:Y:S01]  /*6290*/  IMAD.MOV.U32 R5, RZ, RZ, R7 ;  /* 0x000000ffff057224 */ /* 0x000fe200078e0007 */
[----:B------:R-:W-:Y:S01]  /*62a0*/  MOV R0, 0x62d0 ;  /* 0x000062d000007802 */ /* 0x000fe20000000f00 */
[----:B------:R-:W-:-:S07]  /*62b0*/  IMAD.MOV.U32 R3, RZ, RZ, R13 ;  /* 0x000000ffff037224 */ /* 0x000fce00078e000d */
[----:B------:R-:W-:Y:S05]  /*62c0*/  CALL.REL.NOINC `($__internal_4_$__cuda_sm20_div_rn_f64_full) ;  /* 0x0000000400c47944 */ /* 0x000fea0003c00000 */
.L_x_3686:
[----:B------:R-:W-:Y:S05]  /*62d0*/  BSYNC.RECONVERGENT B1 ;  /* 0x0000000000017941 */ /* 0x000fea0003800200 */
.L_x_3685:
        /* <DEDUP_REMOVED lines=60> */
.L_x_3688:
[----:B------:R-:W-:Y:S05]  /*66a0*/  BSYNC.RECONVERGENT B0 ;  /* 0x0000000000007941 */ /* 0x000fea0003800200 */
.L_x_3687:
        /* <DEDUP_REMOVED lines=12> */
[----:B------:R-:W-:Y:S01]  /*6770*/  DFMA R4, R6, R4, R6 ;  /* 0x000000040604722b */ /* 0x000fe20000000006 */
[----:B------:R-:W0:Y:S01]  /*6780*/  S2R R6, SR_CTAID.X ;  /* 0x0000000000067919 */ /* 0x000e220000002500 */
[----:B------:R-:W1:Y:S06]  /*6790*/  S2R R7, SR_TID.X ;  /* 0x0000000000077919 */ /* 0x000e6c0000002100 */
[----:B------:R-:W-:-:S08]  /*67a0*/  DMUL R12, R4, R14 ;  /* 0x0000000e040c7228 */ /* 0x000fd00000000000 */
[----:B------:R-:W-:-:S08]  /*67b0*/  DFMA R28, -R16, R12, R14 ;  /* 0x0000000c101c722b */ /* 0x000fd0000000010e */
[----:B------:R-:W-:Y:S01]  /*67c0*/  DFMA R4, R4, R28, R12 ;  /* 0x0000001c0404722b */ /* 0x000fe2000000000c */
[----:B------:R-:W-:Y:S01]  /*67d0*/  FSEL R13, RZ, 1.875, P1 ;  /* 0x3ff00000ff0d7808 */ /* 0x000fe20000800000 */
[----:B------:R-:W-:Y:S01]  /*67e0*/  IMAD.MOV.U32 R12, RZ, RZ, RZ ;  /* 0x000000ffff0c7224 */ /* 0x000fe200078e00ff */
[----:B------:R-:W-:-:S05]  /*67f0*/  DSETP.GEU.AND P1, PT, R18, RZ, PT ;  /* 0x000000ff1200722a */ /* 0x000fca0003f2e000 */
[----:B------:R-:W-:Y:S02]  /*6800*/  DADD R12, R12, -R2 ;  /* 0x000000000c0c7229 */ /* 0x000fe40000000802 */
[----:B------:R-:W-:Y:S01]  /*6810*/  FFMA R0, RZ, R17, R5 ;  /* 0x00000011ff007223 */ /* 0x000fe20000000005 */
[----:B0-----:R-:W-:-:S04]  /*6820*/  SHF.L.U32 R6, R6, 0xa, RZ ;  /* 0x0000000a06067819 */ /* 0x001fc800000006ff */
[----:B------:R-:W-:Y:S01]  /*6830*/  FSETP.GT.AND P0, PT, |R0|, 1.469367938527859385e-39, PT ;  /* 0x001000000000780b */ /* 0x000fe20003f04200 */
[----:B------:R-:W-:-:S12]  /*6840*/  DMUL R12, R40, R12 ;  /* 0x0000000c280c7228 */ /* 0x000fd80000000000 */
[----:B-1----:R-:W-:Y:S05]  /*6850*/  @P0 BRA P2, `(.L_x_3690) ;  /* 0x0000000000200947 */ /* 0x002fea0001000000 */
[----:B------:R-:W-:Y:S01]  /*6860*/  IMAD.MOV.U32 R4, RZ, RZ, R14 ;  /* 0x000000ffff047224 */ /* 0x000fe200078e000e */
[----:B------:R-:W-:Y:S01]  /*6870*/  MOV R0, 0x68c0 ;  /* 0x000068c000007802 */ /* 0x000fe20000000f00 */
[----:B------:R-:W-:Y:S02]  /*6880*/  IMAD.MOV.U32 R5, RZ, RZ, R15 ;  /* 0x000000ffff057224 */ /* 0x000fe400078e000f */
[----:B------:R-:W-:Y:S02]  /*6890*/  IMAD.MOV.U32 R2, RZ, RZ, R16 ;  /* 0x000000ffff027224 */ /* 0x000fe400078e0010 */
[----:B------:R-:W-:-:S07]  /*68a0*/  IMAD.MOV.U32 R3, RZ, RZ, R17 ;  /* 0x000000ffff037224 */ /* 0x000fce00078e0011 */
[----:B------:R-:W-:Y:S05]  /*68b0*/  CALL.REL.NOINC `($__internal_4_$__cuda_sm20_div_rn_f64_full) ;  /* 0x0000000000487944 */ /* 0x000fea0003c00000 */
[----:B------:R-:W-:Y:S02]  /*68c0*/  IMAD.MOV.U32 R4, RZ, RZ, R2 ;  /* 0x000000ffff047224 */ /* 0x000fe400078e0002 */
[----:B------:R-:W-:-:S07]  /*68d0*/  IMAD.MOV.U32 R5, RZ, RZ, R3 ;  /* 0x000000ffff057224 */ /* 0x000fce00078e0003 */
.L_x_3690:
[----:B------:R-:W-:Y:S05]  /*68e0*/  BSYNC.RECONVERGENT B1 ;  /* 0x0000000000017941 */ /* 0x000fea0003800200 */
.L_x_3689:
[----:B------:R-:W0:Y:S01]  /*68f0*/  LDC.64 R16, c[0x0][0x388] ;  /* 0x0000e200ff107b82 */ /* 0x000e220000000a00 */
[----:B------:R-:W-:Y:S01]  /*6900*/  DADD R2, -RZ, -R4 ;  /* 0x00000000ff027229 */ /* 0x000fe20000000904 */
[----:B------:R-:W-:Y:S02]  /*6910*/  FSEL R15, RZ, 1.875, P1 ;  /* 0x3ff00000ff0f7808 */ /* 0x000fe40000800000 */
[----:B------:R-:W-:-:S07]  /*6920*/  MOV R14, RZ ;  /* 0x000000ff000e7202 */ /* 0x000fce0000000f00 */
[----:B------:R-:W-:Y:S02]  /*6930*/  FSEL R2, R4, R2, !P1 ;  /* 0x0000000204027208 */ /* 0x000fe40004800000 */
[----:B------:R-:W-:-:S06]  /*6940*/  FSEL R3, R5, R3, !P1 ;  /* 0x0000000305037208 */ /* 0x000fcc0004800000 */
[----:B------:R-:W-:Y:S01]  /*6950*/  DADD R14, R14, -R2 ;  /* 0x000000000e0e7229 */ /* 0x000fe20000000802 */
[----:B0-----:R-:W-:-:S07]  /*6960*/  IMAD.WIDE.U32 R2, R6, 0x8, R16 ;  /* 0x0000000806027825 */ /* 0x001fce00078e0010 */
[----:B------:R-:W-:Y:S01]  /*6970*/  DMUL R14, R42, R14 ;  /* 0x0000000e2a0e7228 */ /* 0x000fe20000000000 */
[----:B------:R-:W-:-:S05]  /*6980*/  IMAD.WIDE.U32 R2, R7, 0x10, R2 ;  /* 0x0000001007027825 */ /* 0x000fca00078e0002 */
[----:B------:R-:W-:Y:S04]  /*6990*/  STG.E.128 desc[UR6][R2.64], R20 ;  /* 0x0000001402007986 */ /* 0x000fe8000c101d06 */
[----:B------:R-:W-:Y:S04]  /*69a0*/  STG.E.128 desc[UR6][R2.64+0x800], R24 ;  /* 0x0008001802007986 */ /* 0x000fe8000c101d06 */
[----:B------:R-:W-:Y:S04]  /*69b0*/  STG.E.128 desc[UR6][R2.64+0x1000], R8 ;  /* 0x0010000802007986 */ /* 0x000fe8000c101d06 */
[----:B------:R-:W-:Y:S01]  /*69c0*/  STG.E.128 desc[UR6][R2.64+0x1800], R12 ;  /* 0x0018000c02007986 */ /* 0x000fe2000c101d06 */
[----:B------:R-:W-:Y:S05]  /*69d0*/  EXIT ;  /* 0x000000000000794d */ /* 0x000fea0003800000 */
        .weak           $__internal_4_$__cuda_sm20_div_rn_f64_full
        .type           $__internal_4_$__cuda_sm20_div_rn_f64_full,@function
        .size           $__internal_4_$__cuda_sm20_div_rn_f64_full,(.L_x_6993 - $__internal_4_$__cuda_sm20_div_rn_f64_full)
$__internal_4_$__cuda_sm20_div_rn_f64_full:
[----:B------:R-:W-:Y:S01]  /*69e0*/  IMAD.MOV.U32 R29, RZ, RZ, R5 ;  /* 0x000000ffff1d7224 */ /* 0x000fe200078e0005 */
[C---:B------:R-:W-:Y:S01]  /*69f0*/  FSETP.GEU.AND P2, PT, |R3|.reuse, 1.469367938527859385e-39, PT ;  /* 0x001000000300780b */ /* 0x040fe20003f4e200 */
[----:B------:R-:W-:Y:S01]  /*6a00*/  IMAD.MOV.U32 R28, RZ, RZ, R4 ;  /* 0x000000ffff1c7224 */ /* 0x000fe200078e0004 */
        /* <DEDUP_REMOVED lines=9> */
[----:B------:R-:W-:-:S03]  /*6aa0*/  ISETP.GE.U32.AND P4, PT, R47, R46, PT ;  /* 0x0000002e2f00720c */ /* 0x000fc60003f86070 */
[----:B------:R-:W-:Y:S01]  /*6ab0*/  @!P0 LOP3.LUT R30, R3, 0x7ff00000, RZ, 0xc0, !PT ;  /* 0x7ff00000031e8812 */ /* 0x000fe200078ec0ff */
[----:B------:R-:W-:Y:S01]  /*6ac0*/  @!P0 IMAD.MOV.U32 R34, RZ, RZ, RZ ;  /* 0x000000ffff228224 */ /* 0x000fe200078e00ff */
[----:B------:R-:W0:Y:S01]  /*6ad0*/  MUFU.RCP64H R31, R5 ;  /* 0x00000005001f7308 */ /* 0x000e220000001800 */
[----:B------:R-:W-:Y:S02]  /*6ae0*/  SEL R32, R49, 0x63400000, !P4 ;  /* 0x6340000031207807 */ /* 0x000fe40006000000 */
[----:B------:R-:W-:Y:S02]  /*6af0*/  @!P0 ISETP.GE.U32.AND P3, PT, R47, R30, PT ;  /* 0x0000001e2f00820c */ /* 0x000fe40003f66070 */
[----:B------:R-:W-:Y:S01]  /*6b00*/  LOP3.LUT R33, R32, 0x800fffff, R29, 0xf8, !PT ;  /* 0x800fffff20217812 */ /* 0x000fe200078ef81d */
[----:B------:R-:W-:Y:S01]  /*6b10*/  IMAD.MOV.U32 R32, RZ, RZ, R28 ;  /* 0x000000ffff207224 */ /* 0x000fe200078e001c */
[----:B------:R-:W-:-:S04]  /*6b20*/  @!P0 SEL R30, R49, 0x63400000, !P3 ;  /* 0x63400000311e8807 */ /* 0x000fc80005800000 */
[----:B------:R-:W-:-:S04]  /*6b30*/  @!P0 LOP3.LUT R30, R30, 0x80000000, R29, 0xf8, !PT ;  /* 0x800000001e1e8812 */ /* 0x000fc800078ef81d */
[----:B------:R-:W-:Y:S02]  /*6b40*/  @!P0 LOP3.LUT R35, R30, 0x100000, RZ, 0xfc, !PT ;  /* 0x001000001e238812 */ /* 0x000fe400078efcff */
[----:B------:R-:W-:-:S04]  /*6b50*/  MOV R30, 0x1 ;  /* 0x00000001001e7802 */ /* 0x000fc80000000f00 */
[----:B------:R-:W-:Y:S02]  /*6b60*/  @!P0 DFMA R32, R32, 2, -R34 ;  /* 0x400000002020882b */ /* 0x000fe40000000822 */
[----:B0-----:R-:W-:-:S08]  /*6b70*/  DFMA R34, R30, -R4, 1 ;  /* 0x3ff000001e22742b */ /* 0x001fd00000000804 */
[----:B------:R-:W-:-:S08]  /*6b80*/  DFMA R34, R34, R34, R34 ;  /* 0x000000222222722b */ /* 0x000fd00000000022 */
[----:B------:R-:W-:-:S08]  /*6b90*/  DFMA R30, R30, R34, R30 ;  /* 0x000000221e1e722b */ /* 0x000fd0000000001e */
[----:B------:R-:W-:-:S08]  /*6ba0*/  DFMA R34, R30, -R4, 1 ;  /* 0x3ff000001e22742b */ /* 0x000fd00000000804 */
[----:B------:R-:W-:-:S08]  /*6bb0*/  DFMA R30, R30, R34, R30 ;  /* 0x000000221e1e722b */ /* 0x000fd0000000001e */
[----:B------:R-:W-:-:S08]  /*6bc0*/  DMUL R34, R30, R32 ;  /* 0x000000201e227228 */ /* 0x000fd00000000000 */
[----:B------:R-:W-:-:S08]  /*6bd0*/  DFMA R44, R34, -R4, R32 ;  /* 0x80000004222c722b */ /* 0x000fd00000000020 */
[----:B------:R-:W-:Y:S01]  /*6be0*/  DFMA R34, R30, R44, R34 ;  /* 0x0000002c1e22722b */ /* 0x000fe20000000022 */
[----:B------:R-:W-:Y:S01]  /*6bf0*/  IMAD.MOV.U32 R44, RZ, RZ, R47 ;  /* 0x000000ffff2c7224 */ /* 0x000fe200078e002f */
[----:B------:R-:W-:Y:S01]  /*6c00*/  @!P0 LOP3.LUT R44, R33, 0x7ff00000, RZ, 0xc0, !PT ;  /* 0x7ff00000212c8812 */ /* 0x000fe200078ec0ff */
[----:B------:R-:W-:Y:S01]  /*6c10*/  IMAD.MOV.U32 R45, RZ, RZ, R46 ;  /* 0x000000ffff2d7224 */ /* 0x000fe200078e002e */
[----:B------:R-:W-:-:S03]  /*6c20*/  @!P2 LOP3.LUT R45, R5, 0x7ff00000, RZ, 0xc0, !PT ;  /* 0x7ff00000052da812 */ /* 0x000fc600078ec0ff */
[----:B------:R-:W-:-:S05]  /*6c30*/  VIADD R30, R44, 0xffffffff ;  /* 0xffffffff2c1e7836 */ /* 0x000fca0000000000 */
[----:B------:R-:W-:Y:S01]  /*6c40*/  ISETP.GT.U32.AND P0, PT, R30, 0x7feffffe, PT ;  /* 0x7feffffe1e00780c */ /* 0x000fe20003f04070 */
[----:B------:R-:W-:-:S05]  /*6c50*/  VIADD R30, R45, 0xffffffff ;  /* 0xffffffff2d1e7836 */ /* 0x000fca0000000000 */
[----:B------:R-:W-:-:S13]  /*6c60*/  ISETP.GT.U32.OR P0, PT, R30, 0x7feffffe, P0 ;  /* 0x7feffffe1e00780c */ /* 0x000fda0000704470 */
[----:B------:R-:W-:Y:S05]  /*6c70*/  @P0 BRA `(.L_x_3692) ;  /* 0x0000000000740947 */ /* 0x000fea0003800000 */
[----:B------:R-:W-:-:S04]  /*6c80*/  LOP3.LUT R28, R3, 0x7ff00000, RZ, 0xc0, !PT ;  /* 0x7ff00000031c7812 */ /* 0x000fc800078ec0ff */
[CC--:B------:R-:W-:Y:S02]  /*6c90*/  ISETP.GE.U32.AND P0, PT, R47.reuse, R28.reuse, PT ;  /* 0x0000001c2f00720c */ /* 0x0c0fe40003f06070 */
[----:B------:R-:W-:Y:S02]  /*6ca0*/  VIADDMNMX R28, R47, -R28, 0xb9600000, !PT ;  /* 0xb96000002f1c7446 */ /* 0x000fe4000780091c */
[----:B------:R-:W-:Y:S02]  /*6cb0*/  SEL R44, R49, 0x63400000, !P0 ;  /* 0x63400000312c7807 */ /* 0x000fe40004000000 */
[----:B------:R-:W-:-:S05]  /*6cc0*/  VIMNMX R28, PT, PT, R28, 0x46a00000, PT ;  /* 0x46a000001c1c7848 */ /* 0x000fca0003fe0100 */
[----:B------:R-:W-:Y:S01]  /*6cd0*/  IMAD.IADD R44, R28, 0x1, -R44 ;  /* 0x000000011c2c7824 */ /* 0x000fe200078e0a2c */
[----:B------:R-:W-:-:S03]  /*6ce0*/  MOV R28, RZ ;  /* 0x000000ff001c7202 */ /* 0x000fc60000000f00 */
        /* <DEDUP_REMOVED lines=14> */
[----:B------:R-:W-:-:S03]  /*6dd0*/  DFMA R4, R30, -R4, R34 ;  /* 0x800000041e04722b */ /* 0x000fc60000000022 */
[----:B------:R-:W-:-:S07]  /*6de0*/  LOP3.LUT R28, R3, R28, RZ, 0x3c, !PT ;  /* 0x0000001c031c7212 */ /* 0x000fce00078e3cff */
[----:B------:R-:W-:-:S04]  /*6df0*/  FSETP.NEU.AND P0, PT, |R5|, R44, PT ;  /* 0x0000002c0500720b */ /* 0x000fc80003f0d200 */
[----:B------:R-:W-:Y:S02]  /*6e00*/  FSEL R2, R2, R30, !P0 ;  /* 0x0000001e02027208 */ /* 0x000fe40004000000 */
[----:B------:R-:W-:-:S05]  /*6e10*/  FSEL R30, R28, R31, !P0 ;  /* 0x0000001f1c1e7208 */ /* 0x000fca0004000000 */
[----:B------:R-:W-:Y:S02]  /*6e20*/  IMAD.MOV.U32 R31, RZ, RZ, R30 ;  /* 0x000000ffff1f7224 */ /* 0x000fe400078e001e */
[----:B------:R-:W-:Y:S01]  /*6e30*/  IMAD.MOV.U32 R30, RZ, RZ, R2 ;  /* 0x000000ffff1e7224 */ /* 0x000fe200078e0002 */
[----:B------:R-:W-:Y:S06]  /*6e40*/  BRA `(.L_x_3693) ;  /* 0x0000000000607947 */ /* 0x000fec0003800000 */
.L_x_3692:
[----:B------:R-:W-:-:S14]  /*6e50*/  DSETP.NAN.AND P0, PT, R28, R28, PT ;  /* 0x0000001c1c00722a */ /* 0x000fdc0003f08000 */
[----:B------:R-:W-:Y:S05]  /*6e60*/  @P0 BRA `(.L_x_3694) ;  /* 0x00000000004c0947 */ /* 0x000fea0003800000 */
[----:B------:R-:W-:-:S14]  /*6e70*/  DSETP.NAN.AND P0, PT, R2, R2, PT ;  /* 0x000000020200722a */ /* 0x000fdc0003f08000 */
[----:B------:R-:W-:Y:S05]  /*6e80*/  @P0 BRA `(.L_x_3695) ;  /* 0x0000000000340947 */ /* 0x000fea0003800000 */
[----:B------:R-:W-:Y:S01]  /*6e90*/  ISETP.NE.AND P0, PT, R44, R45, PT ;  /* 0x0000002d2c00720c */ /* 0x000fe20003f05270 */
[----:B------:R-:W-:Y:S01]  /*6ea0*/  IMAD.MOV.U32 R30, RZ, RZ, 0x0 ;  /* 0x00000000ff1e7424 */ /* 0x000fe200078e00ff */
[----:B------:R-:W-:-:S11]  /*6eb0*/  MOV R31, 0xfff80000 ;  /* 0xfff80000001f7802 */ /* 0x000fd60000000f00 */
[----:B------:R-:W-:Y:S05]  /*6ec0*/  @!P0 BRA `(.L_x_3693) ;  /* 0x0000000000408947 */ /* 0x000fea0003800000 */
[----:B------:R-:W-:Y:S02]  /*6ed0*/  ISETP.NE.AND P0, PT, R44, 0x7ff00000, PT ;  /* 0x7ff000002c00780c */ /* 0x000fe40003f05270 */
[----:B------:R-:W-:Y:S02]  /*6ee0*/  LOP3.LUT R2, R29, 0x80000000, R3, 0x48, !PT ;  /* 0x800000001d027812 */ /* 0x000fe400078e4803 */
[----:B------:R-:W-:-:S13]  /*6ef0*/  ISETP.EQ.OR P0, PT, R45, RZ, !P0 ;  /* 0x000000ff2d00720c */ /* 0x000fda0004702670 */
[----:B------:R-:W-:Y:S01]  /*6f00*/  @P0 LOP3.LUT R3, R2, 0x7ff00000, RZ, 0xfc, !PT ;  /* 0x7ff0000002030812 */ /* 0x000fe200078efcff */
[----:B------:R-:W-:Y:S02]  /*6f10*/  @!P0 IMAD.MOV.U32 R30, RZ, RZ, RZ ;  /* 0x000000ffff1e8224 */ /* 0x000fe400078e00ff */
[----:B------:R-:W-:Y:S02]  /*6f20*/  @!P0 IMAD.MOV.U32 R31, RZ, RZ, R2 ;  /* 0x000000ffff1f8224 */ /* 0x000fe400078e0002 */
[----:B------:R-:W-:Y:S02]  /*6f30*/  @P0 IMAD.MOV.U32 R30, RZ, RZ, RZ ;  /* 0x000000ffff1e0224 */ /* 0x000fe400078e00ff */
[----:B------:R-:W-:Y:S01]  /*6f40*/  @P0 IMAD.MOV.U32 R31, RZ, RZ, R3 ;  /* 0x000000ffff1f0224 */ /* 0x000fe200078e0003 */
[----:B------:R-:W-:Y:S06]  /*6f50*/  BRA `(.L_x_3693) ;  /* 0x00000000001c7947 */ /* 0x000fec0003800000 */
.L_x_3695:
[----:B------:R-:W-:-:S05]  /*6f60*/  LOP3.LUT R30, R3, 0x80000, RZ, 0xfc, !PT ;  /* 0x00080000031e7812 */ /* 0x000fca00078efcff */
[----:B------:R-:W-:Y:S02]  /*6f70*/  IMAD.MOV.U32 R31, RZ, RZ, R30 ;  /* 0x000000ffff1f7224 */ /* 0x000fe400078e001e */
[----:B------:R-:W-:Y:S01]  /*6f80*/  IMAD.MOV.U32 R30, RZ, RZ, R2 ;  /* 0x000000ffff1e7224 */ /* 0x000fe200078e0002 */
[----:B------:R-:W-:Y:S06]  /*6f90*/  BRA `(.L_x_3693) ;  /* 0x00000000000c7947 */ /* 0x000fec0003800000 */
.L_x_3694:
[----:B------:R-:W-:-:S04]  /*6fa0*/  LOP3.LUT R30, R29, 0x80000, RZ, 0xfc, !PT ;  /* 0x000800001d1e7812 */ /* 0x000fc800078efcff */
[----:B------:R-:W-:Y:S01]  /*6fb0*/  MOV R31, R30 ;  /* 0x0000001e001f7202 */ /* 0x000fe20000000f00 */
[----:B------:R-:W-:-:S07]  /*6fc0*/  IMAD.MOV.U32 R30, RZ, RZ, R28 ;  /* 0x000000ffff1e7224 */ /* 0x000fce00078e001c */
.L_x_3693:
[----:B------:R-:W-:Y:S05]  /*6fd0*/  BSYNC.RECONVERGENT B0 ;  /* 0x0000000000007941 */ /* 0x000fea0003800200 */
.L_x_3691:
[----:B------:R-:W-:Y:S02]  /*6fe0*/  IMAD.MOV.U32 R4, RZ, RZ, R0 ;  /* 0x000000ffff047224 */ /* 0x000fe400078e0000 */
[----:B------:R-:W-:Y:S02]  /*6ff0*/  IMAD.MOV.U32 R5, RZ, RZ, 0x0 ;  /* 0x00000000ff057424 */ /* 0x000fe400078e00ff */
[----:B------:R-:W-:Y:S02]  /*7000*/  IMAD.MOV.U32 R2, RZ, RZ, R30 ;  /* 0x000000ffff027224 */ /* 0x000fe400078e001e */
[----:B------:R-:W-:Y:S01]  /*7010*/  IMAD.MOV.U32 R3, RZ, RZ, R31 ;  /* 0x000000ffff037224 */ /* 0x000fe200078e001f */
[----:B------:R-:W-:Y:S06]  /*7020*/  RET.REL.NODEC R4 `(_ZN2at6native29vectorized_elementwise_kernelILi2EZZZNS0_62_GLOBAL__N__e6aa1b1b_29_ActivationLogSigmoidKernel_cu_9d16a0dc27log_sigmoid_backward_kernelERNS_14TensorIteratorEENKUlvE_clEvENKUlvE_clEvEUlddE_St5arrayIPcLm3EEEEviT0_T1_) ;  /* 0xffffff8c04f47950 */ /* 0x000fec0003c3ffff */
.L_x_3696:
        /* <DEDUP_REMOVED lines=13> */
.L_x_6993:


//--------------------- .text._ZN2at6native29vectorized_elementwise_kernelILi4EZZZNS0_62_GLOBAL__N__e6aa1b1b_29_ActivationLogSigmoidKernel_cu_9d16a0dc27log_sigmoid_backward_kernelERNS_14TensorIteratorEENKUlvE_clEvENKUlvE_clEvEUlddE_St5arrayIPcLm3EEEEviT0_T1_ --------------------------
	.section	.text._ZN2at6native29vectorized_elementwise_kernelILi4EZZZNS0_62_GLOBAL__N__e6aa1b1b_29_ActivationLogSigmoidKernel_cu_9d16a0dc27log_sigmoid_backward_kernelERNS_14TensorIteratorEENKUlvE_clEvENKUlvE_clEvEUlddE_St5arrayIPcLm3EEEEviT0_T1_,"ax",@progbits
	.align	128
        .global         _ZN2at6native29vectorized_elementwise_kernelILi4EZZZNS0_62_GLOBAL__N__e6aa1b1b_29_ActivationLogSigmoidKernel_cu_9d16a0dc27log_sigmoid_backward_kernelERNS_14TensorIteratorEENKUlvE_clEvENKUlvE_clEvEUlddE_St5arrayIPcLm3EEEEviT0_T1_
        .type           _ZN2at6native29vectorized_elementwise_kernelILi4EZZZNS0_62_GLOBAL__N__e6aa1b1b_29_ActivationLogSigmoidKernel_cu_9d16a0dc27log_sigmoid_backward_kernelERNS_14TensorIteratorEENKUlvE_clEvENKUlvE_clEvEUlddE_St5arrayIPcLm3EEEEviT0_T1_,@function
        .size           _ZN2at6native29vectorized_elementwise_kernelILi4EZZZNS0_62_GLOBAL__N__e6aa1b1b_29_ActivationLogSigmoidKernel_cu_9d16a0dc27log_sigmoid_backward_kernelERNS_14TensorIteratorEENKUlvE_clEvENKUlvE_clEvEUlddE_St5arrayIPcLm3EEEEviT0_T1_,(.L_x_6994 - _ZN2at6native29vectorized_elementwise_kernelILi4EZZZNS0_62_GLOBAL__N__e6aa1b1b_29_ActivationLogSigmoidKernel_cu_9d16a0dc27log_sigmoid_backward_kernelERNS_14TensorIteratorEENKUlvE_clEvENKUlvE_clEvEUlddE_St5arrayIPcLm3EEEEviT0_T1_)
        .other          _ZN2at6native29vectorized_elementwise_kernelILi4EZZZNS0_62_GLOBAL__N__e6aa1b1b_29_ActivationLogSigmoidKernel_cu_9d16a0dc27log_sigmoid_backward_kernelERNS_14TensorIteratorEENKUlvE_clEvENKUlvE_clEvEUlddE_St5arrayIPcLm3EEEEviT0_T1_,@"STO_CUDA_ENTRY STV_DEFAULT"
_ZN2at6native29vectorized_elementwise_kernelILi4EZZZNS0_62_GLOBAL__N__e6aa1b1b_29_ActivationLogSigmoidKernel_cu_9d16a0dc27log_sigmoid_backward_kernelERNS_14TensorIteratorEENKUlvE_clEvENKUlvE_clEvEUlddE_St5arrayIPcLm3EEEEviT0_T1_:
.text._ZN2at6native29vectorized_elementwise_kernelILi4EZZZNS0_62_GLOBAL__N__e6aa1b1b_29_ActivationLogSigmoidKernel_cu_9d16a0dc27log_sigmoid_backward_kernelERNS_14TensorIteratorEENKUlvE_clEvENKUlvE_clEvEUlddE_St5arrayIPcLm3EEEEviT0_T1_:
        /* <DEDUP_REMOVED lines=158> */
.L_x_3701:
[----:B------:R-:W-:Y:S05]  /*09e0*/  BSYNC.RECONVERGENT B0 ;  /* 0x0000000000007941 */ /* 0x000fea0003800200 */
.L_x_3700:
        /* <DEDUP_REMOVED lines=22> */
[----:B------:R-:W-:Y:S05]  /*0b50*/  CALL.REL.NOINC `($__internal_5_$__cuda_sm20_div_rn_f64_full) ;  /* 0x0000005c00887944 */ /* 0x000fea0003c00000 */
.L_x_3703:
[----:B------:R-:W-:Y:S05]  /*0b60*/  BSYNC.RECONVERGENT B2 ;  /* 0x0000000000027941 */ /* 0x000fea0003800200 */
.L_x_3702:
[----:B------:R-:W-:Y:S01]  /*0b70*/  DADD R28, -RZ, -R2 ;  /* 0x00000000ff1c7229 */ /* 0x000fe20000000902 */
[----:B------:R-:W-:Y:S02]  /*0b80*/  FSEL R5, RZ, 1.875, P1 ;  /* 0x3ff00000ff057808 */ /* 0x000fe40000800000 */
[----:B------:R-:W-:-:S07]  /*0b90*/  MOV R4, RZ ;  /* 0x000000ff00047202 */ /* 0x000fce0000000f00 */
[----:B------:R-:W-:Y:S02]  /*0ba0*/  FSEL R2, R2, R28, !P1 ;  /* 0x0000001c02027208 */ /* 0x000fe40004800000 */
[----:B------:R-:W-:-:S06]  /*0bb0*/  FSEL R3, R3, R29, !P1 ;  /* 0x0000001d03037208 */ /* 0x000fcc0004800000 */
[----:B------:R-:W-:-:S08]  /*0bc0*/  DADD R2, R4, -R2 ;  /* 0x0000000004027229 */ /* 0x000fd00000000802 */
[----:B------:R-:W-:-:S11]  /*0bd0*/  DMUL R42, R2, R42 ;  /* 0x0000002a022a7228 */ /* 0x000fd60000000000 */
.L_x_3699:
[----:B------:R-:W-:Y:S05]  /*0be0*/  BSYNC.RECONVERGENT B1 ;  /* 0x0000000000017941 */ /* 0x000fea0003800200 */
.L_x_3698:
        /* <DEDUP_REMOVED lines=67> */
.L_x_3707:
[----:B------:R-:W-:Y:S05]  /*1020*/  BSYNC.RECONVERGENT B0 ;  /* 0x0000000000007941 */ /* 0x000fea0003800200 */
.L_x_3706:
        /* <DEDUP_REMOVED lines=20> */
[----:B------:R-:W-:Y:S05]  /*1170*/  CALL.REL.NOINC `($__internal_5_$__cuda_sm20_div_rn_f64_full) ;  /* 0x0000005800007944 */ /* 0x000fea0003c00000 */
.L_x_3709:
[----:B------:R-:W-:Y:S05]  /*1180*/  BSYNC.RECONVERGENT B2 ;  /* 0x0000000000027941 */ /* 0x000fea0003800200 */
.L_x_3708:
[----:B------:R-:W-:Y:S01]  /*1190*/  DADD R18, -RZ, -R2 ;  /* 0x00000000ff127229 */ /* 0x000fe20000000902 */
[----:B------:R-:W-:Y:S01]  /*11a0*/  FSEL R5, RZ, 1.875, P1 ;  /* 0x3ff00000ff057808 */ /* 0x000fe20000800000 */
[----:B------:R-:W-:-:S08]  /*11b0*/  IMAD.MOV.U32 R4, RZ, RZ, RZ ;  /* 0x000000ffff047224 */ /* 0x000fd000078e00ff */
[----:B------:R-:W-:Y:S02]  /*11c0*/  FSEL R2, R2, R18, !P1 ;  /* 0x0000001202027208 */ /* 0x000fe40004800000 */
[----:B------:R-:W-:-:S06]  /*11d0*/  FSEL R3, R3, R19, !P1 ;  /* 0x0000001303037208 */ /* 0x000fcc0004800000 */
[----:B------:R-:W-:-:S08]  /*11e0*/  DADD R2, R4, -R2 ;  /* 0x0000000004027229 */ /* 0x000fd00000000802 */
[----:B------:R-:W-:-:S11]  /*11f0*/  DMUL R40, R2, R40 ;  /* 0x0000002802287228 */ /* 0x000fd60000000000 */
.L_x_3705:
[----:B------:R-:W-:Y:S05]  /*1200*/  BSYNC.RECONVERGENT B1 ;  /* 0x0000000000017941 */ /* 0x000fea0003800200 */
.L_x_3704:
        /* <DEDUP_REMOVED lines=67> */
.L_x_3713:
[----:B------:R-:W-:Y:S05]  /*1640*/  BSYNC.RECONVERGENT B0 ;  /* 0x0000000000007941 */ /* 0x000fea0003800200 */
.L_x_3712:
        /* <DEDUP_REMOVED lines=21> */
.L_x_3715:
[----:B------:R-:W-:Y:S05]  /*17a0*/  BSYNC.RECONVERGENT B2 ;  /* 0x0000000000027941 */ /* 0x000fea0003800200 */
.L_x_3714:
[----:B------:R-:W-:Y:S01]  /*17b0*/  DADD R16, -RZ, -R2 ;  /* 0x00000000ff107229 */ /* 0x000fe20000000902 */
[----:B------:R-:W-:Y:S01]  /*17c0*/  FSEL R5, RZ, 1.875, P1 ;  /* 0x3ff00000ff057808 */ /* 0x000fe20000800000 */
[----:B------:R-:W-:-:S08]  /*17d0*/  IMAD.MOV.U32 R4, RZ, RZ, RZ ;  /* 0x000000ffff047224 */ /* 0x000fd000078e00ff */
[----:B------:R-:W-:Y:S02]  /*17e0*/  FSEL R2, R2, R16, !P1 ;  /* 0x0000001002027208 */ /* 0x000fe40004800000 */
[----:B------:R-:W-:-:S06]  /*17f0*/  FSEL R3, R3, R17, !P1 ;  /* 0x0000001103037208 */ /* 0x000fcc0004800000 */
[----:B------:R-:W-:-:S08]  /*1800*/  DADD R2, R4, -R2 ;  /* 0x0000000004027229 */ /* 0x000fd00000000802 */
[----:B------:R-:W-:-:S11]  /*1810*/  DMUL R38, R2, R38 ;  /* 0x0000002602267228 */ /* 0x000fd60000000000 */
.L_x_3711:
[----:B------:R-:W-:Y:S05]  /*1820*/  BSYNC.RECONVERGENT B1 ;  /* 0x0000000000017941 */ /* 0x000fea0003800200 */
.L_x_3710:
        /* <DEDUP_REMOVED lines=68> */
.L_x_3719:
[----:B------:R-:W-:Y:S05]  /*1c70*/  BSYNC.RECONVERGENT B0 ;  /* 0x0000000000007941 */ /* 0x000fea0003800200 */
.L_x_3718:
        /* <DEDUP_REMOVED lines=21> */
.L_x_3721:
[----:B------:R-:W-:Y:S05]  /*1dd0*/  BSYNC.RECONVERGENT B2 ;  /* 0x0000000000027941 */ /* 0x000fea0003800200 */
.L_x_3720:
[----:B------:R-:W-:Y:S01]  /*1de0*/  DADD R14, -RZ, -R2 ;  /* 0x00000000ff0e7229 */ /* 0x000fe20000000902 */
[----:B------:R-:W-:Y:S01]  /*1df0*/  FSEL R5, RZ, 1.875, P1 ;  /* 0x3ff00000ff057808 */ /* 0x000fe20000800000 */
[----:B------:R-:W-:-:S08]  /*1e00*/  IMAD.MOV.U32 R4, RZ, RZ, RZ ;  /* 0x000000ffff047224 */ /* 0x000fd000078e00ff */
[----:B------:R-:W-:Y:S02]  /*1e10*/  FSEL R2, R2, R14, !P1 ;  /* 0x0000000e02027208 */ /* 0x000fe40004800000 */
[----:B------:R-:W-:-:S06]  /*1e20*/  FSEL R3, R3, R15, !P1 ;  /* 0x0000000f03037208 */ /* 0x000fcc0004800000 */
[----:B------:R-:W-:-:S08]  /*1e30*/  DADD R2, R4, -R2 ;  /* 0x0000000004027229 */ /* 0x000fd00000000802 */
[----:B------:R-:W-:-:S11]  /*1e40*/  DMUL R36, R2, R36 ;  /* 0x0000002402247228 */ /* 0x000fd60000000000 */
.L_x_3717:
[----:B------:R-:W-:Y:S05]  /*1e50*/  BSYNC.RECONVERGENT B1 ;  /* 0x0000000000017941 */ /* 0x000fea0003800200 */
.L_x_3716:
        /* <DEDUP_REMOVED lines=67> */
.L_x_3725:
[----:B------:R-:W-:Y:S05]  /*2290*/  BSYNC.RECONVERGENT B0 ;  /* 0x0000000000007941 */ /* 0x000fea0003800200 */
.L_x_3724:
        /* <DEDUP_REMOVED lines=21> */
.L_x_3727:
[----:B------:R-:W-:Y:S05]  /*23f0*/  BSYNC.RECONVERGENT B2 ;  /* 0x0000000000027941 */ /* 0x000fea0003800200 */
.L_x_3726:
[----:B------:R-:W-:Y:S01]  /*2400*/  DADD R12, -RZ, -R2 ;  /* 0x00000000ff0c7229 */ /* 0x000fe20000000902 */
[----:B------:R-:W-:Y:S01]  /*2410*/  FSEL R5, RZ, 1.875, P1 ;  /* 0x3ff00000ff057808 */ /* 0x000fe20000800000 */
[----:B------:R-:W-:-:S08]  /*2420*/  IMAD.MOV.U32 R4, RZ, RZ, RZ ;  /* 0x000000ffff047224 */ /* 0x000fd000078e00ff */
[----:B------:R-:W-:Y:S02]  /*2430*/  FSEL R2, R2, R12, !P1 ;  /* 0x0000000c02027208 */ /* 0x000fe40004800000 */
[----:B------:R-:W-:-:S06]  /*2440*/  FSEL R3, R3, R13, !P1 ;  /* 0x0000000d03037208 */ /* 0x000fcc0004800000 */
[----:B------:R-:W-:-:S08]  /*2450*/  DADD R2, R4, -R2 ;  /* 0x0000000004027229 */ /* 0x000fd00000000802 */
[----:B------:R-:W-:-:S11]  /*2460*/  DMUL R26, R2, R26 ;  /* 0x0000001a021a7228 */ /* 0x000fd60000000000 */
.L_x_3723:
[----:B------:R-:W-:Y:S05]  /*2470*/  BSYNC.RECONVERGENT B1 ;  /* 0x0000000000017941 */ /* 0x000fea0003800200 */
.L_x_3722:
        /* <DEDUP_REMOVED lines=64> */
.L_x_3731:
[----:B------:R-:W-:Y:S05]  /*2880*/  BSYNC.RECONVERGENT B0 ;  /* 0x0000000000007941 */ /* 0x000fea0003800200 */
.L_x_3730:
        /* <DEDUP_REMOVED lines=21> */
.L_x_3733:
[----:B------:R-:W-:Y:S05]  /*29e0*/  BSYNC.RECONVERGENT B2 ;  /* 0x0000000000027941 */ /* 0x000fea0003800200 */
.L_x_3732:
[----:B------:R-:W-:Y:S01]  /*29f0*/  DADD R10, -RZ, -R2 ;  /* 0x00000000ff0a7229 */ /* 0x000fe20000000902 */
[----:B------:R-:W-:Y:S01]  /*2a00*/  FSEL R5, RZ, 1.875, P1 ;  /* 0x3ff00000ff057808 */ /* 0x000fe20000800000 */
[----:B------:R-:W-:-:S08]  /*2a10*/  IMAD.MOV.U32 R4, RZ, RZ, RZ ;  /* 0x000000ffff047224 */ /* 0x000fd000078e00ff */
[----:B------:R-:W-:Y:S02]  /*2a20*/  FSEL R2, R2, R10, !P1 ;  /* 0x0000000a02027208 */ /* 0x000fe40004800000 */
[----:B------:R-:W-:-:S06]  /*2a30*/  FSEL R3, R3, R11, !P1 ;  /* 0x0000000b03037208 */ /* 0x000fcc0004800000 */
[----:B------:R-:W-:-:S08]  /*2a40*/  DADD R2, R4, -R2 ;  /* 0x0000000004027229 */ /* 0x000fd00000000802 */
[----:B------:R-:W-:-:S11]  /*2a50*/  DMUL R24, R2, R24 ;  /* 0x0000001802187228 */ /* 0x000fd60000000000 */
.L_x_3729:
[----:B------:R-:W-:Y:S05]  /*2a60*/  BSYNC.RECONVERGENT B1 ;  /* 0x0000000000017941 */ /* 0x000fea0003800200 */
.L_x_3728:
        /* <DEDUP_REMOVED lines=64> */
.L_x_3737:
[----:B------:R-:W-:Y:S05]  /*2e70*/  BSYNC.RECONVERGENT B0 ;  /* 0x0000000000007941 */ /* 0x000fea0003800200 */
.L_x_3736:
        /* <DEDUP_REMOVED lines=20> */
[----:B------:R-:W-:Y:S05]  /*2fc0*/  CALL.REL.NOINC `($__internal_5_$__cuda_sm20_div_rn_f64_full) ;  /* 0x00000038006c7944 */ /* 0x000fea0003c00000 */
.L_x_3739:
[----:B------:R-:W-:Y:S05]  /*2fd0*/  BSYNC.RECONVERGENT B2 ;  /* 0x0000000000027941 */ /* 0x000fea0003800200 */
.L_x_3738:
[----:B------:R-:W-:Y:S01]  /*2fe0*/  DADD R8, -RZ, -R2 ;  /* 0x00000000ff087229 */ /* 0x000fe20000000902 */
[----:B------:R-:W-:Y:S01]  /*2ff0*/  FSEL R5, RZ, 1.875, P1 ;  /* 0x3ff00000ff057808 */ /* 0x000fe20000800000 */
[----:B------:R-:W-:-:S08]  /*3000*/  IMAD.MOV.U32 R4, RZ, RZ, RZ ;  /* 0x000000ffff047224 */ /* 0x000fd000078e00ff */
[----:B------:R-:W-:Y:S02]  /*3010*/  FSEL R2, R2, R8, !P1 ;  /* 0x0000000802027208 */ /* 0x000fe40004800000 */
[----:B------:R-:W-:-:S06]  /*3020*/  FSEL R3, R3, R9, !P1 ;  /* 0x0000000903037208 */ /* 0x000fcc0004800000 */
[----:B------:R-:W-:-:S08]  /*3030*/  DADD R2, R4, -R2 ;  /* 0x0000000004027229 */ /* 0x000fd00000000802 */
[----:B------:R-:W-:-:S11]  /*3040*/  DMUL R22, R2, R22 ;  /* 0x0000001602167228 */ /* 0x000fd60000000000 */
.L_x_3735:
[----:B------:R-:W-:Y:S05]  /*3050*/  BSYNC.RECONVERGENT B1 ;  /* 0x0000000000017941 */ /* 0x000fea0003800200 */
.L_x_3734:
        /* <DEDUP_REMOVED lines=64> */
.L_x_3743:
[----:B------:R-:W-:Y:S05]  /*3460*/  BSYNC.RECONVERGENT B0 ;  /* 0x0000000000007941 */ /* 0x000fea0003800200 */
.L_x_3742:
        /* <DEDUP_REMOVED lines=20> */
[----:B------:R-:W-:Y:S05]  /*35b0*/  CALL.REL.NOINC `($__internal_5_$__cuda_sm20_div_rn_f64_full) ;  /* 0x0000003000f07944 */ /* 0x000fea0003c00000 */
.L_x_3745:
[----:B------:R-:W-:Y:S05]  /*35c0*/  BSYNC.RECONVERGENT B2 ;  /* 0x0000000000027941 */ /* 0x000fea0003800200 */
.L_x_3744:
[----:B------:R-:W-:Y:S01]  /*35d0*/  DADD R6, -RZ, -R2 ;  /* 0x00000000ff067229 */ /* 0x000fe20000000902 */
[----:B------:R-:W-:Y:S01]  /*35e0*/  FSEL R5, RZ, 1.875, P1 ;  /* 0x3ff00000ff057808 */ /* 0x000fe20000800000 */
[----:B------:R-:W-:-:S08]  /*35f0*/  IMAD.MOV.U32 R4, RZ, RZ, RZ ;  /* 0x000000ffff047224 */ /* 0x000fd000078e00ff */
[----:B------:R-:W-:Y:S02]  /*3600*/  FSEL R2, R2, R6, !P1 ;  /* 0x0000000602027208 */ /* 0x000fe40004800000 */
[----:B------:R-:W-:-:S06]  /*3610*/  FSEL R3, R3, R7, !P1 ;  /* 0x0000000703037208 */ /* 0x000fcc0004800000 */
[----:B------:R-:W-:-:S08]  /*3620*/  DADD R2, R4, -R2 ;  /* 0x0000000004027229 */ /* 0x000fd00000000802 */
[----:B------:R-:W-:-:S11]  /*3630*/  DMUL R20, R2, R20 ;  /* 0x0000001402147228 */ /* 0x000fd60000000000 */
.L_x_3741:
[----:B------:R-:W-:Y:S05]  /*3640*/  BSYNC.RECONVERGENT B1 ;  /* 0x0000000000017941 */ /* 0x000fea0003800200 */
.L_x_3740:
        /* <DEDUP_REMOVED lines=16> */
.L_x_3748:
[----:B------:R-:W-:-:S13]  /*3750*/  ISETP.GE.U32.AND P0, PT, R16, R14, PT ;  /* 0x0000000e1000720c */ /* 0x000fda0003f06070 */
[----:B------:R-:W-:Y:S05]  /*3760*/  @P0 BRA `(.L_x_3750) ;  /* 0x0000000000300947 */ /* 0x000fea0003800000 */
[----:B0-----:R-:W0:Y:S01]  /*3770*/  LDC.64 R2, c[0x0][0x388] ;  /* 0x0000e200ff027b82 */ /* 0x001e220000000a00 */
[----:B------:R-:W-:Y:S02]  /*3780*/  IMAD R5, R15, 0x400, R16 ;  /* 0x000004000f057824 */ /* 0x000fe400078e0210 */
[----:B------:R-:W-:Y:S02]  /*3790*/  VIADD R16, R16, 0x80 ;  /* 0x0000008010107836 */ /* 0x000fe40000000000 */
[----:B0-----:R-:W-:-:S05]  /*37a0*/  IMAD.WIDE.U32 R2, R5, 0x8, R2 ;  /* 0x0000000805027825 */ /* 0x001fca00078e0002 */
[----:B------:R1:W-:Y:S02]  /*37b0*/  STG.E.64 desc[UR6][R2.64], R38 ;  /* 0x0000002602007986 */ /* 0x0003e4000c101b06 */
.L_x_3749:
[----:B------:R-:W-:-:S13]  /*37c0*/  ISETP.GE.U32.AND P0, PT, R16, R14, PT ;  /* 0x0000000e1000720c */ /* 0x000fda0003f06070 */
[----:B------:R-:W-:Y:S05]  /*37d0*/  @P0 BRA `(.L_x_3751) ;  /* 0x0000000000300947 */ /* 0x000fea0003800000 */
[----:B01----:R-:W0:Y:S01]  /*37e0*/  LDC.64 R2, c[0x0][0x388] ;  /* 0x0000e200ff027b82 */ /* 0x003e220000000a00 */
[----:B------:R-:W-:Y:S01]  /*37f0*/  LEA R5, R15, R16, 0xa ;  /* 0x000000100f057211 */ /* 0x000fe200078e50ff */
[----:B------:R-:W-:-:S04]  /*3800*/  VIADD R16, R16, 0x80 ;  /* 0x0000008010107836 */ /* 0x000fc80000000000 */
[----:B0-----:R-:W-:-:S05]  /*3810*/  IMAD.WIDE.U32 R2, R5, 0x8, R2 ;  /* 0x0000000805027825 */ /* 0x001fca00078e0002 */
[----:B------:R1:W-:Y:S02]  /*3820*/  STG.E.64 desc[UR6][R2.64], R36 ;  /* 0x0000002402007986 */ /* 0x0003e4000c101b06 */
.L_x_3750:
[----:B------:R-:W-:-:S13]  /*3830*/  ISETP.GE.U32.AND P0, PT, R16, R14, PT ;  /* 0x0000000e1000720c */ /* 0x000fda0003f06070 */
[----:B------:R-:W-:Y:S05]  /*3840*/  @P0 BRA `(.L_x_3752) ;  /* 0x0000000000340947 */ /* 0x000fea0003800000 */
[----:B01----:R-:W0:Y:S01]  /*3850*/  LDC.64 R2, c[0x0][0x388] ;  /* 0x0000e200ff027b82 */ /* 0x003e220000000a00 */
[----:B------:R-:W-:Y:S02]  /*3860*/  IMAD R5, R15, 0x400, R16 ;  /* 0x000004000f057824 */ /* 0x000fe400078e0210 */
[----:B------:R-:W-:Y:S02]  /*3870*/  VIADD R16, R16, 0x80 ;  /* 0x0000008010107836 */ /* 0x000fe40000000000 */
[----:B0-----:R-:W-:-:S05]  /*3880*/  IMAD.WIDE.U32 R2, R5, 0x8, R2 ;  /* 0x0000000805027825 */ /* 0x001fca00078e0002 */
[----:B------:R2:W-:Y:S02]  /*3890*/  STG.E.64 desc[UR6][R2.64], R26 ;  /* 0x0000001a02007986 */ /* 0x0005e4000c101b06 */
.L_x_3751:
        /* <DEDUP_REMOVED lines=8> */
.L_x_3752:
[----:B------:R-:W-:Y:S05]  /*3920*/  BSYNC.RELIABLE B1 ;  /* 0x0000000000017941 */ /* 0x000fea0003800100 */
.L_x_3747:
[----:B------:R-:W-:-:S13]  /*3930*/  ISETP.GE.U32.AND P0, PT, R16, R14, PT ;  /* 0x0000000e1000720c */ /* 0x000fda0003f06070 */
[----:B012---:R-:W0:Y:S01]  /*3940*/  @!P0 LDC.64 R2, c[0x0][0x388] ;  /* 0x0000e200ff028b82 */ /* 0x007e220000000a00 */
[----:B------:R-:W-:Y:S02]  /*3950*/  @!P0 IMAD R5, R15, 0x400, R16 ;  /* 0x000004000f058824 */ /* 0x000fe400078e0210 */
[----:B------:R-:W-:Y:S02]  /*3960*/  @!P0 VIADD R16, R16, 0x80 ;  /* 0x0000008010108836 */ /* 0x000fe40000000000 */
[----:B0-----:R-:W-:-:S05]  /*3970*/  @!P0 IMAD.WIDE.U32 R2, R5, 0x8, R2 ;  /* 0x0000000805028825 */ /* 0x001fca00078e0002 */
[----:B------:R3:W-:Y:S02]  /*3980*/  @!P0 STG.E.64 desc[UR6][R2.64], R22 ;  /* 0x0000001602008986 */ /* 0x0007e4000c101b06 */
.L_x_3753:
[----:B------:R-:W-:Y:S05]  /*3990*/  BSYNC.RECONVERGENT B0 ;  /* 0x0000000000007941 */ /* 0x000fea0003800200 */
.L_x_3746:
        /* <DEDUP_REMOVED lines=8> */
.L_x_3697:
[----:B------:R-:W0:Y:S01]  /*3a20*/  S2R R33, SR_TID.X ;  /* 0x0000000000217919 */ /* 0x000e220000002100 */
[----:B------:R-:W1:Y:S01]  /*3a30*/  LDC.64 R2, c[0x0][0x390] ;  /* 0x0000e400ff027b82 */ /* 0x000e620000000a00 */
[----:B------:R-:W-:-:S04]  /*3a40*/  IMAD.SHL.U32 R13, R31, 0x400, RZ ;  /* 0x000004001f0d7824 */ /* 0x000fc800078e00ff */
[----:B-1----:R-:W-:-:S04]  /*3a50*/  IMAD.WIDE.U32 R2, R13, 0x8, R2 ;  /* 0x000000080d027825 */ /* 0x002fc800078e0002 */
[----:B0-----:R-:W-:Y:S02]  /*3a60*/  IMAD.WIDE.U32 R30, R33, 0x20, R2 ;  /* 0x00000020211e7825 */ /* 0x001fe400078e0002 */
[----:B------:R-:W0:Y:S03]  /*3a70*/  LDC.64 R2, c[0x0][0x398] ;  /* 0x0000e600ff027b82 */ /* 0x000e260000000a00 */
[----:B------:R-:W2:Y:S01]  /*3a80*/  LDG.E.ENL2.256 R8, R4, desc[UR6][R30.64] ;  /* 0xfe0000061e04797e */ /* 0x000ea20008121908 */
[----:B0-----:R-:W-:Y:S01]  /*3a90*/  IMAD.WIDE.U32 R2, R13, 0x8, R2 ;  /* 0x000000080d027825 */ /* 0x001fe200078e0002 */
[----:B------:R-:W-:Y:S01]  /*3aa0*/  UMOV UR4, 0xfefa39ef ;  /* 0xfefa39ef00047882 */ /* 0x000fe20000000000 */
[----:B------:R-:W-:Y:S01]  /*3ab0*/  UMOV UR5, 0x3fe62e42 ;  /* 0x3fe62e4200057882 */ /* 0x000fe20000000000 */
[----:B------:R0:W5:Y:S01]  /*3ac0*/  LDG.E.ENL2.256 R16, R12, desc[UR6][R30.64+0x1000] ;  /* 0xfe0080061e0c797e */ /* 0x0001620008121910 */
[----:B------:R-:W-:-:S04]  /*3ad0*/  IMAD.WIDE.U32 R32, R33, 0x20, R2 ;  /* 0x0000002021207825 */ /* 0x000fc800078e0002 */
[----:B------:R-:W-:Y:S01]  /*3ae0*/  IMAD.MOV.U32 R2, RZ, RZ, 0x652b82fe ;  /* 0x652b82feff027424 */ /* 0x000fe200078e00ff */
[----:B------:R-:W5:Y:S01]  /*3af0*/  LDG.E.ENL2.256 R24, R20, desc[UR6][R32.64] ;  /* 0xfe0000062014797e */ /* 0x000f620008121918 */
[----:B------:R-:W-:-:S03]  /*3b00*/  IMAD.MOV.U32 R3, RZ, RZ, 0x3ff71547 ;  /* 0x3ff71547ff037424 */ /* 0x000fc600078e00ff */
[----:B------:R1:W5:Y:S01]  /*3b10*/  LDG.E.ENL2.256 R40, R36, desc[UR6][R32.64+0x1000] ;  /* 0xfe0080062024797e */ /* 0x0003620008121928 */
[----:B------:R-:W-:Y:S02]  /*3b20*/  BSSY.RECONVERGENT B0, `(.L_x_3754) ;  /* 0x0000037000007945 */ /* 0x000fe40003800200 */
[----:B--2---:R-:W-:-:S08]  /*3b30*/  DFMA R2, |R4|, -R2, 6.75539944105574400000e+15 ;  /* 0x433800000402742b */ /* 0x004fd00000000a02 */
[----:B------:R-:W-:-:S08]  /*3b40*/  DADD R28, R2, -6.75539944105574400000e+15 ;  /* 0xc3380000021c7429 */ /* 0x000fd00000000000 */
[----:B------:R-:W-:Y:S01]  /*3b50*/  DFMA R34, R28, -UR4, -|R4| ;  /* 0x800000041c227c2b */ /* 0x000fe20008000c04 */
[----:B------:R-:W-:Y:S01]  /*3b60*/  UMOV UR4, 0x3b39803f ;  /* 0x3b39803f00047882 */ /* 0x000fe20000000000 */
[----:B------:R-:W-:-:S06]  /*3b70*/  UMOV UR5, 0x3c7abc9e ;  /* 0x3c7abc9e00057882 */ /* 0x000fcc0000000000 */
[----:B------:R-:W-:Y:S01]  /*3b80*/  DFMA R28, R28, -UR4, R34 ;  /* 0x800000041c1c7c2b */ /* 0x000fe20008000022 */
[----:B------:R-:W-:Y:S02]  /*3b90*/  IMAD.MOV.U32 R34, RZ, RZ, -0x35dec16 ;  /* 0xfca213eaff227424 */ /* 0x000fe400078e00ff */
[----:B------:R-:W-:Y:S01]  /*3ba0*/  IMAD.MOV.U32 R35, RZ, RZ, 0x3e928af3 ;  /* 0x3e928af3ff237424 */ /* 0x000fe200078e00ff */
[----:B------:R-:W-:Y:S01]  /*3bb0*/  UMOV UR4, 0x69ce2bdf ;  /* 0x69ce2bdf00047882 */ /* 0x000fe20000000000 */
[----:B------:R-:W-:-:S04]  /*3bc0*/  UMOV UR5, 0x3e5ade15 ;  /* 0x3e5ade1500057882 */ /* 0x000fc80000000000 */
[----:B0-----:R-:W-:Y:S01]  /*3bd0*/  DFMA R30, R28, UR4, R34 ;  /* 0x000000041c1e7c2b */ /* 0x001fe20008000022 */
        /* <DEDUP_REMOVED lines=43> */
.L_x_3755:
[----:B------:R-:W-:Y:S05]  /*3e90*/  BSYNC.RECONVERGENT B0 ;  /* 0x0000000000007941 */ /* 0x000fea0003800200 */
.L_x_3754:
        /* <DEDUP_REMOVED lines=22> */
[----:B-----5:R-:W-:Y:S05]  /*4000*/  CALL.REL.NOINC `($__internal_5_$__cuda_sm20_div_rn_f64_full) ;  /* 0x00000028005c7944 */ /* 0x020fea0003c00000 */
.L_x_3757:
[----:B------:R-:W-:Y:S05]  /*4010*/  BSYNC.RECONVERGENT B1 ;  /* 0x0000000000017941 */ /* 0x000fea0003800200 */
.L_x_3756:
        /* <DEDUP_REMOVED lines=59> */
.L_x_3759:
[----:B------:R-:W-:Y:S05]  /*43d0*/  BSYNC.RECONVERGENT B0 ;  /* 0x0000000000007941 */ /* 0x000fea0003800200 */
.L_x_3758:
        /* <DEDUP_REMOVED lines=29> */
[----:B------:R-:W-:Y:S05]  /*45b0*/  CALL.REL.NOINC `($__internal_5_$__cuda_sm20_div_rn_f64_full) ;  /* 0x0000002000f07944 */ /* 0x000fea0003c00000 */
[----:B------:R-:W-:Y:S01]  /*45c0*/  IMAD.MOV.U32 R4, RZ, RZ, R2 ;  /* 0x000000ffff047224 */ /* 0x000fe200078e0002 */
[----:B------:R-:W-:-:S07]  /*45d0*/  MOV R5, R3 ;  /* 0x0000000300057202 */ /* 0x000fce0000000f00 */
.L_x_3761:
[----:B------:R-:W-:Y:S05]  /*45e0*/  BSYNC.RECONVERGENT B1 ;  /* 0x0000000000017941 */ /* 0x000fea0003800200 */
.L_x_3760:
        /* <DEDUP_REMOVED lines=59> */
.L_x_3763:
[----:B------:R-:W-:Y:S05]  /*49a0*/  BSYNC.RECONVERGENT B0 ;  /* 0x0000000000007941 */ /* 0x000fea0003800200 */
.L_x_3762:
        /* <DEDUP_REMOVED lines=29> */
[----:B------:R-:W-:Y:S05]  /*4b80*/  CALL.REL.NOINC `($__internal_5_$__cuda_sm20_div_rn_f64_full) ;  /* 0x0000001c007c7944 */ /* 0x000fea0003c00000 */
.L_x_3765:
[----:B------:R-:W-:Y:S05]  /*4b90*/  BSYNC.RECONVERGENT B1 ;  /* 0x0000000000017941 */ /* 0x000fea0003800200 */
.L_x_3764:
        /* <DEDUP_REMOVED lines=59> */
.L_x_3767:
[----:B------:R-:W-:Y:S05]  /*4f50*/  BSYNC.RECONVERGENT B0 ;  /* 0x0000000000007941 */ /* 0x000fea0003800200 */
.L_x_3766:
        /* <DEDUP_REMOVED lines=32> */
.L_x_3769:
[----:B------:R-:W-:Y:S05]  /*5160*/  BSYNC.RECONVERGENT B1 ;  /* 0x0000000000017941 */ /* 0x000fea0003800200 */
.L_x_3768:
        /* <DEDUP_REMOVED lines=59> */
.L_x_3771:
[----:B------:R-:W-:Y:S05]  /*5520*/  BSYNC.RECONVERGENT B0 ;  /* 0x0000000000007941 */ /* 0x000fea0003800200 */
.L_x_3770:
        /* <DEDUP_REMOVED lines=30> */
.L_x_3773:
[----:B------:R-:W-:Y:S05]  /*5710*/  BSYNC.RECONVERGENT B1 ;  /* 0x0000000000017941 */ /* 0x000fea0003800200 */
.L_x_3772:
        /* <DEDUP_REMOVED lines=59> */
.L_x_3775:
[----:B------:R-:W-:Y:S05]  /*5ad0*/  BSYNC.RECONVERGENT B0 ;  /* 0x0000000000007941 */ /* 0x000fea0003800200 */
.L_x_3774:
        /* <DEDUP_REMOVED lines=32> */
.L_x_3777:
[----:B------:R-:W-:Y:S05]  /*5ce0*/  BSYNC.RECONVERGENT B1 ;  /* 0x0000000000017941 */ /* 0x000fea0003800200 */
.L_x_3776:
        /* <DEDUP_REMOVED lines=59> */
.L_x_3779:
[----:B------:R-:W-:Y:S05]  /*60a0*/  BSYNC.RECONVERGENT B0 ;  /* 0x0000000000007941 */ /* 0x000fea0003800200 */
.L_x_3778:
        /* <DEDUP_REMOVED lines=29> */
[----:B------:R-:W-:Y:S05]  /*6280*/  CALL.REL.NOINC `($__internal_5_$__cuda_sm20_div_rn_f64_full) ;  /* 0x0000000400bc7944 */ /* 0x000fea0003c00000 */
.L_x_3781:
[----:B------:R-:W-:Y:S05]  /*6290*/  BSYNC.RECONVERGENT B1 ;  /* 0x0000000000017941 */ /* 0x000fea0003800200 */
.L_x_3780:
        /* <DEDUP_REMOVED lines=60> */
.L_x_3783:
[----:B------:R-:W-:Y:S05]  /*6660*/  BSYNC.RECONVERGENT B0 ;  /* 0x0000000000007941 */ /* 0x000fea0003800200 */
.L_x_3782:
        /* <DEDUP_REMOVED lines=32> */
[----:B------:R-:W-:Y:S05]  /*6870*/  CALL.REL.NOINC `($__internal_5_$__cuda_sm20_div_rn_f64_full) ;  /* 0x0000000000407944 */ /* 0x000fea0003c00000 */
[----:B------:R-:W-:Y:S02]  /*6880*/  IMAD.MOV.U32 R4, RZ, RZ, R2 ;  /* 0x000000ffff047224 */ /* 0x000fe400078e0002 */
[----:B------:R-:W-:-:S07]  /*6890*/  IMAD.MOV.U32 R5, RZ, RZ, R3 ;  /* 0x000000ffff057224 */ /* 0x000fce00078e0003 */
.L_x_3785:
[----:B------:R-:W-:Y:S05]  /*68a0*/  BSYNC.RECONVERGENT B1 ;  /* 0x0000000000017941 */ /* 0x000fea0003800200 */
.L_x_3784:
        /* <DEDUP_REMOVED lines=10> */
[----:B------:R-:W-:Y:S04]  /*6950*/  STG.E.ENL2.256 desc[UR6][R2.64], R20, R24 ;  /* 0xf80000140218797f */ /* 0x000fe8000f121806 */
[----:B------:R-:W-:Y:S01]  /*6960*/  STG.E.ENL2.256 desc[UR6][R2.64+0x1000], R8, R12 ;  /* 0xf8008008020c797f */ /* 0x000fe2000f121806 */
[----:B------:R-:W-:Y:S05]  /*6970*/  EXIT ;  /* 0x000000000000794d */ /* 0x000fea0003800000 */
        .weak           $__internal_5_$__cuda_sm20_div_rn_f64_full
        .type           $__internal_5_$__cuda_sm20_div_rn_f64_full,@function
        .size           $__internal_5_$__cuda_sm20_div_rn_f64_full,(.L_x_6994 - $__internal_5_$__cuda_sm20_div_rn_f64_full)
$__internal_5_$__cuda_sm20_div_rn_f64_full:
        /* <DEDUP_REMOVED lines=71> */
.L_x_3787:
        /* <DEDUP_REMOVED lines=17> */
.L_x_3790:
[----:B------:R-:W-:-:S05]  /*6f00*/  LOP3.LUT R30, R3, 0x80000, RZ, 0xfc, !PT ;  /* 0x00080000031e7812 */ /* 0x000fca00078efcff */
[----:B------:R-:W-:Y:S02]  /*6f10*/  IMAD.MOV.U32 R31, RZ, RZ, R30 ;  /* 0x000000ffff1f7224 */ /* 0x000fe400078e001e */
[----:B------:R-:W-:Y:S01]  /*6f20*/  IMAD.MOV.U32 R30, RZ, RZ, R2 ;  /* 0x000000ffff1e7224 */ /* 0x000fe200078e0002 */
[----:B------:R-:W-:Y:S06]  /*6f30*/  BRA `(.L_x_3788) ;  /* 0x00000000000c7947 */ /* 0x000fec0003800000 */
.L_x_3789:
[----:B------:R-:W-:-:S04]  /*6f40*/  LOP3.LUT R30, R29, 0x80000, RZ, 0xfc, !PT ;  /* 0x000800001d1e7812 */ /* 0x000fc800078efcff */
[----:B------:R-:W-:Y:S01]  /*6f50*/  MOV R31, R30 ;  /* 0x0000001e001f7202 */ /* 0x000fe20000000f00 */
[----:B------:R-:W-:-:S07]  /*6f60*/  IMAD.MOV.U32 R30, RZ, RZ, R28 ;  /* 0x000000ffff1e7224 */ /* 0x000fce00078e001c */
.L_x_3788:
[----:B------:R-:W-:Y:S05]  /*6f70*/  BSYNC.RECONVERGENT B0 ;  /* 0x0000000000007941 */ /* 0x000fea0003800200 */
.L_x_3786:
[----:B------:R-:W-:Y:S02]  /*6f80*/  IMAD.MOV.U32 R4, RZ, RZ, R0 ;  /* 0x000000ffff047224 */ /* 0x000fe400078e0000 */
[----:B------:R-:W-:Y:S02]  /*6f90*/  IMAD.MOV.U32 R5, RZ, RZ, 0x0 ;  /* 0x00000000ff057424 */ /* 0x000fe400078e00ff */
[----:B------:R-:W-:Y:S02]  /*6fa0*/  IMAD.MOV.U32 R2, RZ, RZ, R30 ;  /* 0x000000ffff027224 */ /* 0x000fe400078e001e */
[----:B------:R-:W-:Y:S01]  /*6fb0*/  IMAD.MOV.U32 R3, RZ, RZ, R31 ;  /* 0x000000ffff037224 */ /* 0x000fe200078e001f */
[----:B------:R-:W-:Y:S06]  /*6fc0*/  RET.REL.NODEC R4 `(_ZN2at6native29vectorized_elementwise_kernelILi4EZZZNS0_62_GLOBAL__N__e6aa1b1b_29_ActivationLogSigmoidKernel_cu_9d16a0dc27log_sigmoid_backward_kernelERNS_14TensorIteratorEENKUlvE_clEvENKUlvE_clEvEUlddE_St5arrayIPcLm3EEEEviT0_T1_) ;  /* 0xffffff90040c7950 */ /* 0x000fec0003c3ffff */
.L_x_3791:
        /* <DEDUP_REMOVED lines=11> */
.L_x_6994:


//--------------------- .text._ZN2at6native29vectorized_elementwise_kernelILi8EZZZNS0_62_GLOBAL__N__e6aa1b1b_29_ActivationLogSigmoidKernel_cu_9d16a0dc27log_sigmoid_backward_kernelERNS_14TensorIteratorEENKUlvE_clEvENKUlvE_clEvEUlddE_St5arrayIPcLm3EEEEviT0_T1_ --------------------------
	.section	.text._ZN2at6native29vectorized_elementwise_kernelILi8EZZZNS0_62_GLOBAL__N__e6aa1b1b_29_ActivationLogSigmoidKernel_cu_9d16a0dc27log_sigmoid_backward_kernelERNS_14TensorIteratorEENKUlvE_clEvENKUlvE_clEvEUlddE_St5arrayIPcLm3EEEEviT0_T1_,"ax",@progbits
	.align	128
        .global         _ZN2at6native29vectorized_elementwise_kernelILi8EZZZNS0_62_GLOBAL__N__e6aa1b1b_29_ActivationLogSigmoidKernel_cu_9d16a0dc27log_sigmoid_backward_kernelERNS_14TensorIteratorEENKUlvE_clEvENKUlvE_clEvEUlddE_St5arrayIPcLm3EEEEviT0_T1_
        .type           _ZN2at6native29vectorized_elementwise_kernelILi8EZZZNS0_62_GLOBAL__N__e6aa1b1b_29_ActivationLogSigmoidKernel_cu_9d16a0dc27log_sigmoid_backward_kernelERNS_14TensorIteratorEENKUlvE_clEvENKUlvE_clEvEUlddE_St5arrayIPcLm3EEEEviT0_T1_,@function
        .size           _ZN2at6native29vectorized_elementwise_kernelILi8EZZZNS0_62_GLOBAL__N__e6aa1b1b_29_ActivationLogSigmoidKernel_cu_9d16a0dc27log_sigmoid_backward_kernelERNS_14TensorIteratorEENKUlvE_clEvENKUlvE_clEvEUlddE_St5arrayIPcLm3EEEEviT0_T1_,(.L_x_6995 - _ZN2at6native29vectorized_elementwise_kernelILi8EZZZNS0_62_GLOBAL__N__e6aa1b1b_29_ActivationLogSigmoidKernel_cu_9d16a0dc27log_sigmoid_backward_kernelERNS_14TensorIteratorEENKUlvE_clEvENKUlvE_clEvEUlddE_St5arrayIPcLm3EEEEviT0_T1_)
        .other          _ZN2at6native29vectorized_elementwise_kernelILi8EZZZNS0_62_GLOBAL__N__e6aa1b1b_29_ActivationLogSigmoidKernel_cu_9d16a0dc27log_sigmoid_backward_kernelERNS_14TensorIteratorEENKUlvE_clEvENKUlvE_clEvEUlddE_St5arrayIPcLm3EEEEviT0_T1_,@"STO_CUDA_ENTRY STV_DEFAULT"
_ZN2at6native29vectorized_elementwise_kernelILi8EZZZNS0_62_GLOBAL__N__e6aa1b1b_29_ActivationLogSigmoidKernel_cu_9d16a0dc27log_sigmoid_backward_kernelERNS_14TensorIteratorEENKUlvE_clEvENKUlvE_clEvEUlddE_St5arrayIPcLm3EEEEviT0_T1_:
.text._ZN2at6native29vectorized_elementwise_kernelILi8EZZZNS0_62_GLOBAL__N__e6aa1b1b_29_ActivationLogSigmoidKernel_cu_9d16a0dc27log_sigmoid_backward_kernelERNS_14TensorIteratorEENKUlvE_clEvENKUlvE_clEvEUlddE_St5arrayIPcLm3EEEEviT0_T1_:
        /* <DEDUP_REMOVED lines=158> */
.L_x_3796:
[----:B------:R-:W-:Y:S05]  /*09e0*/  BSYNC.RECONVERGENT B0 ;  /* 0x0000000000007941 */ /* 0x000fea0003800200 */
.L_x_3795:
        /* <DEDUP_REMOVED lines=22> */
[----:B------:R-:W-:Y:S05]  /*0b50*/  CALL.REL.NOINC `($__internal_6_$__cuda_sm20_div_rn_f64_full) ;  /* 0x0000005c00887944 */ /* 0x000fea0003c00000 */
.L_x_3798:
[----:B------:R-:W-:Y:S05]  /*0b60*/  BSYNC.RECONVERGENT B2 ;  /* 0x0000000000027941 */ /* 0x000fea0003800200 */
.L_x_3797:
[----:B------:R-:W-:Y:S01]  /*0b70*/  DADD R28, -RZ, -R2 ;  /* 0x00000000ff1c7229 */ /* 0x000fe20000000902 */
[----:B------:R-:W-:Y:S02]  /*0b80*/  FSEL R5, RZ, 1.875, P1 ;  /* 0x3ff00000ff057808 */ /* 0x000fe40000800000 */
[----:B------:R-:W-:-:S07]  /*0b90*/  MOV R4, RZ ;  /* 0x000000ff00047202 */ /* 0x000fce0000000f00 */
[----:B------:R-:W-:Y:S02]  /*0ba0*/  FSEL R2, R2, R28, !P1 ;  /* 0x0000001c02027208 */ /* 0x000fe40004800000 */
[----:B------:R-:W-:-:S06]  /*0bb0*/  FSEL R3, R3, R29, !P1 ;  /* 0x0000001d03037208 */ /* 0x000fcc0004800000 */
[----:B------:R-:W-:-:S08]  /*0bc0*/  DADD R2, R4, -R2 ;  /* 0x0000000004027229 */ /* 0x000fd00000000802 */
[----:B------:R-:W-:-:S11]  /*0bd0*/  DMUL R42, R2, R42 ;  /* 0x0000002a022a7228 */ /* 0x000fd60000000000 */
.L_x_3794:
[----:B------:R-:W-:Y:S05]  /*0be0*/  BSYNC.RECONVERGENT B1 ;  /* 0x0000000000017941 */ /* 0x000fea0003800200 */
.L_x_3793:
        /* <DEDUP_REMOVED lines=67> */
.L_x_3802:
[----:B------:R-:W-:Y:S05]  /*1020*/  BSYNC.RECONVERGENT B0 ;  /* 0x0000000000007941 */ /* 0x000fea0003800200 */
.L_x_3801:
        /* <DEDUP_REMOVED lines=20> */
[----:B------:R-:W-:Y:S05]  /*1170*/  CALL.REL.NOINC `($__internal_6_$__cuda_sm20_div_rn_f64_full) ;  /* 0x0000005800007944 */ /* 0x000fea0003c00000 */
.L_x_3804:
[----:B------:R-:W-:Y:S05]  /*1180*/  BSYNC.RECONVERGENT B2 ;  /* 0x0000000000027941 */ /* 0x000fea0003800200 */
.L_x_3803:
[----:B------:R-:W-:Y:S01]  /*1190*/  DADD R18, -RZ, -R2 ;  /* 0x00000000ff127229 */ /* 0x000fe20000000902 */
[----:B------:R-:W-:Y:S01]  /*11a0*/  FSEL R5, RZ, 1.875, P1 ;  /* 0x3ff00000ff057808 */ /* 0x000fe20000800000 */
[----:B------:R-:W-:-:S08]  /*11b0*/  IMAD.MOV.U32 R4, RZ, RZ, RZ ;  /* 0x000000ffff047224 */ /* 0x000fd000078e00ff */
[----:B------:R-:W-:Y:S02]  /*11c0*/  FSEL R2, R2, R18, !P1 ;  /* 0x0000001202027208 */ /* 0x000fe40004800000 */
[----:B------:R-:W-:-:S06]  /*11d0*/  FSEL R3, R3, R19, !P1 ;  /* 0x0000001303037208 */ /* 0x000fcc0004800000 */
[----:B------:R-:W-:-:S08]  /*11e0*/  DADD R2, R4, -R2 ;  /* 0x0000000004027229 */ /* 0x000fd00000000802 */
[----:B------:R-:W-:-:S11]  /*11f0*/  DMUL R40, R2, R40 ;  /* 0x0000002802287228 */ /* 0x000fd60000000000 */
.L_x_3800:
[----:B------:R-:W-:Y:S05]  /*1200*/  BSYNC.RECONVERGENT B1 ;  /* 0x0000000000017941 */ /* 0x000fea0003800200 */
.L_x_3799:
        /* <DEDUP_REMOVED lines=67> */
.L_x_3808:
[----:B------:R-:W-:Y:S05]  /*1640*/  BSYNC.RECONVERGENT B0 ;  /* 0x0000000000007941 */ /* 0x000fea0003800200 */
.L_x_3807:
        /* <DEDUP_REMOVED lines=21> */
.L_x_3810:
[----:B------:R-:W-:Y:S05]  /*17a0*/  BSYNC.RECONVERGENT B2 ;  /* 0x0000000000027941 */ /* 0x000fea0003800200 */
.L_x_3809:
[----:B------:R-:W-:Y:S01]  /*17b0*/  DADD R16, -RZ, -R2 ;  /* 0x00000000ff107229 */ /* 0x000fe20000000902 */
[----:B------:R-:W-:Y:S01]  /*17c0*/  FSEL R5, RZ, 1.875, P1 ;  /* 0x3ff00000ff057808 */ /* 0x000fe20000800000 */
[----:B------:R-:W-:-:S08]  /*17d0*/  IMAD.MOV.U32 R4, RZ, RZ, RZ ;  /* 0x000000ffff047224 */ /* 0x000fd000078e00ff */
[----:B------:R-:W-:Y:S02]  /*17e0*/  FSEL R2, R2, R16, !P1 ;  /* 0x0000001002027208 */ /* 0x000fe40004800000 */
[----:B------:R-:W-:-:S06]  /*17f0*/  FSEL R3, R3, R17, !P1 ;  /* 0x0000001103037208 */ /* 0x000fcc0004800000 */
[----:B------:R-:W-:-:S08]  /*1800*/  DADD R2, R4, -R2 ;  /* 0x0000000004027229 */ /* 0x000fd00000000802 */
[----:B------:R-:W-:-:S11]  /*1810*/  DMUL R38, R2, R38 ;  /* 0x0000002602267228 */ /* 0x000fd60000000000 */
.L_x_3806:
[----:B------:R-:W-:Y:S05]  /*1820*/  BSYNC.RECONVERGENT B1 ;  /* 0x0000000000017941 */ /* 0x000fea0003800200 */
.L_x_3805:
        /* <DEDUP_REMOVED lines=68> */
.L_x_3814:
[----:B------:R-:W-:Y:S05]  /*1c70*/  BSYNC.RECONVERGENT B0 ;  /* 0x0000000000007941 */ /* 0x000fea0003800200 */
.L_x_3813:
        /* <DEDUP_REMOVED lines=21> */
.L_x_3816:
[----:B------:R-:W-:Y:S05]  /*1dd0*/  BSYNC.RECONVERGENT B2 ;  /* 0x0000000000027941 */ /* 0x000fea0003800200 */
.L_x_3815:
[----:B------:R-:W-:Y:S01]  /*1de0*/  DADD R14, -RZ, -R2 ;  /* 0x00000000ff0e7229 */ /* 0x000fe20000000902 */
[----:B------:R-:W-:Y:S01]  /*1df0*/  FSEL R5, RZ, 1.875, P1 ;  /* 0x3ff00000ff057808 */ /* 0x000fe20000800000 */
[----:B------:R-:W-:-:S08]  /*1e00*/  IMAD.MOV.U32 R4, RZ, RZ, RZ ;  /* 0x000000ffff047224 */ /* 0x000fd000078e00ff */
[----:B------:R-:W-:Y:S02]  /*1e10*/  FSEL R2, R2, R14, !P1 ;  /* 0x0000000e02027208 */ /* 0x000fe40004800000 */
[----:B------:R-:W-:-:S06]  /*1e20*/  FSEL R3, R3, R15, !P1 ;  /* 0x0000000f03037208 */ /* 0x000fcc0004800000 */
[----:B------:R-:W-:-:S08]  /*1e30*/  DADD R2, R4, -R2 ;  /* 0x0000000004027229 */ /* 0x000fd00000000802 */
[----:B------:R-:W-:-:S11]  /*1e40*/  DMUL R36, R2, R36 ;  /* 0x0000002402247228 */ /* 0x000fd60000000000 */
.L_x_3812:
[----:B------:R-:W-:Y:S05]  /*1e50*/  BSYNC.RECONVERGENT B1 ;  /* 0x0000000000017941 */ /* 0x000fea0003800200 */
.L_x_3811:
        /* <DEDUP_REMOVED lines=67> */
.L_x_3820:
[----:B------:R-:W-:Y:S05]  /*2290*/  BSYNC.RECONVERGENT B0 ;  /* 0x0000000000007941 */ /* 0x000fea0003800200 */
.L_x_3819:
        /* <DEDUP_REMOVED lines=21> */
.L_x_3822:
[----:B------:R-:W-:Y:S05]  /*23f0*/  BSYNC.RECONVERGENT B2 ;  /* 0x0000000000027941 */ /* 0x000fea0003800200 */
.L_x_3821:
[----:B------:R-:W-:Y:S01]  /*2400*/  DADD R12, -RZ, -R2 ;  /* 0x00000000ff0c7229 */ /* 0x000fe20000000902 */
[----:B------:R-:W-:Y:S01]  /*2410*/  FSEL R5, RZ, 1.875, P1 ;  /* 0x3ff00000ff057808 */ /* 0x000fe20000800000 */
[----:B------:R-:W-:-:S08]  /*2420*/  IMAD.MOV.U32 R4, RZ, RZ, RZ ;  /* 0x000000ffff047224 */ /* 0x000fd000078e00ff */
[----:B------:R-:W-:Y:S02]  /*2430*/  FSEL R2, R2, R12, !P1 ;  /* 0x0000000c02027208 */ /* 0x000fe40004800000 */
[----:B------:R-:W-:-:S06]  /*2440*/  FSEL R3, R3, R13, !P1 ;  /* 0x0000000d03037208 */ /* 0x000fcc0004800000 */
[----:B------:R-:W-:-:S08]  /*2450*/  DADD R2, R4, -R2 ;  /* 0x0000000004027229 */ /* 0x000fd00000000802 */
[----:B------:R-:W-:-:S11]  /*2460*/  DMUL R26, R2, R26 ;  /* 0x0000001a021a7228 */ /* 0x000fd60000000000 */
.L_x_3818:
[----:B------:R-:W-:Y:S05]  /*2470*/  BSYNC.RECONVERGENT B1 ;  /* 0x0000000000017941 */ /* 0x000fea0003800200 */
.L_x_3817:
        /* <DEDUP_REMOVED lines=64> */
.L_x_3826:
[----:B------:R-:W-:Y:S05]  /*2880*/  BSYNC.RECONVERGENT B0 ;  /* 0x0000000000007941 */ /* 0x000fea0003800200 */
.L_x_3825:
        /* <DEDUP_REMOVED lines=21> */
.L_x_3828:
[----:B------:R-:W-:Y:S05]  /*29e0*/  BSYNC.RECONVERGENT B2 ;  /* 0x0000000000027941 */ /* 0x000fea0003800200 */
.L_x_3827:
[----:B------:R-:W-:Y:S01]  /*29f0*/  DADD R10, -RZ, -R2 ;  /* 0x00000000ff0a7229 */ /* 0x000fe20000000902 */
[----:B------:R-:W-:Y:S01]  /*2a00*/  FSEL R5, RZ, 1.875, P1 ;  /* 0x3ff00000ff057808 */ /* 0x000fe20000800000 */
[----:B------:R-:W-:-:S08]  /*2a10*/  IMAD.MOV.U32 R4, RZ, RZ, RZ ;  /* 0x000000ffff047224 */ /* 0x000fd000078e00ff */
[----:B------:R-:W-:Y:S02]  /*2a20*/  FSEL R2, R2, R10, !P1 ;  /* 0x0000000a02027208 */ /* 0x000fe40004800000 */
[----:B------:R-:W-:-:S06]  /*2a30*/  FSEL R3, R3, R11, !P1 ;  /* 0x0000000b03037208 */ /* 0x000fcc0004800000 */
[----:B------:R-:W-:-:S08]  /*2a40*/  DADD R2, R4, -R2 ;  /* 0x0000000004027229 */ /* 0x000fd00000000802 */
[----:B------:R-:W-:-:S11]  /*2a50*/  DMUL R24, R2, R24 ;  /* 0x0000001802187228 */ /* 0x000fd60000000000 */
.L_x_3824:
[----:B------:R-:W-:Y:S05]  /*2a60*/  BSYNC.RECONVERGENT B1 ;  /* 0x0000000000017941 */ /* 0x000fea0003800200 */
.L_x_3823:
        /* <DEDUP_REMOVED lines=64> */
.L_x_3832:
[----:B------:R-:W-:Y:S05]  /*2e70*/  BSYNC.RECONVERGENT B0 ;  /* 0x0000000000007941 */ /* 0x000fea0003800200 */
.L_x_3831:
        /* <DEDUP_REMOVED lines=20> */
[----:B------:R-:W-:Y:S05]  /*2fc0*/  CALL.REL.NOINC `($__internal_6_$__cuda_sm20_div_rn_f64_full) ;  /* 0x00000038006c7944 */ /* 0x000fea0003c00000 */
.L_x_3834:
[----:B------:R-:W-:Y:S05]  /*2fd0*/  BSYNC.RECONVERGENT B2 ;  /* 0x0000000000027941 */ /* 0x000fea0003800200 */
.L_x_3833:
[----:B------:R-:W-:Y:S01]  /*2fe0*/  DADD R8, -RZ, -R2 ;  /* 0x00000000ff087229 */ /* 0x000fe20000000902 */
[----:B------:R-:W-:Y:S01]  /*2ff0*/  FSEL R5, RZ, 1.875, P1 ;  /* 0x3ff00000ff057808 */ /* 0x000fe20000800000 */
[----:B------:R-:W-:-:S08]  /*3000*/  IMAD.MOV.U32 R4, RZ, RZ, RZ ;  /* 0x000000ffff047224 */ /* 0x000fd000078e00ff */
[----:B------:R-:W-:Y:S02]  /*3010*/  FSEL R2, R2, R8, !P1 ;  /* 0x0000000802027208 */ /* 0x000fe40004800000 */
[----:B------:R-:W-:-:S06]  /*3020*/  FSEL R3, R3, R9, !P1 ;  /* 0x0000000903037208 */ /* 0x000fcc0004800000 */
[----:B------:R-:W-:-:S08]  /*3030*/  DADD R2, R4, -R2 ;  /* 0x0000000004027229 */ /* 0x000fd00000000802 */
[----:B------:R-:W-:-:S11]  /*3040*/  DMUL R22, R2, R22 ;  /* 0x0000001602167228 */ /* 0x000fd60000000000 */
.L_x_3830:
[----:B------:R-:W-:Y:S05]  /*3050*/  BSYNC.RECONVERGENT B1 ;  /* 0x0000000000017941 */ /* 0x000fea0003800200 */
.L_x_3829:
        /* <DEDUP_REMOVED lines=64> */
.L_x_3838:
[----:B------:R-:W-:Y:S05]  /*3460*/  BSYNC.RECONVERGENT B0 ;  /* 0x0000000000007941 */ /* 0x000fea0003800200 */
.L_x_3837:
        /* <DEDUP_REMOVED lines=20> */
[----:B------:R-:W-:Y:S05]  /*35b0*/  CALL.REL.NOINC `($__internal_6_$__cuda_sm20_div_rn_f64_full) ;  /* 0x0000003000f07944 */ /* 0x000fea0003c00000 */
.L_x_3840:
[----:B------:R-:W-:Y:S05]  /*35c0*/  BSYNC.RECONVERGENT B2 ;  /* 0x0000000000027941 */ /* 0x000fea0003800200 */
.L_x_3839:
[----:B------:R-:W-:Y:S01]  /*35d0*/  DADD R6, -RZ, -R2 ;  /* 0x00000000ff067229 */ /* 0x000fe20000000902 */
[----:B------:R-:W-:Y:S01]  /*35e0*/  FSEL R5, RZ, 1.875, P1 ;  /* 0x3ff00000ff057808 */ /* 0x000fe20000800000 */
[----:B------:R-:W-:-:S08]  /*35f0*/  IMAD.MOV.U32 R4, RZ, RZ, RZ ;  /* 0x000000ffff047224 */ /* 0x000fd000078e00ff */
[----:B------:R-:W-:Y:S02]  /*3600*/  FSEL R2, R2, R6, !P1 ;  /* 0x0000000602027208 */ /* 0x000fe40004800000 */
[----:B------:R-:W-:-:S06]  /*3610*/  FSEL R3, R3, R7, !P1 ;  /* 0x0000000703037208 */ /* 0x000fcc0004800000 */
[----:B------:R-:W-:-:S08]  /*3620*/  DADD R2, R4, -R2 ;  /* 0x0000000004027229 */ /* 0x000fd00000000802 */
[----:B------:R-:W-:-:S11]  /*3630*/  DMUL R20, R2, R20 ;  /* 0x0000001402147228 */ /* 0x000fd60000000000 */
.L_x_3836:
[----:B------:R-:W-:Y:S05]  /*3640*/  BSYNC.RECONVERGENT B1 ;  /* 0x0000000000017941 */ /* 0x000fea0003800200 */
.L_x_3835:
        /* <DEDUP_REMOVED lines=16> */
.L_x_3843:
[----:B------:R-:W-:-:S13]  /*3750*/  ISETP.GE.U32.AND P0, PT, R16, R14, PT ;  /* 0x0000000e1000720c */ /* 0x000fda0003f06070 */
[----:B------:R-:W-:Y:S05]  /*3760*/  @P0 BRA `(.L_x_3845) ;  /* 0x0000000000300947 */ /* 0x000fea0003800000 */
[----:B0-----:R-:W0:Y:S01]  /*3770*/  LDC.64 R2, c[0x0][0x388] ;  /* 0x0000e200ff027b82 */ /* 0x001e220000000a00 */
[----:B------:R-:W-:Y:S02]  /*3780*/  IMAD R5, R15, 0x400, R16 ;  /* 0x000004000f057824 */ /* 0x000fe400078e0210 */
[----:B------:R-:W-:Y:S02]  /*3790*/  VIADD R16, R16, 0x80 ;  /* 0x0000008010107836 */ /* 0x000fe40000000000 */
[----:B0-----:R-:W-:-:S05]  /*37a0*/  IMAD.WIDE.U32 R2, R5, 0x8, R2 ;  /* 0x0000000805027825 */ /* 0x001fca00078e0002 */
[----:B------:R1:W-:Y:S02]  /*37b0*/  STG.E.64 desc[UR6][R2.64], R38 ;  /* 0x0000002602007986 */ /* 0x0003e4000c101b06 */
.L_x_3844:
[----:B------:R-:W-:-:S13]  /*37c0*/  ISETP.GE.U32.AND P0, PT, R16, R14, PT ;  /* 0x0000000e1000720c */ /* 0x000fda0003f06070 */
[----:B------:R-:W-:Y:S05]  /*37d0*/  @P0 BRA `(.L_x_3846) ;  /* 0x0000000000300947 */ /* 0x000fea0003800000 */
[----:B01----:R-:W0:Y:S01]  /*37e0*/  LDC.64 R2, c[0x0][0x388] ;  /* 0x0000e200ff027b82 */ /* 0x003e220000000a00 */
[----:B------:R-:W-:Y:S01]  /*37f0*/  LEA R5, R15, R16, 0xa ;  /* 0x000000100f057211 */ /* 0x000fe200078e50ff */
[----:B------:R-:W-:-:S04]  /*3800*/  VIADD R16, R16, 0x80 ;  /* 0x0000008010107836 */ /* 0x000fc80000000000 */
[----:B0-----:R-:W-:-:S05]  /*3810*/  IMAD.WIDE.U32 R2, R5, 0x8, R2 ;  /* 0x0000000805027825 */ /* 0x001fca00078e0002 */
[----:B------:R1:W-:Y:S02]  /*3820*/  STG.E.64 desc[UR6][R2.64], R36 ;  /* 0x0000002402007986 */ /* 0x0003e4000c101b06 */
.L_x_3845:
[----:B------:R-:W-:-:S13]  /*3830*/  ISETP.GE.U32.AND P0, PT, R16, R14, PT ;  /* 0x0000000e1000720c */ /* 0x000fda0003f06070 */
[----:B------:R-:W-:Y:S05]  /*3840*/  @P0 BRA `(.L_x_3847) ;  /* 0x0000000000340947 */ /* 0x000fea0003800000 */
[----:B01----:R-:W0:Y:S01]  /*3850*/  LDC.64 R2, c[0x0][0x388] ;  /* 0x0000e200ff027b82 */ /* 0x003e220000000a00 */
[----:B------:R-:W-:Y:S02]  /*3860*/  IMAD R5, R15, 0x400, R16 ;  /* 0x000004000f057824 */ /* 0x000fe400078e0210 */
[----:B------:R-:W-:Y:S02]  /*3870*/  VIADD R16, R16, 0x80 ;  /* 0x0000008010107836 */ /* 0x000fe40000000000 */
[----:B0-----:R-:W-:-:S05]  /*3880*/  IMAD.WIDE.U32 R2, R5, 0x8, R2 ;  /* 0x0000000805027825 */ /* 0x001fca00078e0002 */
[----:B------:R2:W-:Y:S02]  /*3890*/  STG.E.64 desc[UR6][R2.64], R26 ;  /* 0x0000001a02007986 */ /* 0x0005e4000c101b06 */
.L_x_3846:
        /* <DEDUP_REMOVED lines=8> */
.L_x_3847:
[----:B------:R-:W-:Y:S05]  /*3920*/  BSYNC.RELIABLE B1 ;  /* 0x0000000000017941 */ /* 0x000fea0003800100 */
.L_x_3842:
[----:B------:R-:W-:-:S13]  /*3930*/  ISETP.GE.U32.AND P0, PT, R16, R14, PT ;  /* 0x0000000e1000720c */ /* 0x000fda0003f06070 */
[----:B012---:R-:W0:Y:S01]  /*3940*/  @!P0 LDC.64 R2, c[0x0][0x388] ;  /* 0x0000e200ff028b82 */ /* 0x007e220000000a00 */
[----:B------:R-:W-:Y:S02]  /*3950*/  @!P0 IMAD R5, R15, 0x400, R16 ;  /* 0x000004000f058824 */ /* 0x000fe400078e0210 */
[----:B------:R-:W-:Y:S02]  /*3960*/  @!P0 VIADD R16, R16, 0x80 ;  /* 0x0000008010108836 */ /* 0x000fe40000000000 */
[----:B0-----:R-:W-:-:S05]  /*3970*/  @!P0 IMAD.WIDE.U32 R2, R5, 0x8, R2 ;  /* 0x0000000805028825 */ /* 0x001fca00078e0002 */
[----:B------:R3:W-:Y:S02]  /*3980*/  @!P0 STG.E.64 desc[UR6][R2.64], R22 ;  /* 0x0000001602008986 */ /* 0x0007e4000c101b06 */
.L_x_3848:
[----:B------:R-:W-:Y:S05]  /*3990*/  BSYNC.RECONVERGENT B0 ;  /* 0x0000000000007941 */ /* 0x000fea0003800200 */
.L_x_3841:
        /* <DEDUP_REMOVED lines=8> */
.L_x_3792:
        /* <DEDUP_REMOVED lines=71> */
.L_x_3850:
[----:B------:R-:W-:Y:S05]  /*3e90*/  BSYNC.RECONVERGENT B0 ;  /* 0x0000000000007941 */ /* 0x000fea0003800200 */
.L_x_3849:
        /* <DEDUP_REMOVED lines=22> */
[----:B-----5:R-:W-:Y:S05]  /*4000*/  CALL.REL.NOINC `($__internal_6_$__cuda_sm20_div_rn_f64_full) ;  /* 0x00000028005c7944 */ /* 0x020fea0003c00000 */
.L_x_3852:
[----:B------:R-:W-:Y:S05]  /*4010*/  BSYNC.RECONVERGENT B1 ;  /* 0x0000000000017941 */ /* 0x000fea0003800200 */
.L_x_3851:
        /* <DEDUP_REMOVED lines=59> */
.L_x_3854:
[----:B------:R-:W-:Y:S05]  /*43d0*/  BSYNC.RECONVERGENT B0 ;  /* 0x0000000000007941 */ /* 0x000fea0003800200 */
.L_x_3853:
        /* <DEDUP_REMOVED lines=29> */
[----:B------:R-:W-:Y:S05]  /*45b0*/  CALL.REL.NOINC `($__internal_6_$__cuda_sm20_div_rn_f64_full) ;  /* 0x0000002000f07944 */ /* 0x000fea0003c00000 */
[----:B------:R-:W-:Y:S01]  /*45c0*/  IMAD.MOV.U32 R4, RZ, RZ, R2 ;  /* 0x000000ffff047224 */ /* 0x000fe200078e0002 */
[----:B------:R-:W-:-:S07]  /*45d0*/  MOV R5, R3 ;  /* 0x0000000300057202 */ /* 0x000fce0000000f00 */
.L_x_3856:
[----:B------:R-:W-:Y:S05]  /*45e0*/  BSYNC.RECONVERGENT B1 ;  /* 0x0000000000017941 */ /* 0x000fea0003800200 */
.L_x_3855:
        /* <DEDUP_REMOVED lines=59> */
.L_x_3858:
[----:B------:R-:W-:Y:S05]  /*49a0*/  BSYNC.RECONVERGENT B0 ;  /* 0x0000000000007941 */ /* 0x000fea0003800200 */
.L_x_3857:
        /* <DEDUP_REMOVED lines=29> */
[----:B------:R-:W-:Y:S05]  /*4b80*/  CALL.REL.NOINC `($__internal_6_$__cuda_sm20_div_rn_f64_full) ;  /* 0x0000001c007c7944 */ /* 0x000fea0003c00000 */
.L_x_3860:
[----:B------:R-:W-:Y:S05]  /*4b90*/  BSYNC.RECONVERGENT B1 ;  /* 0x0000000000017941 */ /* 0x000fea0003800200 */
.L_x_3859:
        /* <DEDUP_REMOVED lines=59> */
.L_x_3862:
[----:B------:R-:W-:Y:S05]  /*4f50*/  BSYNC.RECONVERGENT B0 ;  /* 0x0000000000007941 */ /* 0x000fea0003800200 */
.L_x_3861:
        /* <DEDUP_REMOVED lines=32> */
.L_x_3864:
[----:B------:R-:W-:Y:S05]  /*5160*/  BSYNC.RECONVERGENT B1 ;  /* 0x0000000000017941 */ /* 0x000fea0003800200 */
.L_x_3863:
        /* <DEDUP_REMOVED lines=59> */
.L_x_3866:
[----:B------:R-:W-:Y:S05]  /*5520*/  BSYNC.RECONVERGENT B0 ;  /* 0x0000000000007941 */ /* 0x000fea0003800200 */
.L_x_3865:
        /* <DEDUP_REMOVED lines=30> */
.L_x_3868:
[----:B------:R-:W-:Y:S05]  /*5710*/  BSYNC.RECONVERGENT B1 ;  /* 0x0000000000017941 */ /* 0x000fea0003800200 */
.L_x_3867:
        /* <DEDUP_REMOVED lines=59> */
.L_x_3870:
[----:B------:R-:W-:Y:S05]  /*5ad0*/  BSYNC.RECONVERGENT B0 ;  /* 0x0000000000007941 */ /* 0x000fea0003800200 */
.L_x_3869:
        /* <DEDUP_REMOVED lines=32> */
.L_x_3872:
[----:B------:R-:W-:Y:S05]  /*5ce0*/  BSYNC.RECONVERGENT B1 ;  /* 0x0000000000017941 */ /* 0x000fea0003800200 */
.L_x_3871:
        /* <DEDUP_REMOVED lines=59> */
.L_x_3874:
[----:B------:R-:W-:Y:S05]  /*60a0*/  BSYNC.RECONVERGENT B0 ;  /* 0x0000000000007941 */ /* 0x000fea0003800200 */
.L_x_3873:
        /* <DEDUP_REMOVED lines=29> */
[----:B------:R-:W-:Y:S05]  /*6280*/  CALL.REL.NOINC `($__internal_6_$__cuda_sm20_div_rn_f64_full) ;  /* 0x0000000400bc7944 */ /* 0x000fea0003c00000 */
.L_x_3876:
[----:B------:R-:W-:Y:S05]  /*6290*/  BSYNC.RECONVERGENT B1 ;  /* 0x0000000000017941 */ /* 0x000fea0003800200 */
.L_x_3875:
        /* <DEDUP_REMOVED lines=60> */
.L_x_3878:
[----:B------:R-:W-:Y:S05]  /*6660*/  BSYNC.RECONVERGENT B0 ;  /* 0x0000000000007941 */ /* 0x000fea0003800200 */
.L_x_3877:
        /* <DEDUP_REMOVED lines=32> */
[----:B------:R-:W-:Y:S05]  /*6870*/  CALL.REL.NOINC `($__internal_6_$__cuda_sm20_div_rn_f64_full) ;  /* 0x0000000000407944 */ /* 0x000fea0003c00000 */
[----:B------:R-:W-:Y:S02]  /*6880*/  IMAD.MOV.U32 R4, RZ, RZ, R2 ;  /* 0x000000ffff047224 */ /* 0x000fe400078e0002 */
[----:B------:R-:W-:-:S07]  /*6890*/  IMAD.MOV.U32 R5, RZ, RZ, R3 ;  /* 0x000000ffff057224 */ /* 0x000fce00078e0003 */
.L_x_3880:
[----:B------:R-:W-:Y:S05]  /*68a0*/  BSYNC.RECONVERGENT B1 ;  /* 0x0000000000017941 */ /* 0x000fea0003800200 */
.L_x_3879:
        /* <DEDUP_REMOVED lines=13> */
        .weak           $__internal_6_$__cuda_sm20_div_rn_f64_full
        .type           $__internal_6_$__cuda_sm20_div_rn_f64_full,@function
        .size           $__internal_6_$__cuda_sm20_div_rn_f64_full,(.L_x_6995 - $__internal_6_$__cuda_sm20_div_rn_f64_full)
$__internal_6_$__cuda_sm20_div_rn_f64_full:
        /* <DEDUP_REMOVED lines=71> */
.L_x_3882:
        /* <DEDUP_REMOVED lines=17> */
.L_x_3885:
[----:B------:R-:W-:-:S05]  /*6f00*/  LOP3.LUT R30, R3, 0x80000, RZ, 0xfc, !PT ;  /* 0x00080000031e7812 */ /* 0x000fca00078efcff */
[----:B------:R-:W-:Y:S02]  /*6f10*/  IMAD.MOV.U32 R31, RZ, RZ, R30 ;  /* 0x000000ffff1f7224 */ /* 0x000fe400078e001e */
[----:B------:R-:W-:Y:S01]  /*6f20*/  IMAD.MOV.U32 R30, RZ, RZ, R2 ;  /* 0x000000ffff1e7224 */ /* 0x000fe200078e0002 */
[----:B------:R-:W-:Y:S06]  /*6f30*/  BRA `(.L_x_3883) ;  /* 0x00000000000c7947 */ /* 0x000fec0003800000 */
.L_x_3884:
[----:B------:R-:W-:-:S04]  /*6f40*/  LOP3.LUT R30, R29, 0x80000, RZ, 0xfc, !PT ;  /* 0x000800001d1e7812 */ /* 0x000fc800078efcff */
[----:B------:R-:W-:Y:S01]  /*6f50*/  MOV R31, R30 ;  /* 0x0000001e001f7202 */ /* 0x000fe20000000f00 */
[----:B------:R-:W-:-:S07]  /*6f60*/  IMAD.MOV.U32 R30, RZ, RZ, R28 ;  /* 0x000000ffff1e7224 */ /* 0x000fce00078e001c */
.L_x_3883:
[----:B------:R-:W-:Y:S05]  /*6f70*/  BSYNC.RECONVERGENT B0 ;  /* 0x0000000000007941 */ /* 0x000fea0003800200 */
.L_x_3881:
[----:B------:R-:W-:Y:S02]  /*6f80*/  IMAD.MOV.U32 R4, RZ, RZ, R0 ;  /* 0x000000ffff047224 */ /* 0x000fe400078e0000 */
[----:B------:R-:W-:Y:S02]  /*6f90*/  IMAD.MOV.U32 R5, RZ, RZ, 0x0 ;  /* 0x00000000ff057424 */ /* 0x000fe400078e00ff */
[----:B------:R-:W-:Y:S02]  /*6fa0*/  IMAD.MOV.U32 R2, RZ, RZ, R30 ;  /* 0x000000ffff027224 */ /* 0x000fe400078e001e */
[----:B------:R-:W-:Y:S01]  /*6fb0*/  IMAD.MOV.U32 R3, RZ, RZ, R31 ;  /* 0x000000ffff037224 */ /* 0x000fe200078e001f */
[----:B------:R-:W-:Y:S06]  /*6fc0*/  RET.REL.NODEC R4 `(_ZN2at6native29vectorized_elementwise_kernelILi8EZZZNS0_62_GLOBAL__N__e6aa1b1b_29_ActivationLogSigmoidKernel_cu_9d16a0dc27log_sigmoid_backward_kernelERNS_14TensorIteratorEENKUlvE_clEvENKUlvE_clEvEUlddE_St5arrayIPcLm3EEEEviT0_T1_) ;  /* 0xffffff90040c7950 */ /* 0x000fec0003c3ffff */
.L_x_3886:
        /* <DEDUP_REMOVED lines=11> */
.L_x_6995:


//--------------------- .text._ZN2at6native18elementwise_kernelILi128ELi4EZNS0_15gpu_kernel_implIZZZNS0_33launch_log_sigmoid_forward_kernelERNS_18TensorIteratorBaseEENKUlvE_clEvENKUlvE2_clEvEUlN3c108BFloat16EE_EEvS4_RKT_EUliE_EEviT1_ --------------------------
	.section	.text._ZN2at6native18elementwise_kernelILi128ELi4EZNS0_15gpu_kernel_implIZZZNS0_33launch_log_sigmoid_forward_kernelERNS_18TensorIteratorBaseEENKUlvE_clEvENKUlvE2_clEvEUlN3c108BFloat16EE_EEvS4_RKT_EUliE_EEviT1_,"ax",@progbits
	.align	128
        .global         _ZN2at6native18elementwise_kernelILi128ELi4EZNS0_15gpu_kernel_implIZZZNS0_33launch_log_sigmoid_forward_kernelERNS_18TensorIteratorBaseEENKUlvE_clEvENKUlvE2_clEvEUlN3c108BFloat16EE_EEvS4_RKT_EUliE_EEviT1_
        .type           _ZN2at6native18elementwise_kernelILi128ELi4EZNS0_15gpu_kernel_implIZZZNS0_33launch_log_sigmoid_forward_kernelERNS_18TensorIteratorBaseEENKUlvE_clEvENKUlvE2_clEvEUlN3c108BFloat16EE_EEvS4_RKT_EUliE_EEviT1_,@function
        .size           _ZN2at6native18elementwise_kernelILi128ELi4EZNS0_15gpu_kernel_implIZZZNS0_33launch_log_sigmoid_forward_kernelERNS_18TensorIteratorBaseEENKUlvE_clEvENKUlvE2_clEvEUlN3c108BFloat16EE_EEvS4_RKT_EUliE_EEviT1_,(.L_x_7031 - _ZN2at6native18elementwise_kernelILi128ELi4EZNS0_15gpu_kernel_implIZZZNS0_33launch_log_sigmoid_forward_kernelERNS_18TensorIteratorBaseEENKUlvE_clEvENKUlvE2_clEvEUlN3c108BFloat16EE_EEvS4_RKT_EUliE_EEviT1_)
        .other          _ZN2at6native18elementwise_kernelILi128ELi4EZNS0_15gpu_kernel_implIZZZNS0_33launch_log_sigmoid_forward_kernelERNS_18TensorIteratorBaseEENKUlvE_clEvENKUlvE2_clEvEUlN3c108BFloat16EE_EEvS4_RKT_EUliE_EEviT1_,@"STO_CUDA_ENTRY STV_DEFAULT"
_ZN2at6native18elementwise_kernelILi128ELi4EZNS0_15gpu_kernel_implIZZZNS0_33launch_log_sigmoid_forward_kernelERNS_18TensorIteratorBaseEENKUlvE_clEvENKUlvE2_clEvEUlN3c108BFloat16EE_EEvS4_RKT_EUliE_EEviT1_:
.text._ZN2at6native18elementwise_kernelILi128ELi4EZNS0_15gpu_kernel_implIZZZNS0_33launch_log_sigmoid_forward_kernelERNS_18TensorIteratorBaseEENKUlvE_clEvENKUlvE2_clEvEUlN3c108BFloat16EE_EEvS4_RKT_EUliE_EEviT1_:
        /* <DEDUP_REMOVED lines=9> */
[----:B---3--:R-:W-:-:S02]  /*0090*/  UIADD3 UR40, UPT, UPT, UR39, -0x1, URZ ;  /* 0xffffffff27287890 */ /* 0x008fc4000fffe0ff */
[----:B--2---:R-:W-:Y:S02]  /*00a0*/  USHF.L.U32 UR4, UR4, 0x9, URZ ;  /* 0x0000000904047899 */ /* 0x004fe400080006ff */
[----:B------:R-:W-:-:S04]  /*00b0*/  UISETP.LT.U32.AND UP0, UPT, UR40, 0x18, UPT ;  /* 0x000000182800788c */ /* 0x000fc8000bf01070 */
[----:B------:R-:W-:Y:S01]  /*00c0*/  USEL UR38, UR40, 0x18, UP0 ;  /* 0x0000001828267887 */ /* 0x000fe20008000000 */
[----:B-1----:R-:W-:-:S03]  /*00d0*/  LOP3.LUT R17, R17, UR4, RZ, 0xfc, !PT ;  /* 0x0000000411117c12 */ /* 0x002fc6000f8efcff */
[----:B------:R-:W-:Y:S01]  /*00e0*/  UIADD3 UR38, UPT, UPT, UR38, 0x1, URZ ;  /* 0x0000000126267890 */ /* 0x000fe2000fffe0ff */
[----:B----4-:R-:W-:-:S13]  /*00f0*/  ISETP.GE.AND P0, PT, R17, UR5, PT ;  /* 0x0000000511007c0c */ /* 0x010fda000bf06270 */
[----:B0-----:R-:W-:Y:S05]  /*0100*/  @P0 BRA `(.L_x_3888) ;  /* 0x0000003000e80947 */ /* 0x001fea0003800000 */
[----:B------:R-:W-:Y:S01]  /*0110*/  UISETP.NE.AND UP0, UPT, UR39, URZ, UPT ;  /* 0x000000ff2700728c */ /* 0x000fe2000bf05270 */
[----:B------:R-:W-:Y:S02]  /*0120*/  IMAD.MOV.U32 R0, RZ, RZ, RZ ;  /* 0x000000ffff007224 */ /* 0x000fe400078e00ff */
[----:B------:R-:W-:-:S06]  /*0130*/  IMAD.MOV.U32 R16, RZ, RZ, RZ ;  /* 0x000000ffff107224 */ /* 0x000fcc00078e00ff */
[----:B------:R-:W-:Y:S05]  /*0140*/  BRA.U !UP0, `(.L_x_3889) ;  /* 0x0000001108a87547 */ /* 0x000fea000b800000 */
[----:B------:R-:W0:Y:S01]  /*0150*/  LDCU.64 UR4, c[0x0][0x390] ;  /* 0x00007200ff0477ac */ /* 0x000e220008000a00 */
[----:B------:R-:W-:Y:S01]  /*0160*/  HFMA2 R16, -RZ, RZ, 0, 0 ;  /* 0x00000000ff107431 */ /* 0x000fe200000001ff */
[----:B------:R-:W1:Y:S01]  /*0170*/  LDCU UR6, c[0x0][0x38c] ;  /* 0x00007180ff0677ac */ /* 0x000e620008000800 */
[----:B------:R-:W2:Y:S01]  /*0180*/  LDCU.64 UR8, c[0x0][0x4b8] ;  /* 0x00009700ff0877ac */ /* 0x000ea20008000a00 */
[----:B------:R-:W-:Y:S02]  /*0190*/  UISETP.NE.AND UP0, UPT, UR40, URZ, UPT ;  /* 0x000000ff2800728c */ /* 0x000fe4000bf05270 */
[----:B0-----:R-:W-:-:S05]  /*01a0*/  IMAD.HI.U32 R2, R17, UR4, R16 ;  /* 0x0000000411027c27 */ /* 0x001fca000f8e0010 */
[----:B------:R-:W-:-:S05]  /*01b0*/  SHF.R.U32.HI R3, RZ, UR5, R2 ;  /* 0x00000005ff037c19 */ /* 0x000fca0008011602 */
[----:B------:R-:W-:-:S04]  /*01c0*/  IMAD.MOV R0, RZ, RZ, -R3 ;  /* 0x000000ffff007224 */ /* 0x000fc800078e0a03 */
[----:B-1----:R-:W-:-:S04]  /*01d0*/  IMAD R0, R0, UR6, R17 ;  /* 0x0000000600007c24 */ /* 0x002fc8000f8e0211 */
[C---:B--2---:R-:W-:Y:S02]  /*01e0*/  IMAD R16, R0.reuse, UR8, RZ ;  /* 0x0000000800107c24 */ /* 0x044fe4000f8e02ff */
[----:B------:R-:W-:Y:S01]  /*01f0*/  IMAD R0, R0, UR9, RZ ;  /* 0x0000000900007c24 */ /* 0x000fe2000f8e02ff */
[----:B------:R-:W-:Y:S06]  /*0200*/  BRA.U !UP0, `(.L_x_3889) ;  /* 0x0000001108787547 */ /* 0x000fec000b800000 */
[----:B------:R-:W0:Y:S01]  /*0210*/  LDCU.64 UR6, c[0x0][0x398] ;  /* 0x00007300ff0677ac */ /* 0x000e220008000a00 */
[----:B------:R-:W-:Y:S01]  /*0220*/  IMAD.MOV.U32 R2, RZ, RZ, RZ ;  /* 0x000000ffff027224 */ /* 0x000fe200078e00ff */
[----:B------:R-:W1:Y:S01]  /*0230*/  LDCU UR4, c[0x0][0x3a0] ;  /* 0x00007400ff0477ac */ /* 0x000e620008000800 */
[----:B------:R-:W2:Y:S01]  /*0240*/  LDCU.64 UR8, c[0x0][0x4c0] ;  /* 0x00009800ff0877ac */ /* 0x000ea20008000a00 */
[----:B------:R-:W-:Y:S01]  /*0250*/  UISETP.NE.AND UP0, UPT, UR38, 0x2, UPT ;  /* 0x000000022600788c */ /* 0x000fe2000bf05270 */
[----:B0-----:R-:W-:-:S05]  /*0260*/  IMAD.HI.U32 R4, R3, UR7, R2 ;  /* 0x0000000703047c27 */ /* 0x001fca000f8e0002 */
[----:B-1----:R-:W-:-:S04]  /*0270*/  SHF.R.U32.HI R5, RZ, UR4, R4 ;  /* 0x00000004ff057c19 */ /* 0x002fc80008011604 */
[----:B------:R-:W-:-:S05]  /*0280*/  IADD3 R2, PT, PT, -R5, RZ, RZ ;  /* 0x000000ff05027210 */ /* 0x000fca0007ffe1ff */
[----:B------:R-:W-:-:S04]  /*0290*/  IMAD R3, R2, UR6, R3 ;  /* 0x0000000602037c24 */ /* 0x000fc8000f8e0203 */
[C---:B--2---:R-:W-:Y:S02]  /*02a0*/  IMAD R16, R3.reuse, UR8, R16 ;  /* 0x0000000803107c24 */ /* 0x044fe4000f8e0210 */
[----:B------:R-:W-:Y:S01]  /*02b0*/  IMAD R0, R3, UR9, R0 ;  /* 0x0000000903007c24 */ /* 0x000fe2000f8e0200 */
[----:B------:R-:W-:Y:S06]  /*02c0*/  BRA.U !UP0, `(.L_x_3889) ;  /* 0x0000001108487547 */ /* 0x000fec000b800000 */
[----:B------:R-:W0:Y:S01]  /*02d0*/  LDCU.64 UR4, c[0x0][0x3a8] ;  /* 0x00007500ff0477ac */ /* 0x000e220008000a00 */
[----:B------:R-:W-:Y:S01]  /*02e0*/  IMAD.MOV.U32 R4, RZ, RZ, RZ ;  /* 0x000000ffff047224 */ /* 0x000fe200078e00ff */
[----:B------:R-:W1:Y:S01]  /*02f0*/  LDCU UR6, c[0x0][0x3a4] ;  /* 0x00007480ff0677ac */ /* 0x000e620008000800 */
[----:B------:R-:W2:Y:S01]  /*0300*/  LDCU.64 UR8, c[0x0][0x4c8] ;  /* 0x00009900ff0877ac */ /* 0x000ea20008000a00 */
[----:B------:R-:W-:Y:S01]  /*0310*/  UISETP.NE.AND UP0, UPT, UR38, 0x3, UPT ;  /* 0x000000032600788c */ /* 0x000fe2000bf05270 */
[----:B0-----:R-:W-:-:S05]  /*0320*/  IMAD.HI.U32 R2, R5, UR4, R4 ;  /* 0x0000000405027c27 */ /* 0x001fca000f8e0004 */
[----:B------:R-:W-:-:S05]  /*0330*/  SHF.R.U32.HI R3, RZ, UR5, R2 ;  /* 0x00000005ff037c19 */ /* 0x000fca0008011602 */
[----:B------:R-:W-:-:S04]  /*0340*/  IMAD.MOV R4, RZ, RZ, -R3 ;  /* 0x000000ffff047224 */ /* 0x000fc800078e0a03 */
[----:B-1----:R-:W-:-:S04]  /*0350*/  IMAD R5, R4, UR6, R5 ;  /* 0x0000000604057c24 */ /* 0x002fc8000f8e0205 */
        /* <DEDUP_REMOVED lines=8> */
[----:B0-----:R-:W-:-:S05]  /*03e0*/  IMAD.HI.U32 R4, R3, UR7, R2 ;  /* 0x0000000703047c27 */ /* 0x001fca000f8e0002 */
[----:B-1----:R-:W-:-:S05]  /*03f0*/  SHF.R.U32.HI R5, RZ, UR4, R4 ;  /* 0x00000004ff057c19 */ /* 0x002fca0008011604 */
[----:B------:R-:W-:-:S04]  /*0400*/  IMAD.MOV R2, RZ, RZ, -R5 ;  /* 0x000000ffff027224 */ /* 0x000fc800078e0a05 */
        /* <DEDUP_REMOVED lines=10> */
[----:B------:R-:W-:-:S04]  /*04b0*/  SHF.R.U32.HI R3, RZ, UR5, R2 ;  /* 0x00000005ff037c19 */ /* 0x000fc80008011602 */
[----:B------:R-:W-:-:S05]  /*04c0*/  IADD3 R4, PT, PT, -R3, RZ, RZ ;  /* 0x000000ff03047210 */ /* 0x000fca0007ffe1ff */
[----:B-1----:R-:W-:-:S04]  /*04d0*/  IMAD R5, R4, UR6, R5 ;  /* 0x0000000604057c24 */ /* 0x002fc8000f8e0205 */
        /* <DEDUP_REMOVED lines=16> */
[----:B------:R-:W-:Y:S01]  /*05e0*/  HFMA2 R4, -RZ, RZ, 0, 0 ;  /* 0x00000000ff047431 */ /* 0x000fe200000001ff */
[----:B------:R-:W1:Y:S01]  /*05f0*/  LDCU UR6, c[0x0][0x3d4] ;  /* 0x00007a80ff0677ac */ /* 0x000e620008000800 */
[----:B------:R-:W2:Y:S01]  /*0600*/  LDCU.64 UR8, c[0x0][0x4e8] ;  /* 0x00009d00ff0877ac */ /* 0x000ea20008000a00 */
[----:B------:R-:W-:Y:S02]  /*0610*/  UISETP.NE.AND UP0, UPT, UR38, 0x7, UPT ;  /* 0x000000072600788c */ /* 0x000fe4000bf05270 */
        /* <DEDUP_REMOVED lines=214> */
[----:B------:R-:W2:Y:S03]  /*1380*/  LDCU.64 UR8, c[0x0][0x578] ;  /* 0x0000af00ff0877ac */ /* 0x000ea60008000a00 */
[----:B0-----:R-:W-:-:S05]  /*1390*/  IMAD.HI.U32 R2, R5, UR4, R4 ;  /* 0x0000000405027c27 */ /* 0x001fca000f8e0004 */
[----:B------:R-:W-:-:S05]  /*13a0*/  SHF.R.U32.HI R2, RZ, UR5, R2 ;  /* 0x00000005ff027c19 */ /* 0x000fca0008011602 */
[----:B------:R-:W-:-:S04]  /*13b0*/  IMAD.MOV R3, RZ, RZ, -R2 ;  /* 0x000000ffff037224 */ /* 0x000fc800078e0a02 */
[----:B-1----:R-:W-:-:S04]  /*13c0*/  IMAD R5, R3, UR6, R5 ;  /* 0x0000000603057c24 */ /* 0x002fc8000f8e0205 */
[C---:B--2---:R-:W-:Y:S02]  /*13d0*/  IMAD R16, R5.reuse, UR8, R16 ;  /* 0x0000000805107c24 */ /* 0x044fe4000f8e0210 */
[----:B------:R-:W-:-:S07]  /*13e0*/  IMAD R0, R5, UR9, R0 ;  /* 0x0000000905007c24 */ /* 0x000fce000f8e0200 */
.L_x_3889:
        /* <DEDUP_REMOVED lines=18> */
.L_x_3893:
[----:B------:R-:W2:Y:S02]  /*1510*/  LDG.E.U8 R2, desc[UR36][R2.64] ;  /* 0x0000002402027981 */ /* 0x000ea4000c1e1100 */
[----:B--2---:R-:W-:-:S04]  /*1520*/  I2FP.F32.U32 R0, R2 ;  /* 0x0000000200007245 */ /* 0x004fc80000201000 */
[----:B------:R-:W-:Y:S01]  /*1530*/  F2FP.BF16.F32.PACK_AB R0, RZ, R0 ;  /* 0x00000000ff00723e */ /* 0x000fe200000010ff */
[----:B------:R-:W-:Y:S06]  /*1540*/  BRA `(.L_x_3895) ;  /* 0x0000000c00847947 */ /* 0x000fec0003800000 */
.L_x_3892:
        /* <DEDUP_REMOVED lines=10> */
.L_x_3897:
[----:B------:R-:W2:Y:S02]  /*15f0*/  LDG.E R2, desc[UR36][R2.64] ;  /* 0x0000002402027981 */ /* 0x000ea4000c1e1900 */
[----:B--2---:R-:W-:-:S04]  /*1600*/  I2FP.F32.S32 R0, R2 ;  /* 0x0000000200007245 */ /* 0x004fc80000201400 */
[----:B------:R-:W-:Y:S01]  /*1610*/  F2FP.BF16.F32.PACK_AB R0, RZ, R0 ;  /* 0x00000000ff00723e */ /* 0x000fe200000010ff */
[----:B------:R-:W-:Y:S06]  /*1620*/  BRA `(.L_x_3895) ;  /* 0x0000000c004c7947 */ /* 0x000fec0003800000 */
.L_x_3896:
[----:B------:R-:W2:Y:S02]  /*1630*/  LDG.E.U16 R2, desc[UR36][R2.64] ;  /* 0x0000002402027981 */ /* 0x000ea4000c1e1500 */
[----:B--2---:R-:W0:Y:S02]  /*1640*/  I2F.S16 R0, R2 ;  /* 0x0000000200007306 */ /* 0x004e240000101400 */
[----:B0-----:R-:W-:Y:S01]  /*1650*/  F2FP.BF16.F32.PACK_AB R0, RZ, R0 ;  /* 0x00000000ff00723e */ /* 0x001fe200000010ff */
[----:B------:R-:W-:Y:S06]  /*1660*/  BRA `(.L_x_3895) ;  /* 0x0000000c003c7947 */ /* 0x000fec0003800000 */
.L_x_3891:
        /* <DEDUP_REMOVED lines=9> */
.L_x_3899:
[----:B------:R-:W2:Y:S02]  /*1700*/  LDG.E.U16 R0, desc[UR36][R2.64] ;  /* 0x0000002402007981 */ /* 0x000ea4000c1e1500 */
[----:B--2---:R-:W-:-:S05]  /*1710*/  HADD2.F32 R0, -RZ, R0.H0_H0 ;  /* 0x20000000ff007230 */ /* 0x004fca0000004100 */
[----:B------:R-:W-:Y:S01]  /*1720*/  F2FP.BF16.F32.PACK_AB R0, RZ, R0 ;  /* 0x00000000ff00723e */ /* 0x000fe200000010ff */
[----:B------:R-:W-:Y:S06]  /*1730*/  BRA `(.L_x_3895) ;  /* 0x0000000c00087947 */ /* 0x000fec0003800000 */
.L_x_3898:
        /* <DEDUP_REMOVED lines=9> */
.L_x_3901:
[----:B------:R-:W2:Y:S02]  /*17d0*/  LDG.E.U16 R2, desc[UR36][R2.64] ;  /* 0x0000002402027981 */ /* 0x000ea4000c1e1500 */
[----:B--2---:R-:W-:-:S05]  /*17e0*/  HADD2.F32 R0, -RZ, R2.H0_H0 ;  /* 0x20000002ff007230 */ /* 0x004fca0000004100 */
[----:B------:R-:W-:Y:S01]  /*17f0*/  F2FP.BF16.F32.PACK_AB R0, RZ, R0 ;  /* 0x00000000ff00723e */ /* 0x000fe200000010ff */
[----:B------:R-:W-:Y:S06]  /*1800*/  BRA `(.L_x_3895) ;  /* 0x0000000800d47947 */ /* 0x000fec0003800000 */
.L_x_3900:
        /* <DEDUP_REMOVED lines=8> */
.L_x_3890:
        /* <DEDUP_REMOVED lines=13> */
.L_x_3904:
        /* <DEDUP_REMOVED lines=8> */
.L_x_3903:
        /* <DEDUP_REMOVED lines=27> */
.L_x_3906:
        /* <DEDUP_REMOVED lines=13> */
.L_x_3905:
[----:B------:R0:W5:Y:S01]  /*1c60*/  LDG.E.U16 R0, desc[UR36][R2.64] ;  /* 0x0000002402007981 */ /* 0x000162000c1e1500 */
[----:B------:R-:W-:Y:S05]  /*1c70*/  BRA `(.L_x_3895) ;  /* 0x0000000400b87947 */ /* 0x000fea0003800000 */
.L_x_3902:
        /* <DEDUP_REMOVED lines=12> */
.L_x_3909:
        /* <DEDUP_REMOVED lines=21> */
.L_x_3913:
[----:B------:R-:W-:Y:S05]  /*1e90*/  BSYNC.RECONVERGENT B1 ;  /* 0x0000000000017941 */ /* 0x000fea0003800200 */
.L_x_3912:
[----:B------:R-:W-:Y:S01]  /*1ea0*/  IMAD.SHL.U32 R0, R0, 0x100000, RZ ;  /* 0x0010000000007824 */ /* 0x000fe200078e00ff */
[----:B------:R-:W-:-:S04]  /*1eb0*/  LEA R2, R2, 0x3b800000, 0x17 ;  /* 0x3b80000002027811 */ /* 0x000fc800078eb8ff */
[----:B------:R-:W-:-:S07]  /*1ec0*/  LOP3.LUT R0, R2, R0, R7, 0xfe, !PT ;  /* 0x0000000002007212 */ /* 0x000fce00078efe07 */
.L_x_3911:
[----:B------:R-:W-:Y:S05]  /*1ed0*/  BSYNC.RECONVERGENT B0 ;  /* 0x0000000000007941 */ /* 0x000fea0003800200 */
.L_x_3910:
[----:B------:R-:W-:Y:S01]  /*1ee0*/  F2FP.BF16.F32.PACK_AB R0, RZ, R0 ;  /* 0x00000000ff00723e */ /* 0x000fe200000010ff */
[----:B------:R-:W-:Y:S06]  /*1ef0*/  BRA `(.L_x_3895) ;  /* 0x0000000400187947 */ /* 0x000fec0003800000 */
.L_x_3908:
        /* <DEDUP_REMOVED lines=21> */
.L_x_3917:
[----:B------:R-:W-:Y:S05]  /*2050*/  BSYNC.RECONVERGENT B1 ;  /* 0x0000000000017941 */ /* 0x000fea0003800200 */
.L_x_3916:
[----:B------:R-:W-:Y:S02]  /*2060*/  SHF.L.U32 R0, R0, 0x15, RZ ;  /* 0x0000001500007819 */ /* 0x000fe400000006ff */
[----:B------:R-:W-:-:S04]  /*2070*/  LEA R2, R2, 0x37800000, 0x17 ;  /* 0x3780000002027811 */ /* 0x000fc800078eb8ff */
[----:B------:R-:W-:-:S07]  /*2080*/  LOP3.LUT R0, R2, R0, R7, 0xfe, !PT ;  /* 0x0000000002007212 */ /* 0x000fce00078efe07 */
.L_x_3915:
[----:B------:R-:W-:Y:S05]  /*2090*/  BSYNC.RECONVERGENT B0 ;  /* 0x0000000000007941 */ /* 0x000fea0003800200 */
.L_x_3914:
[----:B------:R-:W-:Y:S01]  /*20a0*/  F2FP.BF16.F32.PACK_AB R0, RZ, R0 ;  /* 0x00000000ff00723e */ /* 0x000fe200000010ff */
[----:B------:R-:W-:Y:S06]  /*20b0*/  BRA `(.L_x_3895) ;  /* 0x0000000000a87947 */ /* 0x000fec0003800000 */
.L_x_3907:
[----:B------:R-:W-:-:S09]  /*20c0*/  UISETP.NE.AND UP0, UPT, UR4, 0x1c, UPT ;  /* 0x0000001c0400788c */ /* 0x000fd2000bf05270 */
[----:B------:R-:W-:Y:S05]  /*20d0*/  BRA.U !UP0, `(.L_x_3918) ;  /* 0x0000000108947547 */ /* 0x000fea000b800000 */
[----:B------:R-:W-:-:S09]  /*20e0*/  UISETP.NE.AND UP0, UPT, UR4, 0x1d, UPT ;  /* 0x0000001d0400788c */ /* 0x000fd2000bf05270 */
[----:B------:R-:W-:Y:S05]  /*20f0*/  BRA.U !UP0, `(.L_x_3919) ;  /* 0x00000001087c7547 */ /* 0x000fea000b800000 */
[----:B------:R-:W-:-:S09]  /*2100*/  UISETP.NE.AND UP0, UPT, UR4, 0x2c, UPT ;  /* 0x0000002c0400788c */ /* 0x000fd2000bf05270 */
[----:B------:R-:W-:Y:S05]  /*2110*/  BRA.U !UP0, `(.L_x_3920) ;  /* 0x0000000108487547 */ /* 0x000fea000b800000 */
.L_x_3894:
        /* <DEDUP_REMOVED lines=16> */
.L_x_3921:
[----:B------:R-:W-:Y:S01]  /*2220*/  PRMT R0, RZ, 0x7610, R0 ;  /* 0x00007610ff007816 */ /* 0x000fe20000000000 */
[----:B------:R-:W-:Y:S06]  /*2230*/  BRA `(.L_x_3895) ;  /* 0x0000000000487947 */ /* 0x000fec0003800000 */
.L_x_3920:
        /* <DEDUP_REMOVED lines=8> */
.L_x_3923:
[----:B------:R-:W-:Y:S05]  /*22c0*/  BSYNC.RECONVERGENT B0 ;  /* 0x0000000000007941 */ /* 0x000fea0003800200 */
.L_x_3922:
[----:B------:R-:W-:Y:S01]  /*22d0*/  F2FP.BF16.F32.PACK_AB R0, RZ, R0 ;  /* 0x00000000ff00723e */ /* 0x000fe200000010ff */
[----:B------:R-:W-:Y:S06]  /*22e0*/  BRA `(.L_x_3895) ;  /* 0x00000000001c7947 */ /* 0x000fec0003800000 */
.L_x_3919:
[----:B------:R-:W2:Y:S02]  /*22f0*/  LDG.E.64 R2, desc[UR36][R2.64] ;  /* 0x0000002402027981 */ /* 0x000ea4000c1e1b00 */
[----:B--2---:R-:W0:Y:S02]  /*2300*/  I2F.U64 R0, R2 ;  /* 0x0000000200007312 */ /* 0x004e240000301000 */
[----:B0-----:R-:W-:Y:S01]  /*2310*/  F2FP.BF16.F32.PACK_AB R0, RZ, R0 ;  /* 0x00000000ff00723e */ /* 0x001fe200000010ff */
[----:B------:R-:W-:Y:S06]  /*2320*/  BRA `(.L_x_3895) ;  /* 0x00000000000c7947 */ /* 0x000fec0003800000 */
.L_x_3918:
[----:B------:R-:W2:Y:S02]  /*2330*/  LDG.E R2, desc[UR36][R2.64] ;  /* 0x0000002402027981 */ /* 0x000ea4000c1e1900 */
[----:B--2---:R-:W-:-:S04]  /*2340*/  I2FP.F32.U32 R0, R2 ;  /* 0x0000000200007245 */ /* 0x004fc80000201000 */
[----:B------:R-:W-:-:S07]  /*2350*/  F2FP.BF16.F32.PACK_AB R0, RZ, R0 ;  /* 0x00000000ff00723e */ /* 0x000fce00000010ff */
.L_x_3895:
[----:B-----5:R-:W-:Y:S01]  /*2360*/  IMAD.U32 R7, R0, 0x10000, RZ ;  /* 0x0001000000077824 */ /* 0x020fe200078e00ff */
[----:B------:R-:W-:Y:S01]  /*2370*/  MOV R5, 0x3e800000 ;  /* 0x3e80000000057802 */ /* 0x000fe20000000f00 */
[----:B------:R-:W-:Y:S01]  /*2380*/  IMAD.MOV.U32 R6, RZ, RZ, 0x3d39bf78 ;  /* 0x3d39bf78ff067424 */ /* 0x000fe200078e00ff */
[----:B------:R-:W1:Y:S01]  /*2390*/  LDCU.64 UR6, c[0x0][0x580] ;  /* 0x0000b000ff0677ac */ /* 0x000e620008000a00 */
[----:B------:R-:W-:Y:S01]  /*23a0*/  FMUL.FTZ R0, |R7|, -1.4426950216293334961 ;  /* 0xbfb8aa3b07007820 */ /* 0x000fe20000410200 */
[----:B------:R-:W-:-:S03]  /*23b0*/  UPRMT UR4, UR42, 0x9910, URZ ;  /* 0x000099102a047896 */ /* 0x000fc600080000ff */
[----:B------:R-:W0:Y:S01]  /*23c0*/  MUFU.EX2 R9, R0 ;  /* 0x0000000000097308 */ /* 0x000e220000000800 */
[----:B------:R-:W-:Y:S01]  /*23d0*/  UISETP.GT.AND UP0, UPT, UR4, 0x9, UPT ;  /* 0x000000090400788c */ /* 0x000fe2000bf04270 */
[C---:B0-----:R-:W-:Y:S01]  /*23e0*/  FADD.FTZ.RZ R2, R9.reuse, 1 ;  /* 0x3f80000009027421 */ /* 0x041fe2000001c000 */
[----:B------:R-:W-:-:S03]  /*23f0*/  ISETP.GE.U32.AND P0, PT, R9, 0x7f800000, PT ;  /* 0x7f8000000900780c */ /* 0x000fc60003f06070 */
[----:B------:R-:W-:Y:S01]  /*2400*/  VIADD R2, R2, 0xc0c00000 ;  /* 0xc0c0000002027836 */ /* 0x000fe20000000000 */
[----:B------:R-:W-:-:S04]  /*2410*/  ISETP.GT.AND P1, PT, R9, -0x40800000, P0 ;  /* 0xbf8000000900780c */ /* 0x000fc80000724270 */
[----:B------:R-:W-:-:S04]  /*2420*/  LOP3.LUT R2, R2, 0xff800000, RZ, 0xc0, !PT ;  /* 0xff80000002027812 */ /* 0x000fc800078ec0ff */
[----:B------:R-:W-:Y:S01]  /*2430*/  IADD3 R4, PT, PT, -R2, 0x40800000, RZ ;  /* 0x4080000002047810 */ /* 0x000fe20007ffe1ff */
[----:B------:R-:W-:Y:S01]  /*2440*/  IMAD.IADD R3, R9, 0x1, -R2 ;  /* 0x0000000109037824 */ /* 0x000fe200078e0a02 */
[----:B------:R-:W-:Y:S02]  /*2450*/  I2FP.F32.S32 R2, R2 ;  /* 0x0000000200027245 */ /* 0x000fe40000201400 */
[----:B------:R-:W-:Y:S01]  /*2460*/  @P0 MOV R0, 0x7f800000 ;  /* 0x7f80000000000802 */ /* 0x000fe20000000f00 */
[----:B------:R-:W-:Y:S02]  /*2470*/  FFMA.FTZ R4, R4, R5, -1 ;  /* 0xbf80000004047423 */ /* 0x000fe40000010005 */
[----:B------:R-:W-:Y:S02]  /*2480*/  FMUL.FTZ R2, R2, 1.1920928955078125e-07 ;  /* 0x3400000002027820 */ /* 0x000fe40000410000 */
[----:B------:R-:W-:-:S04]  /*2490*/  FADD.FTZ R3, R3, R4 ;  /* 0x0000000403037221 */ /* 0x000fc80000010000 */
[----:B------:R-:W-:-:S04]  /*24a0*/  FFMA.FTZ R4, R3, -R6, 0.10546888411045074463 ;  /* 0x3dd8001203047423 */ /* 0x000fc80000010806 */
[----:B------:R-:W-:-:S04]  /*24b0*/  FFMA.FTZ R4, R3, R4, -0.13229703903198242188 ;  /* 0xbe0778e003047423 */ /* 0x000fc80000010004 */
[----:B------:R-:W-:-:S04]  /*24c0*/  FFMA.FTZ R4, R3, R4, 0.14491446316242218018 ;  /* 0x3e14647503047423 */ /* 0x000fc80000010004 */
[----:B------:R-:W-:-:S04]  /*24d0*/  FFMA.FTZ R4, R3, R4, -0.16641564667224884033 ;  /* 0xbe2a68dd03047423 */ /* 0x000fc80000010004 */
[----:B------:R-:W-:-:S04]  /*24e0*/  FFMA.FTZ R4, R3, R4, 0.19988867640495300293 ;  /* 0x3e4caf9e03047423 */ /* 0x000fc80000010004 */
[----:B------:R-:W-:-:S04]  /*24f0*/  FFMA.FTZ R4, R3, R4, -0.25000196695327758789 ;  /* 0xbe80004203047423 */ /* 0x000fc80000010004 */
[----:B------:R-:W-:-:S04]  /*2500*/  FFMA.FTZ R4, R3, R4, 0.33333510160446166992 ;  /* 0x3eaaaae603047423 */ /* 0x000fc80000010004 */
[----:B------:R-:W-:-:S04]  /*2510*/  FFMA.FTZ R4, R3, R4, -0.5 ;  /* 0xbf00000003047423 */ /* 0x000fc80000010004 */
[----:B------:R-:W-:-:S04]  /*2520*/  FMUL.FTZ R4, R3, R4 ;  /* 0x0000000403047220 */ /* 0x000fc80000410000 */
[----:B------:R-:W-:-:S04]  /*2530*/  FFMA.FTZ R3, R3, R4, R3 ;  /* 0x0000000403037223 */ /* 0x000fc80000010003 */
[----:B------:R-:W-:Y:S01]  /*2540*/  FFMA.FTZ R2, R2, 0.69314718246459960938, R3 ;  /* 0x3f31721802027823 */ /* 0x000fe20000010003 */
[C---:B------:R-:W-:Y:S01]  /*2550*/  @P1 FFMA.FTZ R2, R9.reuse, R0, +INF ;  /* 0x7f80000009021423 */ /* 0x040fe20000010000 */
[----:B------:R-:W-:Y:S02]  /*2560*/  @P0 FSETP.NEU.FTZ.AND P1, PT, R9, RZ, PT ;  /* 0x000000ff0900020b */ /* 0x000fe40003f3d000 */
[----:B------:R-:W-:Y:S02]  /*2570*/  FMNMX.FTZ R3, RZ, R7, PT ;  /* 0x00000007ff037209 */ /* 0x000fe40003810000 */
[----:B------:R-:W-:-:S05]  /*2580*/  @P0 FSEL R2, R2, -RZ, P1 ;  /* 0x800000ff02020208 */ /* 0x000fca0000800000 */
[----:B------:R-:W-:Y:S01]  /*2590*/  FADD.FTZ R0, R3, -R2 ;  /* 0x8000000203007221 */ /* 0x000fe20000010000 */
[----:B-1----:R-:W-:-:S03]  /*25a0*/  IADD3 R2, P0, PT, R16, UR6, RZ ;  /* 0x0000000610027c10 */ /* 0x002fc6000ff1e0ff */
[----:B------:R0:W1:Y:S02]  /*25b0*/  F2F.BF16.F32 R5, R0 ;  /* 0x0000000000057304 */ /* 0x0000640000202000 */
[----:B------:R-:W-:Y:S01]  /*25c0*/  IMAD.X R3, RZ, RZ, UR7, P0 ;  /* 0x00000007ff037e24 */ /* 0x000fe200080e06ff */
        /* <DEDUP_REMOVED lines=13> */
.L_x_3927:
[----:B-1----:R-:W-:-:S06]  /*26a0*/  SHF.L.U32 R5, R5, 0x10, RZ ;  /* 0x0000001005057819 */ /* 0x002fcc00000006ff */
[----:B------:R-:W1:Y:S02]  /*26b0*/  F2I.S64.TRUNC R4, R5 ;  /* 0x0000000500047311 */ /* 0x000e64000020d900 */
[----:B-1----:R4:W-:Y:S01]  /*26c0*/  STG.E.U8 desc[UR36][R2.64], R4 ;  /* 0x0000000402007986 */ /* 0x0029e2000c101124 */
[----:B------:R-:W-:Y:S05]  /*26d0*/  BRA `(.L_x_3929) ;  /* 0x0000000c00707947 */ /* 0x000fea0003800000 */
.L_x_3926:
        /* <DEDUP_REMOVED lines=10> */
.L_x_3931:
[----:B-1----:R-:W-:-:S06]  /*2780*/  IMAD.U32 R5, R5, 0x10000, RZ ;  /* 0x0001000005057824 */ /* 0x002fcc00078e00ff */
[----:B------:R-:W1:Y:S02]  /*2790*/  F2I.FTZ.TRUNC.NTZ R5, R5 ;  /* 0x0000000500057305 */ /* 0x000e64000021f100 */
[----:B-1----:R2:W-:Y:S01]  /*27a0*/  STG.E desc[UR36][R2.64], R5 ;  /* 0x0000000502007986 */ /* 0x0025e2000c101924 */
[----:B------:R-:W-:Y:S05]  /*27b0*/  BRA `(.L_x_3929) ;  /* 0x0000000c00387947 */ /* 0x000fea0003800000 */
.L_x_3930:
[----:B-1----:R-:W-:-:S06]  /*27c0*/  SHF.L.U32 R5, R5, 0x10, RZ ;  /* 0x0000001005057819 */ /* 0x002fcc00000006ff */
[----:B------:R-:W1:Y:S02]  /*27d0*/  F2I.FTZ.TRUNC.NTZ R5, R5 ;  /* 0x0000000500057305 */ /* 0x000e64000021f100 */
[----:B-1----:R3:W-:Y:S01]  /*27e0*/  STG.E.U16 desc[UR36][R2.64], R5 ;  /* 0x0000000502007986 */ /* 0x0027e2000c101524 */
[----:B------:R-:W-:Y:S05]  /*27f0*/  BRA `(.L_x_3929) ;  /* 0x0000000c00287947 */ /* 0x000fea0003800000 */
.L_x_3925:
        /* <DEDUP_REMOVED lines=9> */
.L_x_3933:
[----:B01----:R-:W-:-:S05]  /*2890*/  IMAD.U32 R0, R5, 0x10000, RZ ;  /* 0x0001000005007824 */ /* 0x003fca00078e00ff */
[----:B------:R-:W-:-:S05]  /*28a0*/  F2FP.F16.F32.PACK_AB R0, RZ, R0 ;  /* 0x00000000ff00723e */ /* 0x000fca00000000ff */
[----:B------:R0:W-:Y:S01]  /*28b0*/  STG.E.U16 desc[UR36][R2.64], R0 ;  /* 0x0000000002007986 */ /* 0x0001e2000c101524 */
[----:B------:R-:W-:Y:S05]  /*28c0*/  BRA `(.L_x_3929) ;  /* 0x0000000800f47947 */ /* 0x000fea0003800000 */
.L_x_3932:
[----:B------:R-:W-:-:S09]  /*28d0*/  UISETP.NE.AND UP0, UPT, UR4, 0x7, UPT ;  /* 0x000000070400788c */ /* 0x000fd2000bf05270 */
[----:B------:R-:W-:Y:S05]  /*28e0*/  BRA.U !UP0, `(.L_x_3934) ;  /* 0x0000000108347547 */ /* 0x000fea000b800000 */
[----:B------:R-:W-:-:S09]  /*28f0*/  UISETP.NE.AND UP0, UPT, UR4, 0x8, UPT ;  /* 0x000000080400788c */ /* 0x000fd2000bf05270 */
[----:B------:R-:W-:Y:S05]  /*2900*/  BRA.U !UP0, `(.L_x_3935) ;  /* 0x0000000108187547 */ /* 0x000fea000b800000 */
[----:B------:R-:W-:-:S09]  /*2910*/  UISETP.NE.AND UP0, UPT, UR4, 0x9, UPT ;  /* 0x000000090400788c */ /* 0x000fd2000bf05270 */
[----:B------:R-:W-:Y:S05]  /*2920*/  BRA.U UP0, `(.L_x_3928) ;  /* 0x00000009003c7547 */ /* 0x000fea000b800000 */
[----:B-1----:R-:W-:Y:S01]  /*2930*/  SHF.L.U32 R4, R5, 0x10, RZ ;  /* 0x0000001005047819 */ /* 0x002fe200000006ff */
[----:B------:R-:W-:-:S05]  /*2940*/  IMAD.MOV.U32 R5, RZ, RZ, RZ ;  /* 0x000000ffff057224 */ /* 0x000fca00078e00ff */
[----:B------:R1:W-:Y:S01]  /*2950*/  STG.E.64 desc[UR36][R2.64], R4 ;  /* 0x0000000402007986 */ /* 0x0003e2000c101b24 */
[----:B------:R-:W-:Y:S05]  /*2960*/  BRA `(.L_x_3929) ;  /* 0x0000000800cc7947 */ /* 0x000fea0003800000 */
.L_x_3935:
[----:B-1----:R-:W-:-:S05]  /*2970*/  IMAD.U32 R5, R5, 0x10000, RZ ;  /* 0x0001000005057824 */ /* 0x002fca00078e00ff */
[----:B------:R-:W-:-:S04]  /*2980*/  F2FP.F16.F32.PACK_AB R5, RZ, R5 ;  /* 0x00000005ff05723e */ /* 0x000fc800000000ff */
[----:B------:R-:W-:-:S05]  /*2990*/  PRMT R5, R5, 0x5410, RZ ;  /* 0x0000541005057816 */ /* 0x000fca00000000ff */
[----:B------:R1:W-:Y:S01]  /*29a0*/  STG.E desc[UR36][R2.64], R5 ;  /* 0x0000000502007986 */ /* 0x0003e2000c101924 */
[----:B------:R-:W-:Y:S05]  /*29b0*/  BRA `(.L_x_3929) ;  /* 0x0000000800b87947 */ /* 0x000fea0003800000 */
.L_x_3934:
[----:B-1----:R-:W-:-:S05]  /*29c0*/  SHF.L.U32 R4, R5, 0x10, RZ ;  /* 0x0000001005047819 */ /* 0x002fca00000006ff */
[----:B------:R-:W-:-:S06]  /*29d0*/  FMUL.FTZ R4, R4, 1 ;  /* 0x3f80000004047820 */ /* 0x000fcc0000410000 */
[----:B------:R-:W1:Y:S02]  /*29e0*/  F2F.F64.F32 R4, R4 ;  /* 0x0000000400047310 */ /* 0x000e640000201800 */
[----:B-1----:R1:W-:Y:S01]  /*29f0*/  STG.E.64 desc[UR36][R2.64], R4 ;  /* 0x0000000402007986 */ /* 0x0023e2000c101b24 */
[----:B------:R-:W-:Y:S05]  /*2a00*/  BRA `(.L_x_3929) ;  /* 0x0000000800a47947 */ /* 0x000fea0003800000 */
.L_x_3924:
        /* <DEDUP_REMOVED lines=13> */
.L_x_3938:
[----:B-1----:R-:W-:Y:S01]  /*2ae0*/  IMAD.U32 R5, R5, 0x10000, RZ ;  /* 0x0001000005057824 */ /* 0x002fe200078e00ff */
[----:B------:R-:W-:-:S03]  /*2af0*/  CS2R R6, SRZ ;  /* 0x0000000000067805 */ /* 0x000fc6000001ff00 */
[----:B------:R-:W-:-:S06]  /*2b00*/  FMUL.FTZ R5, R5, 1 ;  /* 0x3f80000005057820 */ /* 0x000fcc0000410000 */
[----:B------:R-:W1:Y:S02]  /*2b10*/  F2F.F64.F32 R4, R5 ;  /* 0x0000000500047310 */ /* 0x000e640000201800 */
[----:B-1----:R1:W-:Y:S01]  /*2b20*/  STG.E.128 desc[UR36][R2.64], R4 ;  /* 0x0000000402007986 */ /* 0x0023e2000c101d24 */
[----:B------:R-:W-:Y:S05]  /*2b30*/  BRA `(.L_x_3929) ;  /* 0x0000000800587947 */ /* 0x000fea0003800000 */
.L_x_3937:
[----:B------:R-:W-:-:S09]  /*2b40*/  UISETP.NE.AND UP0, UPT, UR4, 0xf, UPT ;  /* 0x0000000f0400788c */ /* 0x000fd2000bf05270 */
[----:B------:R-:W-:Y:S05]  /*2b50*/  BRA.U !UP0, `(.L_x_3939) ;  /* 0x0000000108a07547 */ /* 0x000fea000b800000 */
[----:B------:R-:W-:-:S09]  /*2b60*/  UISETP.NE.AND UP0, UPT, UR4, 0x17, UPT ;  /* 0x000000170400788c */ /* 0x000fd2000bf05270 */
[----:B------:R-:W-:Y:S05]  /*2b70*/  BRA.U !UP0, `(.L_x_3940) ;  /* 0x00000001084c7547 */ /* 0x000fea000b800000 */
[----:B------:R-:W-:-:S09]  /*2b80*/  UISETP.NE.AND UP0, UPT, UR4, 0x18, UPT ;  /* 0x000000180400788c */ /* 0x000fd2000bf05270 */
[----:B------:R-:W-:Y:S05]  /*2b90*/  BRA.U UP0, `(.L_x_3928) ;  /* 0x0000000500a07547 */ /* 0x000fea000b800000 */
[----:B-1----:R-:W-:Y:S01]  /*2ba0*/  SHF.L.U32 R7, R5, 0x10, RZ ;  /* 0x0000001005077819 */ /* 0x002fe200000006ff */
[----:B------:R-:W-:Y:S01]  /*2bb0*/  BSSY.RECONVERGENT B0, `(.L_x_3941) ;  /* 0x000000c000007945 */ /* 0x000fe20003800200 */
[----:B0-----:R-:W-:Y:S02]  /*2bc0*/  IMAD.MOV.U32 R0, RZ, RZ, 0x7f ;  /* 0x0000007fff007424 */ /* 0x001fe400078e00ff */
        /* <DEDUP_REMOVED lines=10> */
.L_x_3942:
[----:B------:R-:W-:Y:S05]  /*2c70*/  BSYNC.RECONVERGENT B0 ;  /* 0x0000000000007941 */ /* 0x000fea0003800200 */
.L_x_3941:
[----:B------:R-:W-:-:S05]  /*2c80*/  LOP3.LUT R5, R0, 0x80, R5, 0xf8, !PT ;  /* 0x0000008000057812 */ /* 0x000fca00078ef805 */
[----:B------:R0:W-:Y:S01]  /*2c90*/  STG.E.U8 desc[UR36][R2.64], R5 ;  /* 0x0000000502007986 */ /* 0x0001e2000c101124 */
[----:B------:R-:W-:Y:S05]  /*2ca0*/  BRA `(.L_x_3929) ;  /* 0x0000000400fc7947 */ /* 0x000fea0003800000 */
.L_x_3940:
[----:B-1----:R-:W-:Y:S01]  /*2cb0*/  IMAD.U32 R7, R5, 0x10000, RZ ;  /* 0x0001000005077824 */ /* 0x002fe200078e00ff */
[----:B------:R-:W-:Y:S04]  /*2cc0*/  BSSY.RECONVERGENT B0, `(.L_x_3943) ;  /* 0x000000e000007945 */ /* 0x000fe80003800200 */
[----:B------:R-:W-:Y:S02]  /*2cd0*/  LOP3.LUT R6, R7, 0x7fffffff, RZ, 0xc0, !PT ;  /* 0x7fffffff07067812 */ /* 0x000fe400078ec0ff */
[----:B------:R-:W-:Y:S02]  /*2ce0*/  SHF.R.U32.HI R5, RZ, 0x18, R7 ;  /* 0x00000018ff057819 */ /* 0x000fe40000011607 */
[----:B------:R-:W-:-:S13]  /*2cf0*/  ISETP.GE.U32.AND P1, PT, R6, 0x47800000, PT ;  /* 0x478000000600780c */ /* 0x000fda0003f26070 */
[----:B------:R-:W-:Y:S02]  /*2d00*/  @P1 ISETP.GT.U32.AND P0, PT, R6, 0x7f800000, PT ;  /* 0x7f8000000600180c */ /* 0x000fe40003f04070 */
[----:B0-----:R-:W-:-:S04]  /*2d10*/  @P1 MOV R0, 0x7f ;  /* 0x0000007f00001802 */ /* 0x001fc80000000f00 */
        /* <DEDUP_REMOVED lines=8> */
.L_x_3944:
[----:B------:R-:W-:Y:S05]  /*2da0*/  BSYNC.RECONVERGENT B0 ;  /* 0x0000000000007941 */ /* 0x000fea0003800200 */
.L_x_3943:
[----:B------:R-:W-:-:S05]  /*2db0*/  LOP3.LUT R5, R0, 0x80, R5, 0xf8, !PT ;  /* 0x0000008000057812 */ /* 0x000fca00078ef805 */
[----:B------:R0:W-:Y:S01]  /*2dc0*/  STG.E.U8 desc[UR36][R2.64], R5 ;  /* 0x0000000502007986 */ /* 0x0001e2000c101124 */
[----:B------:R-:W-:Y:S05]  /*2dd0*/  BRA `(.L_x_3929) ;  /* 0x0000000400b07947 */ /* 0x000fea0003800000 */
.L_x_3939:
[----:B-1----:R1:W-:Y:S01]  /*2de0*/  STG.E.U16 desc[UR36][R2.64], R5 ;  /* 0x0000000502007986 */ /* 0x0023e2000c101524 */
[----:B------:R-:W-:Y:S05]  /*2df0*/  BRA `(.L_x_3929) ;  /* 0x0000000400a87947 */ /* 0x000fea0003800000 */
.L_x_3936:
        /* <DEDUP_REMOVED lines=12> */
.L_x_3947:
[----:B-1----:R-:W-:Y:S01]  /*2ec0*/  IMAD.U32 R5, R5, 0x10000, RZ ;  /* 0x0001000005057824 */ /* 0x002fe200078e00ff */
[----:B------:R-:W-:Y:S01]  /*2ed0*/  BSSY.RECONVERGENT B0, `(.L_x_3948) ;  /* 0x0000014000007945 */ /* 0x000fe20003800200 */
[----:B0-----:R-:W-:-:S03]  /*2ee0*/  HFMA2 R0, -RZ, RZ, 0, 7.62939453125e-06 ;  /* 0x00000080ff007431 */ /* 0x001fc600000001ff */
        /* <DEDUP_REMOVED lines=10> */
.L_x_3950:
[----:B------:R-:W-:-:S04]  /*2f90*/  SHF.R.U32.HI R0, RZ, 0x14, R5 ;  /* 0x00000014ff007819 */ /* 0x000fc80000011605 */
[----:B------:R-:W-:-:S04]  /*2fa0*/  LOP3.LUT R0, R0, 0x1, RZ, 0xc0, !PT ;  /* 0x0000000100007812 */ /* 0x000fc800078ec0ff */
[----:B------:R-:W-:-:S04]  /*2fb0*/  IADD3 R0, PT, PT, R5, 0x487ffff, R0 ;  /* 0x0487ffff05007810 */ /* 0x000fc80007ffe000 */
[----:B------:R-:W-:-:S04]  /*2fc0*/  SHF.R.U32.HI R0, RZ, 0x14, R0 ;  /* 0x00000014ff007819 */ /* 0x000fc80000011600 */
[----:B------:R-:W-:-:S07]  /*2fd0*/  LOP3.LUT R4, R0, 0xff, RZ, 0xc0, !PT ;  /* 0x000000ff00047812 */ /* 0x000fce00078ec0ff */
.L_x_3951:
[----:B------:R-:W-:-:S04]  /*2fe0*/  SHF.R.U32.HI R5, RZ, 0x18, R5 ;  /* 0x00000018ff057819 */ /* 0x000fc80000011605 */
[----:B------:R-:W-:-:S04]  /*2ff0*/  LOP3.LUT R4, R4, 0x80, R5, 0xf8, !PT ;  /* 0x0000008004047812 */ /* 0x000fc800078ef805 */
[----:B------:R-:W-:-:S07]  /*3000*/  PRMT R0, R4, 0x7610, R0 ;  /* 0x0000761004007816 */ /* 0x000fce0000000000 */
.L_x_3949:
[----:B------:R-:W-:Y:S05]  /*3010*/  BSYNC.RECONVERGENT B0 ;  /* 0x0000000000007941 */ /* 0x000fea0003800200 */
.L_x_3948:
[----:B------:R0:W-:Y:S01]  /*3020*/  STG.E.U8 desc[UR36][R2.64], R0 ;  /* 0x0000000002007986 */ /* 0x0001e2000c101124 */
[----:B------:R-:W-:Y:S05]  /*3030*/  BRA `(.L_x_3929) ;  /* 0x0000000400187947 */ /* 0x000fea0003800000 */
.L_x_3946:
        /* <DEDUP_REMOVED lines=13> */
.L_x_3954:
[----:B------:R-:W-:-:S04]  /*3110*/  SHF.R.U32.HI R0, RZ, 0x15, R5 ;  /* 0x00000015ff007819 */ /* 0x000fc80000011605 */
[----:B------:R-:W-:-:S04]  /*3120*/  LOP3.LUT R0, R0, 0x1, RZ, 0xc0, !PT ;  /* 0x0000000100007812 */ /* 0x000fc800078ec0ff */
[----:B------:R-:W-:-:S04]  /*3130*/  IADD3 R0, PT, PT, R5, 0x88fffff, R0 ;  /* 0x088fffff05007810 */ /* 0x000fc80007ffe000 */
[----:B------:R-:W-:-:S04]  /*3140*/  SHF.R.U32.HI R0, RZ, 0x15, R0 ;  /* 0x00000015ff007819 */ /* 0x000fc80000011600 */
[----:B------:R-:W-:-:S07]  /*3150*/  LOP3.LUT R4, R0, 0xff, RZ, 0xc0, !PT ;  /* 0x000000ff00047812 */ /* 0x000fce00078ec0ff */
.L_x_3955:
[----:B------:R-:W-:-:S04]  /*3160*/  SHF.R.U32.HI R5, RZ, 0x18, R5 ;  /* 0x00000018ff057819 */ /* 0x000fc80000011605 */
[----:B------:R-:W-:-:S04]  /*3170*/  LOP3.LUT R4, R4, 0x80, R5, 0xf8, !PT ;  /* 0x0000008004047812 */ /* 0x000fc800078ef805 */
[----:B------:R-:W-:-:S07]  /*3180*/  PRMT R0, R4, 0x7610, R0 ;  /* 0x0000761004007816 */ /* 0x000fce0000000000 */
.L_x_3953:
[----:B------:R-:W-:Y:S05]  /*3190*/  BSYNC.RECONVERGENT B0 ;  /* 0x0000000000007941 */ /* 0x000fea0003800200 */
.L_x_3952:
[----:B------:R0:W-:Y:S01]  /*31a0*/  STG.E.U8 desc[UR36][R2.64], R0 ;  /* 0x0000000002007986 */ /* 0x0001e2000c101124 */
[----:B------:R-:W-:Y:S05]  /*31b0*/  BRA `(.L_x_3929) ;  /* 0x0000000000b87947 */ /* 0x000fea0003800000 */
.L_x_3945:
[----:B------:R-:W-:-:S09]  /*31c0*/  UISETP.NE.AND UP0, UPT, UR4, 0x1c, UPT ;  /* 0x0000001c0400788c */ /* 0x000fd2000bf05270 */
[----:B------:R-:W-:Y:S05]  /*31d0*/  BRA.U !UP0, `(.L_x_3956) ;  /* 0x0000000108a47547 */ /* 0x000fea000b800000 */
[----:B------:R-:W-:-:S09]  /*31e0*/  UISETP.NE.AND UP0, UPT, UR4, 0x1d, UPT ;  /* 0x0000001d0400788c */ /* 0x000fd2000bf05270 */
[----:B------:R-:W-:Y:S05]  /*31f0*/  BRA.U !UP0, `(.L_x_3957) ;  /* 0x00000001088c7547 */ /* 0x000fea000b800000 */
[----:B------:R-:W-:-:S09]  /*3200*/  UISETP.NE.AND UP0, UPT, UR4, 0x2c, UPT ;  /* 0x0000002c0400788c */ /* 0x000fd2000bf05270 */
[----:B------:R-:W-:Y:S05]  /*3210*/  BRA.U !UP0, `(.L_x_3958) ;  /* 0x0000000108447547 */ /* 0x000fea000b800000 */
.L_x_3928:
[----:B0-----:R-:W-:Y:S01]  /*3220*/  MOV R0, 0x0 ;  /* 0x0000000000007802 */ /* 0x001fe20000000f00 */
[----:B------:R-:W0:Y:S01]  /*3230*/  LDCU.64 UR6, c[0x4][0x128] ;  /* 0x01002500ff0677ac */ /* 0x000e220008000a00 */
[----:B------:R-:W-:Y:S02]  /*3240*/  HFMA2 R8, -RZ, RZ, 0, 6.020069122314453125e-06 ;  /* 0x00000065ff087431 */ /* 0x000fe400000001ff */
[----:B------:R-:W-:Y:S01]  /*3250*/  IMAD.MOV.U32 R12, RZ, RZ, 0x1 ;  /* 0x00000001ff0c7424 */ /* 0x000fe200078e00ff */
[----:B------:R2:W3:Y:S01]  /*3260*/  LDC.64 R2, c[0x4][R0] ;  /* 0x0100000000027b82 */ /* 0x0004e20000000a00 */
[----:B------:R-:W4:Y:S01]  /*3270*/  LDCU.64 UR8, c[0x4][0x130] ;  /* 0x01002600ff0877ac */ /* 0x000f220008000a00 */
[----:B------:R-:W-:Y:S01]  /*3280*/  IMAD.MOV.U32 R13, RZ, RZ, RZ ;  /* 0x000000ffff0d7224 */ /* 0x000fe200078e00ff */
[----:B------:R-:W5:Y:S01]  /*3290*/  LDCU.64 UR4, c[0x4][0x40] ;  /* 0x01000800ff0477ac */ /* 0x000f620008000a00 */
[----:B0-----:R-:W-:Y:S01]  /*32a0*/  MOV R4, UR6 ;  /* 0x0000000600047c02 */ /* 0x001fe20008000f00 */
[----:B-1----:R-:W-:-:S02]  /*32b0*/  IMAD.U32 R5, RZ, RZ, UR7 ;  /* 0x00000007ff057e24 */ /* 0x002fc4000f8e00ff */
[----:B----4-:R-:W-:Y:S01]  /*32c0*/  IMAD.U32 R6, RZ, RZ, UR8 ;  /* 0x00000008ff067e24 */ /* 0x010fe2000f8e00ff */
[----:B------:R-:W-:Y:S01]  /*32d0*/  MOV R7, UR9 ;  /* 0x0000000900077c02 */ /* 0x000fe20008000f00 */
[----:B-----5:R-:W-:Y:S02]  /*32e0*/  IMAD.U32 R10, RZ, RZ, UR4 ;  /* 0x00000004ff0a7e24 */ /* 0x020fe4000f8e00ff */
[----:B--2---:R-:W-:-:S07]  /*32f0*/  IMAD.U32 R11, RZ, RZ, UR5 ;  /* 0x00000005ff0b7e24 */ /* 0x004fce000f8e00ff */
[----:B------:R-:W-:-:S07]  /*3300*/  LEPC R20, `(.L_x_3959) ;  /* 0x000000001014794e */ /* 0x000fce0000000000 */
[----:B---3--:R-:W-:Y:S05]  /*3310*/  CALL.ABS.NOINC R2 ;  /* 0x0000000002007343 */ /* 0x008fea0003c00000 */
.L_x_3959:
[----:B------:R-:W-:Y:S05]  /*3320*/  BRA `(.L_x_3929) ;  /* 0x00000000005c7947 */ /* 0x000fea0003800000 */
.L_x_3958:
[----:B-1----:R-:W-:-:S04]  /*3330*/  SHF.L.U32 R5, R5, 0x10, RZ ;  /* 0x0000001005057819 */ /* 0x002fc800000006ff */
        /* <DEDUP_REMOVED lines=11> */
[----:B------:R-:W-:-:S05]  /*33f0*/  @!P0 IADD3 R0, PT, PT, R6, RZ, RZ ;  /* 0x000000ff06008210 */ /* 0x000fca0007ffe0ff */
[----:B------:R-:W-:-:S05]  /*3400*/  @P1 IMAD.MOV.U32 R5, RZ, RZ, R0 ;  /* 0x000000ffff051224 */ /* 0x000fca00078e0000 */
[----:B------:R0:W-:Y:S01]  /*3410*/  STG.E.U8 desc[UR36][R2.64], R5 ;  /* 0x0000000502007986 */ /* 0x0001e2000c101124 */
[----:B------:R-:W-:Y:S05]  /*3420*/  BRA `(.L_x_3929) ;  /* 0x00000000001c7947 */ /* 0x000fea0003800000 */
.L_x_3957:
[----:B-1----:R-:W-:-:S06]  /*3430*/  IMAD.U32 R5, R5, 0x10000, RZ ;  /* 0x0001000005057824 */ /* 0x002fcc00078e00ff */
[----:B------:R-:W1:Y:S02]  /*3440*/  F2I.U64.TRUNC R4, R5 ;  /* 0x0000000500047311 */ /* 0x000e64000020d800 */
[----:B-1----:R1:W-:Y:S01]  /*3450*/  STG.E.64 desc[UR36][R2.64], R4 ;  /* 0x0000000402007986 */ /* 0x0023e2000c101b24 */
[----:B------:R-:W-:Y:S05]  /*3460*/  BRA `(.L_x_3929) ;  /* 0x00000000000c7947 */ /* 0x000fea0003800000 */
.L_x_3956:
[----:B-1----:R-:W-:-:S06]  /*3470*/  SHF.L.U32 R5, R5, 0x10, RZ ;  /* 0x0000001005057819 */ /* 0x002fcc00000006ff */
[----:B------:R-:W1:Y:S02]  /*3480*/  F2I.FTZ.U32.TRUNC.NTZ R5, R5 ;  /* 0x0000000500057305 */ /* 0x000e64000021f000 */
[----:B-1----:R1:W-:Y:S02]  /*3490*/  STG.E desc[UR36][R2.64], R5 ;  /* 0x0000000502007986 */ /* 0x0023e4000c101924 */
.L_x_3929:
[----:B------:R-:W-:-:S07]  /*34a0*/  VIADD R17, R17, 0x80 ;  /* 0x0000008011117836 */ /* 0x000fce0000000000 */
.L_x_3888:
[----:B------:R-:W-:Y:S05]  /*34b0*/  BSYNC.RECONVERGENT B6 ;  /* 0x0000000000067941 */ /* 0x000fea0003800200 */
.L_x_3887:
[----:B------:R-:W5:Y:S01]  /*34c0*/  LDCU UR4, c[0x0][0x380] ;  /* 0x00007000ff0477ac */ /* 0x000f620008000800 */
[----:B------:R-:W-:Y:S01]  /*34d0*/  BSSY.RECONVERGENT B6, `(.L_x_3960) ;  /* 0x000033d000067945 */ /* 0x000fe20003800200 */
[----:B-----5:R-:W-:-:S13]  /*34e0*/  ISETP.GE.AND P0, PT, R17, UR4, PT ;  /* 0x0000000411007c0c */ /* 0x020fda000bf06270 */
[----:B------:R-:W-:Y:S05]  /*34f0*/  @P0 BRA `(.L_x_3961) ;  /* 0x0000003000e80947 */ /* 0x000fea0003800000 */
[----:B------:R-:W5:Y:S01]  /*3500*/  LDCU UR4, c[0x0][0x388] ;  /* 0x00007100ff0477ac */ /* 0x000f620008000800 */
[----:B------:R-:W-:Y:S02]  /*3510*/  HFMA2 R16, -RZ, RZ, 0, 0 ;  /* 0x00000000ff107431 */ /* 0x000fe400000001ff */
        /* <DEDUP_REMOVED lines=8> */
[----:B-1234-:R-:W-:-:S05]  /*35a0*/  IMAD.HI.U32 R2, R17, UR4, R16 ;  /* 0x0000000411027c27 */ /* 0x01efca000f8e0010 */
[----:B------:R-:W-:-:S05]  /*35b0*/  SHF.R.U32.HI R3, RZ, UR5, R2 ;  /* 0x00000005ff037c19 */ /* 0x000fca0008011602 */
[----:B------:R-:W-:-:S04]  /*35c0*/  IMAD.MOV R0, RZ, RZ, -R3 ;  /* 0x000000ffff007224 */ /* 0x000fc800078e0a03 */
[----:B0-----:R-:W-:-:S04]  /*35d0*/  IMAD R0, R0, UR6, R17 ;  /* 0x0000000600007c24 */ /* 0x001fc8000f8e0211 */
[C---:B-----5:R-:W-:Y:S02]  /*35e0*/  IMAD R16, R0.reuse, UR8, RZ ;  /* 0x0000000800107c24 */ /* 0x060fe4000f8e02ff */
[----:B------:R-:W-:Y:S01]  /*35f0*/  IMAD R0, R0, UR9, RZ ;  /* 0x0000000900007c24 */ /* 0x000fe2000f8e02ff */
        /* <DEDUP_REMOVED lines=280> */
[----:B------:R-:W2:Y:S02]  /*4780*/  LDCU.64 UR8, c[0x0][0x578] ;  /* 0x0000af00ff0877ac */ /* 0x000ea40008000a00 */
[----:B0-----:R-:W-:-:S05]  /*4790*/  IMAD.HI.U32 R2, R5, UR4, R4 ;  /* 0x0000000405027c27 */ /* 0x001fca000f8e0004 */
[----:B------:R-:W-:-:S05]  /*47a0*/  SHF.R.U32.HI R2, RZ, UR5, R2 ;  /* 0x00000005ff027c19 */ /* 0x000fca0008011602 */
[----:B------:R-:W-:-:S04]  /*47b0*/  IMAD.MOV R3, RZ, RZ, -R2 ;  /* 0x000000ffff037224 */ /* 0x000fc800078e0a02 */
[----:B-1----:R-:W-:-:S04]  /*47c0*/  IMAD R5, R3, UR6, R5 ;  /* 0x0000000603057c24 */ /* 0x002fc8000f8e0205 */
[C---:B--2---:R-:W-:Y:S02]  /*47d0*/  IMAD R16, R5.reuse, UR8, R16 ;  /* 0x0000000805107c24 */ /* 0x044fe4000f8e0210 */
[----:B------:R-:W-:-:S07]  /*47e0*/  IMAD R0, R5, UR9, R0 ;  /* 0x0000000905007c24 */ /* 0x000fce000f8e0200 */
.L_x_3962:
[----:B------:R-:W1:Y:S01]  /*47f0*/  LDCU.64 UR6, c[0x0][0x588] ;  /* 0x0000b100ff0677ac */ /* 0x000e620008000a00 */
[----:B------:R-:W-:-:S04]  /*4800*/  UPRMT UR4, UR41, 0x9910, URZ ;  /* 0x0000991029047896 */ /* 0x000fc800080000ff */
[----:B------:R-:W-:Y:S01]  /*4810*/  UISETP.GT.AND UP0, UPT, UR4, 0x9, UPT ;  /* 0x000000090400788c */ /* 0x000fe2000bf04270 */
[----:B-1234-:R-:W-:-:S04]  /*4820*/  IADD3 R2, P0, PT, R0, UR6, RZ ;  /* 0x0000000600027c10 */ /* 0x01efc8000ff1e0ff */
        /* <DEDUP_REMOVED lines=14> */
.L_x_3966:
[----:B------:R-:W2:Y:S02]  /*4910*/  LDG.E.U8 R2, desc[UR36][R2.64] ;  /* 0x0000002402027981 */ /* 0x000ea4000c1e1100 */
[----:B--2---:R-:W-:-:S04]  /*4920*/  I2FP.F32.U32 R0, R2 ;  /* 0x0000000200007245 */ /* 0x004fc80000201000 */
[----:B------:R-:W-:Y:S01]  /*4930*/  F2FP.BF16.F32.PACK_AB R0, RZ, R0 ;  /* 0x00000000ff00723e */ /* 0x000fe200000010ff */
[----:B------:R-:W-:Y:S06]  /*4940*/  BRA `(.L_x_3968) ;  /* 0x0000000c00847947 */ /* 0x000fec0003800000 */
.L_x_3965:
        /* <DEDUP_REMOVED lines=10> */
.L_x_3970:
[----:B------:R-:W2:Y:S02]  /*49f0*/  LDG.E R2, desc[UR36][R2.64] ;  /* 0x0000002402027981 */ /* 0x000ea4000c1e1900 */
[----:B--2---:R-:W-:-:S04]  /*4a00*/  I2FP.F32.S32 R0, R2 ;  /* 0x0000000200007245 */ /* 0x004fc80000201400 */
[----:B------:R-:W-:Y:S01]  /*4a10*/  F2FP.BF16.F32.PACK_AB R0, RZ, R0 ;  /* 0x00000000ff00723e */ /* 0x000fe200000010ff */
[----:B------:R-:W-:Y:S06]  /*4a20*/  BRA `(.L_x_3968) ;  /* 0x0000000c004c7947 */ /* 0x000fec0003800000 */
.L_x_3969:
[----:B------:R-:W2:Y:S02]  /*4a30*/  LDG.E.U16 R2, desc[UR36][R2.64] ;  /* 0x0000002402027981 */ /* 0x000ea4000c1e1500 */
[----:B--2---:R-:W0:Y:S02]  /*4a40*/  I2F.S16 R0, R2 ;  /* 0x0000000200007306 */ /* 0x004e240000101400 */
[----:B0-----:R-:W-:Y:S01]  /*4a50*/  F2FP.BF16.F32.PACK_AB R0, RZ, R0 ;  /* 0x00000000ff00723e */ /* 0x001fe200000010ff */
[----:B------:R-:W-:Y:S06]  /*4a60*/  BRA `(.L_x_3968) ;  /* 0x0000000c003c7947 */ /* 0x000fec0003800000 */
.L_x_3964:
        /* <DEDUP_REMOVED lines=9> */
.L_x_3972:
[----:B------:R-:W2:Y:S02]  /*4b00*/  LDG.E.U16 R0, desc[UR36][R2.64] ;  /* 0x0000002402007981 */ /* 0x000ea4000c1e1500 */
[----:B--2---:R-:W-:-:S05]  /*4b10*/  HADD2.F32 R0, -RZ, R0.H0_H0 ;  /* 0x20000000ff007230 */ /* 0x004fca0000004100 */
[----:B------:R-:W-:Y:S01]  /*4b20*/  F2FP.BF16.F32.PACK_AB R0, RZ, R0 ;  /* 0x00000000ff00723e */ /* 0x000fe200000010ff */
[----:B------:R-:W-:Y:S06]  /*4b30*/  BRA `(.L_x_3968) ;  /* 0x0000000c00087947 */ /* 0x000fec0003800000 */
.L_x_3971:
        /* <DEDUP_REMOVED lines=9> */
.L_x_3974:
[----:B------:R-:W2:Y:S02]  /*4bd0*/  LDG.E.U16 R2, desc[UR36][R2.64] ;  /* 0x0000002402027981 */ /* 0x000ea4000c1e1500 */
[----:B--2---:R-:W-:-:S05]  /*4be0*/  HADD2.F32 R0, -RZ, R2.H0_H0 ;  /* 0x20000002ff007230 */ /* 0x004fca0000004100 */
[----:B------:R-:W-:Y:S01]  /*4bf0*/  F2FP.BF16.F32.PACK_AB R0, RZ, R0 ;  /* 0x00000000ff00723e */ /* 0x000fe200000010ff */
[----:B------:R-:W-:Y:S06]  /*4c00*/  BRA `(.L_x_3968) ;  /* 0x0000000800d47947 */ /* 0x000fec0003800000 */
.L_x_3973:
        /* <DEDUP_REMOVED lines=8> */
.L_x_3963:
        /* <DEDUP_REMOVED lines=13> */
.L_x_3977:
        /* <DEDUP_REMOVED lines=8> */
.L_x_3976:
        /* <DEDUP_REMOVED lines=27> */
.L_x_3979:
        /* <DEDUP_REMOVED lines=13> */
.L_x_3978:
[----:B------:R0:W5:Y:S01]  /*5060*/  LDG.E.U16 R0, desc[UR36][R2.64] ;  /* 0x0000002402007981 */ /* 0x000162000c1e1500 */
[----:B------:R-:W-:Y:S05]  /*5070*/  BRA `(.L_x_3968) ;  /* 0x0000000400b87947 */ /* 0x000fea0003800000 */
.L_x_3975:
        /* <DEDUP_REMOVED lines=12> */
.L_x_3982:
        /* <DEDUP_REMOVED lines=21> */
.L_x_3986:
[----:B------:R-:W-:Y:S05]  /*5290*/  BSYNC.RECONVERGENT B1 ;  /* 0x0000000000017941 */ /* 0x000fea0003800200 */
.L_x_3985:
[----:B------:R-:W-:Y:S01]  /*52a0*/  IMAD.SHL.U32 R0, R0, 0x100000, RZ ;  /* 0x0010000000007824 */ /* 0x000fe200078e00ff */
[----:B------:R-:W-:-:S04]  /*52b0*/  LEA R2, R2, 0x3b800000, 0x17 ;  /* 0x3b80000002027811 */ /* 0x000fc800078eb8ff */
[----:B------:R-:W-:-:S07]  /*52c0*/  LOP3.LUT R0, R2, R0, R7, 0xfe, !PT ;  /* 0x0000000002007212 */ /* 0x000fce00078efe07 */
.L_x_3984:
[----:B------:R-:W-:Y:S05]  /*52d0*/  BSYNC.RECONVERGENT B0 ;  /* 0x0000000000007941 */ /* 0x000fea0003800200 */
.L_x_3983:
[----:B------:R-:W-:Y:S01]  /*52e0*/  F2FP.BF16.F32.PACK_AB R0, RZ, R0 ;  /* 0x00000000ff00723e */ /* 0x000fe200000010ff */
[----:B------:R-:W-:Y:S06]  /*52f0*/  BRA `(.L_x_3968) ;  /* 0x0000000400187947 */ /* 0x000fec0003800000 */
.L_x_3981:
        /* <DEDUP_REMOVED lines=21> */
.L_x_3990:
[----:B------:R-:W-:Y:S05]  /*5450*/  BSYNC.RECONVERGENT B1 ;  /* 0x0000000000017941 */ /* 0x000fea0003800200 */
.L_x_3989:
[----:B------:R-:W-:Y:S01]  /*5460*/  IMAD.SHL.U32 R0, R0, 0x200000, RZ ;  /* 0x0020000000007824 */ /* 0x000fe200078e00ff */
[----:B------:R-:W-:-:S04]  /*5470*/  LEA R2, R2, 0x37800000, 0x17 ;  /* 0x3780000002027811 */ /* 0x000fc800078eb8ff */
[----:B------:R-:W-:-:S07]  /*5480*/  LOP3.LUT R0, R2, R0, R7, 0xfe, !PT ;  /* 0x0000000002007212 */ /* 0x000fce00078efe07 */
.L_x_3988:
[----:B------:R-:W-:Y:S05]  /*5490*/  BSYNC.RECONVERGENT B0 ;  /* 0x0000000000007941 */ /* 0x000fea0003800200 */
.L_x_3987:
[----:B------:R-:W-:Y:S01]  /*54a0*/  F2FP.BF16.F32.PACK_AB R0, RZ, R0 ;  /* 0x00000000ff00723e */ /* 0x000fe200000010ff */
[----:B------:R-:W-:Y:S06]  /*54b0*/  BRA `(.L_x_3968) ;  /* 0x0000000000a87947 */ /* 0x000fec0003800000 */
.L_x_3980:
        /* <DEDUP_REMOVED lines=14> */
.L_x_3994:
[----:B------:R-:W-:Y:S05]  /*55a0*/  BSYNC.RECONVERGENT B0 ;  /* 0x0000000000007941 */ /* 0x000fea0003800200 */
.L_x_3993:
[----:B------:R-:W-:Y:S01]  /*55b0*/  F2FP.BF16.F32.PACK_AB R0, RZ, R0 ;  /* 0x00000000ff00723e */ /* 0x000fe200000010ff */
[----:B------:R-:W-:Y:S06]  /*55c0*/  BRA `(.L_x_3968) ;  /* 0x0000000000647947 */ /* 0x000fec0003800000 */
.L_x_3967:
        /* <DEDUP_REMOVED lines=16> */
.L_x_3995:
[----:B------:R-:W-:Y:S01]  /*56d0*/  PRMT R0, RZ, 0x7610, R0 ;  /* 0x00007610ff007816 */ /* 0x000fe20000000000 */
[----:B------:R-:W-:Y:S06]  /*56e0*/  BRA `(.L_x_3968) ;  /* 0x00000000001c7947 */ /* 0x000fec0003800000 */
.L_x_3992:
[----:B------:R-:W2:Y:S02]  /*56f0*/  LDG.E.64 R2, desc[UR36][R2.64] ;  /* 0x0000002402027981 */ /* 0x000ea4000c1e1b00 */
[----:B--2---:R-:W0:Y:S02]  /*5700*/  I2F.U64 R0, R2 ;  /* 0x0000000200007312 */ /* 0x004e240000301000 */
[----:B0-----:R-:W-:Y:S01]  /*5710*/  F2FP.BF16.F32.PACK_AB R0, RZ, R0 ;  /* 0x00000000ff00723e */ /* 0x001fe200000010ff */
[----:B------:R-:W-:Y:S06]  /*5720*/  BRA `(.L_x_3968) ;  /* 0x00000000000c7947 */ /* 0x000fec0003800000 */
.L_x_3991:
[----:B------:R-:W2:Y:S02]  /*5730*/  LDG.E R2, desc[UR36][R2.64] ;  /* 0x0000002402027981 */ /* 0x000ea4000c1e1900 */
[----:B--2---:R-:W-:-:S04]  /*5740*/  I2FP.F32.U32 R0, R2 ;  /* 0x0000000200007245 */ /* 0x004fc80000201000 */
[----:B------:R-:W-:-:S07]  /*5750*/  F2FP.BF16.F32.PACK_AB R0, RZ, R0 ;  /* 0x00000000ff00723e */ /* 0x000fce00000010ff */
.L_x_3968:
        /* <DEDUP_REMOVED lines=9> */
[----:B------:R-:W-:-:S04]  /*57f0*/  ISETP.GE.U32.AND P0, PT, R7, 0x7f800000, PT ;  /* 0x7f8000000700780c */ /* 0x000fc80003f06070 */
[----:B------:R-:W-:Y:S02]  /*5800*/  IADD3 R2, PT, PT, R2, -0x3f400000, RZ ;  /* 0xc0c0000002027810 */ /* 0x000fe40007ffe0ff */
[----:B------:R-:W-:Y:S02]  /*5810*/  ISETP.GT.AND P1, PT, R7, -0x40800000, P0 ;  /* 0xbf8000000700780c */ /* 0x000fe40000724270 */
[----:B------:R-:W-:-:S04]  /*5820*/  LOP3.LUT R2, R2, 0xff800000, RZ, 0xc0, !PT ;  /* 0xff80000002027812 */ /* 0x000fc800078ec0ff */
[----:B------:R-:W-:Y:S01]  /*5830*/  IADD3 R4, PT, PT, -R2, 0x40800000, RZ ;  /* 0x4080000002047810 */ /* 0x000fe20007ffe1ff */
[----:B------:R-:W-:Y:S01]  /*5840*/  IMAD.IADD R3, R7, 0x1, -R2 ;  /* 0x0000000107037824 */ /* 0x000fe200078e0a02 */
[----:B------:R-:W-:Y:S01]  /*5850*/  I2FP.F32.S32 R2, R2 ;  /* 0x0000000200027245 */ /* 0x000fe20000201400 */
[----:B------:R-:W-:Y:S02]  /*5860*/  @P0 IMAD.MOV.U32 R0, RZ, RZ, 0x7f800000 ;  /* 0x7f800000ff000424 */ /* 0x000fe400078e00ff */
        /* <DEDUP_REMOVED lines=35> */
.L_x_3999:
[----:B-1----:R-:W-:-:S06]  /*5aa0*/  IMAD.U32 R5, R5, 0x10000, RZ ;  /* 0x0001000005057824 */ /* 0x002fcc00078e00ff */
[----:B------:R-:W1:Y:S02]  /*5ab0*/  F2I.S64.TRUNC R4, R5 ;  /* 0x0000000500047311 */ /* 0x000e64000020d900 */
[----:B-1----:R1:W-:Y:S01]  /*5ac0*/  STG.E.U8 desc[UR36][R2.64], R4 ;  /* 0x0000000402007986 */ /* 0x0023e2000c101124 */
[----:B------:R-:W-:Y:S05]  /*5ad0*/  BRA `(.L_x_4001) ;  /* 0x0000000c006c7947 */ /* 0x000fea0003800000 */
.L_x_3998:
        /* <DEDUP_REMOVED lines=10> */
.L_x_4003:
[----:B-1----:R-:W-:-:S06]  /*5b80*/  SHF.L.U32 R5, R5, 0x10, RZ ;  /* 0x0000001005057819 */ /* 0x002fcc00000006ff */
[----:B------:R-:W1:Y:S02]  /*5b90*/  F2I.FTZ.TRUNC.NTZ R5, R5 ;  /* 0x0000000500057305 */ /* 0x000e64000021f100 */
[----:B-1----:R1:W-:Y:S01]  /*5ba0*/  STG.E desc[UR36][R2.64], R5 ;  /* 0x0000000502007986 */ /* 0x0023e2000c101924 */
[----:B------:R-:W-:Y:S05]  /*5bb0*/  BRA `(.L_x_4001) ;  /* 0x0000000c00347947 */ /* 0x000fea0003800000 */
.L_x_4002:
[----:B-1----:R-:W-:-:S06]  /*5bc0*/  IMAD.U32 R5, R5, 0x10000, RZ ;  /* 0x0001000005057824 */ /* 0x002fcc00078e00ff */
[----:B------:R-:W1:Y:S02]  /*5bd0*/  F2I.FTZ.TRUNC.NTZ R5, R5 ;  /* 0x0000000500057305 */ /* 0x000e64000021f100 */
[----:B-1----:R1:W-:Y:S01]  /*5be0*/  STG.E.U16 desc[UR36][R2.64], R5 ;  /* 0x0000000502007986 */ /* 0x0023e2000c101524 */
[----:B------:R-:W-:Y:S05]  /*5bf0*/  BRA `(.L_x_4001) ;  /* 0x0000000c00247947 */ /* 0x000fea0003800000 */
.L_x_3997:
        /* <DEDUP_REMOVED lines=9> */
.L_x_4005:
[----:B01----:R-:W-:-:S04]  /*5c90*/  SHF.L.U32 R0, R5, 0x10, RZ ;  /* 0x0000001005007819 */ /* 0x003fc800000006ff */
[----:B------:R-:W-:-:S05]  /*5ca0*/  F2FP.F16.F32.PACK_AB R0, RZ, R0 ;  /* 0x00000000ff00723e */ /* 0x000fca00000000ff */
[----:B------:R0:W-:Y:S01]  /*5cb0*/  STG.E.U16 desc[UR36][R2.64], R0 ;  /* 0x0000000002007986 */ /* 0x0001e2000c101524 */
[----:B------:R-:W-:Y:S05]  /*5cc0*/  BRA `(.L_x_4001) ;  /* 0x0000000800f07947 */ /* 0x000fea0003800000 */
.L_x_4004:
        /* <DEDUP_REMOVED lines=10> */
.L_x_4007:
[----:B-1----:R-:W-:-:S04]  /*5d70*/  SHF.L.U32 R5, R5, 0x10, RZ ;  /* 0x0000001005057819 */ /* 0x002fc800000006ff */
[----:B------:R-:W-:-:S04]  /*5d80*/  F2FP.F16.F32.PACK_AB R5, RZ, R5 ;  /* 0x00000005ff05723e */ /* 0x000fc800000000ff */
[----:B------:R-:W-:-:S05]  /*5d90*/  PRMT R5, R5, 0x5410, RZ ;  /* 0x0000541005057816 */ /* 0x000fca00000000ff */
[----:B------:R1:W-:Y:S01]  /*5da0*/  STG.E desc[UR36][R2.64], R5 ;  /* 0x0000000502007986 */ /* 0x0003e2000c101924 */
[----:B------:R-:W-:Y:S05]  /*5db0*/  BRA `(.L_x_4001) ;  /* 0x0000000800b47947 */ /* 0x000fea0003800000 */
.L_x_4006:
[----:B-1----:R-:W-:-:S04]  /*5dc0*/  IMAD.U32 R4, R5, 0x10000, RZ ;  /* 0x0001000005047824 */ /* 0x002fc800078e00ff */
[----:B------:R-:W-:-:S06]  /*5dd0*/  FMUL.FTZ R4, R4, 1 ;  /* 0x3f80000004047820 */ /* 0x000fcc0000410000 */
[----:B------:R-:W1:Y:S02]  /*5de0*/  F2F.F64.F32 R4, R4 ;  /* 0x0000000400047310 */ /* 0x000e640000201800 */
[----:B-1----:R1:W-:Y:S01]  /*5df0*/  STG.E.64 desc[UR36][R2.64], R4 ;  /* 0x0000000402007986 */ /* 0x0023e2000c101b24 */
[----:B------:R-:W-:Y:S05]  /*5e00*/  BRA `(.L_x_4001) ;  /* 0x0000000800a07947 */ /* 0x000fea0003800000 */
.L_x_3996:
        /* <DEDUP_REMOVED lines=14> */
.L_x_4011:
        /* <DEDUP_REMOVED lines=18> */
.L_x_4014:
[----:B------:R-:W-:-:S04]  /*6010*/  SHF.R.U32.HI R5, RZ, 0x18, R5 ;  /* 0x00000018ff057819 */ /* 0x000fc80000011605 */
[----:B------:R-:W-:-:S07]  /*6020*/  LOP3.LUT R0, R0, 0x80, R5, 0xf8, !PT ;  /* 0x0000008000007812 */ /* 0x000fce00078ef805 */
.L_x_4013:
[----:B------:R-:W-:Y:S05]  /*6030*/  BSYNC.RECONVERGENT B0 ;  /* 0x0000000000007941 */ /* 0x000fea0003800200 */
.L_x_4012:
[----:B------:R0:W-:Y:S01]  /*6040*/  STG.E.U8 desc[UR36][R2.64], R0 ;  /* 0x0000000002007986 */ /* 0x0001e2000c101124 */
[----:B------:R-:W-:Y:S05]  /*6050*/  BRA `(.L_x_4001) ;  /* 0x00000008000c7947 */ /* 0x000fea0003800000 */
.L_x_4010:
        /* <DEDUP_REMOVED lines=18> */
.L_x_4017:
[----:B------:R-:W-:-:S04]  /*6180*/  SHF.R.U32.HI R5, RZ, 0x18, R5 ;  /* 0x00000018ff057819 */ /* 0x000fc80000011605 */
[----:B------:R-:W-:-:S07]  /*6190*/  LOP3.LUT R0, R0, 0x80, R5, 0xf8, !PT ;  /* 0x0000008000007812 */ /* 0x000fce00078ef805 */
.L_x_4016:
[----:B------:R-:W-:Y:S05]  /*61a0*/  BSYNC.RECONVERGENT B0 ;  /* 0x0000000000007941 */ /* 0x000fea0003800200 */
.L_x_4015:
[----:B------:R0:W-:Y:S01]  /*61b0*/  STG.E.U8 desc[UR36][R2.64], R0 ;  /* 0x0000000002007986 */ /* 0x0001e2000c101124 */
[----:B------:R-:W-:Y:S05]  /*61c0*/  BRA `(.L_x_4001) ;  /* 0x0000000400b07947 */ /* 0x000fea0003800000 */
.L_x_4009:
[----:B------:R-:W-:-:S09]  /*61d0*/  UISETP.NE.AND UP0, UPT, UR4, 0x1c, UPT ;  /* 0x0000001c0400788c */ /* 0x000fd2000bf05270 */
[----:B------:R-:W-:Y:S05]  /*61e0*/  BRA.U !UP0, `(.L_x_4018) ;  /* 0x0000000108607547 */ /* 0x000fea000b800000 */
[----:B------:R-:W-:-:S09]  /*61f0*/  UISETP.NE.AND UP0, UPT, UR4, 0x1d, UPT ;  /* 0x0000001d0400788c */ /* 0x000fd2000bf05270 */
[----:B------:R-:W-:Y:S05]  /*6200*/  BRA.U !UP0, `(.L_x_4019) ;  /* 0x0000000108487547 */ /* 0x000fea000b800000 */
[----:B------:R-:W-:-:S09]  /*6210*/  UISETP.NE.AND UP0, UPT, UR4, 0x2c, UPT ;  /* 0x0000002c0400788c */ /* 0x000fd2000bf05270 */
[----:B------:R-:W-:Y:S05]  /*6220*/  BRA.U UP0, `(.L_x_4000) ;  /* 0x0000000100bc7547 */ /* 0x000fea000b800000 */
        /* <DEDUP_REMOVED lines=16> */
.L_x_4019:
[----:B-1----:R-:W-:-:S06]  /*6330*/  IMAD.U32 R5, R5, 0x10000, RZ ;  /* 0x0001000005057824 */ /* 0x002fcc00078e00ff */
[----:B------:R-:W1:Y:S02]  /*6340*/  F2I.U64.TRUNC R4, R5 ;  /* 0x0000000500047311 */ /* 0x000e64000020d800 */
[----:B-1----:R1:W-:Y:S01]  /*6350*/  STG.E.64 desc[UR36][R2.64], R4 ;  /* 0x0000000402007986 */ /* 0x0023e2000c101b24 */
[----:B------:R-:W-:Y:S05]  /*6360*/  BRA `(.L_x_4001) ;  /* 0x0000000400487947 */ /* 0x000fea0003800000 */
.L_x_4018:
[----:B-1----:R-:W-:-:S06]  /*6370*/  SHF.L.U32 R5, R5, 0x10, RZ ;  /* 0x0000001005057819 */ /* 0x002fcc00000006ff */
[----:B------:R-:W1:Y:S02]  /*6380*/  F2I.FTZ.U32.TRUNC.NTZ R5, R5 ;  /* 0x0000000500057305 */ /* 0x000e64000021f000 */
[----:B-1----:R1:W-:Y:S01]  /*6390*/  STG.E desc[UR36][R2.64], R5 ;  /* 0x0000000502007986 */ /* 0x0023e2000c101924 */
[----:B------:R-:W-:Y:S05]  /*63a0*/  BRA `(.L_x_4001) ;  /* 0x0000000400387947 */ /* 0x000fea0003800000 */
.L_x_4008:
        /* <DEDUP_REMOVED lines=11> */
.L_x_4021:
[----:B-1----:R-:W-:Y:S01]  /*6460*/  IMAD.U32 R5, R5, 0x10000, RZ ;  /* 0x0001000005057824 */ /* 0x002fe200078e00ff */
[----:B------:R-:W-:-:S03]  /*6470*/  CS2R R6, SRZ ;  /* 0x0000000000067805 */ /* 0x000fc6000001ff00 */
[----:B------:R-:W-:-:S06]  /*6480*/  FMUL.FTZ R5, R5, 1 ;  /* 0x3f80000005057820 */ /* 0x000fcc0000410000 */
[----:B------:R-:W1:Y:S02]  /*6490*/  F2F.F64.F32 R4, R5 ;  /* 0x0000000500047310 */ /* 0x000e640000201800 */
[----:B-1----:R1:W-:Y:S01]  /*64a0*/  STG.E.128 desc[UR36][R2.64], R4 ;  /* 0x0000000402007986 */ /* 0x0023e2000c101d24 */
[----:B------:R-:W-:Y:S05]  /*64b0*/  BRA `(.L_x_4001) ;  /* 0x0000000000f47947 */ /* 0x000fea0003800000 */
.L_x_4020:
[----:B------:R-:W-:-:S09]  /*64c0*/  UISETP.NE.AND UP0, UPT, UR4, 0xf, UPT ;  /* 0x0000000f0400788c */ /* 0x000fd2000bf05270 */
[----:B------:R-:W-:Y:S05]  /*64d0*/  BRA.U !UP0, `(.L_x_4022) ;  /* 0x0000000108e87547 */ /* 0x000fea000b800000 */
[----:B------:R-:W-:-:S09]  /*64e0*/  UISETP.NE.AND UP0, UPT, UR4, 0x17, UPT ;  /* 0x000000170400788c */ /* 0x000fd2000bf05270 */
[----:B------:R-:W-:Y:S05]  /*64f0*/  BRA.U !UP0, `(.L_x_4023) ;  /* 0x0000000108907547 */ /* 0x000fea000b800000 */
[----:B------:R-:W-:-:S09]  /*6500*/  UISETP.NE.AND UP0, UPT, UR4, 0x18, UPT ;  /* 0x000000180400788c */ /* 0x000fd2000bf05270 */
[----:B------:R-:W-:Y:S05]  /*6510*/  BRA.U !UP0, `(.L_x_4024) ;  /* 0x0000000108447547 */ /* 0x000fea000b800000 */
.L_x_4000:
        /* <DEDUP_REMOVED lines=16> */
.L_x_4025:
[----:B------:R-:W-:Y:S05]  /*6620*/  BRA `(.L_x_4001) ;  /* 0x0000000000987947 */ /* 0x000fea0003800000 */
.L_x_4024:
        /* <DEDUP_REMOVED lines=13> */
.L_x_4027:
[----:B------:R-:W-:Y:S05]  /*6700*/  BSYNC.RECONVERGENT B0 ;  /* 0x0000000000007941 */ /* 0x000fea0003800200 */
.L_x_4026:
[----:B------:R-:W-:-:S05]  /*6710*/  LOP3.LUT R5, R0, 0x80, R5, 0xf8, !PT ;  /* 0x0000008000057812 */ /* 0x000fca00078ef805 */
[----:B------:R3:W-:Y:S01]  /*6720*/  STG.E.U8 desc[UR36][R2.64], R5 ;  /* 0x0000000502007986 */ /* 0x0007e2000c101124 */
[----:B------:R-:W-:Y:S05]  /*6730*/  BRA `(.L_x_4001) ;  /* 0x0000000000547947 */ /* 0x000fea0003800000 */
.L_x_4023:
        /* <DEDUP_REMOVED lines=12> */
.L_x_4029:
[----:B------:R-:W-:Y:S02]  /*6800*/  ISETP.GT.U32.AND P0, PT, R4, 0x7f800000, PT ;  /* 0x7f8000000400780c */ /* 0x000fe40003f04070 */
[----:B0-----:R-:W-:-:S04]  /*6810*/  MOV R0, 0x7f ;  /* 0x0000007f00007802 */ /* 0x001fc80000000f00 */
[----:B------:R-:W-:-:S07]  /*6820*/  SEL R0, R0, 0x7c, P0 ;  /* 0x0000007c00007807 */ /* 0x000fce0000000000 */
.L_x_4030:
[----:B------:R-:W-:Y:S05]  /*6830*/  BSYNC.RECONVERGENT B0 ;  /* 0x0000000000007941 */ /* 0x000fea0003800200 */
.L_x_4028:
[----:B------:R-:W-:-:S04]  /*6840*/  SHF.R.U32.HI R5, RZ, 0x18, R5 ;  /* 0x00000018ff057819 */ /* 0x000fc80000011605 */
[----:B------:R-:W-:-:S05]  /*6850*/  LOP3.LUT R5, R0, 0x80, R5, 0xf8, !PT ;  /* 0x0000008000057812 */ /* 0x000fca00078ef805 */
[----:B------:R2:W-:Y:S01]  /*6860*/  STG.E.U8 desc[UR36][R2.64], R5 ;  /* 0x0000000502007986 */ /* 0x0005e2000c101124 */
[----:B------:R-:W-:Y:S05]  /*6870*/  BRA `(.L_x_4001) ;  /* 0x0000000000047947 */ /* 0x000fea0003800000 */
.L_x_4022:
[----:B-1----:R1:W-:Y:S02]  /*6880*/  STG.E.U16 desc[UR36][R2.64], R5 ;  /* 0x0000000502007986 */ /* 0x0023e4000c101524 */
.L_x_4001:
[----:B------:R-:W-:-:S07]  /*6890*/  VIADD R17, R17, 0x80 ;  /* 0x0000008011117836 */ /* 0x000fce0000000000 */
.L_x_3961:
[----:B------:R-:W-:Y:S05]  /*68a0*/  BSYNC.RECONVERGENT B6 ;  /* 0x0000000000067941 */ /* 0x000fea0003800200 */
.L_x_3960:
        /* <DEDUP_REMOVED lines=307> */
.L_x_4033:
        /* <DEDUP_REMOVED lines=18> */
.L_x_4037:
[----:B------:R-:W2:Y:S02]  /*7d00*/  LDG.E.U8 R2, desc[UR36][R2.64] ;  /* 0x0000002402027981 */ /* 0x000ea4000c1e1100 */
[----:B--2---:R-:W-:-:S04]  /*7d10*/  I2FP.F32.U32 R0, R2 ;  /* 0x0000000200007245 */ /* 0x004fc80000201000 */
[----:B------:R-:W-:Y:S01]  /*7d20*/  F2FP.BF16.F32.PACK_AB R0, RZ, R0 ;  /* 0x00000000ff00723e */ /* 0x000fe200000010ff */
[----:B------:R-:W-:Y:S06]  /*7d30*/  BRA `(.L_x_4039) ;  /* 0x0000000c00847947 */ /* 0x000fec0003800000 */
.L_x_4036:
        /* <DEDUP_REMOVED lines=10> */
.L_x_4041:
[----:B------:R-:W2:Y:S02]  /*7de0*/  LDG.E R2, desc[UR36][R2.64] ;  /* 0x0000002402027981 */ /* 0x000ea4000c1e1900 */
[----:B--2---:R-:W-:-:S04]  /*7df0*/  I2FP.F32.S32 R0, R2 ;  /* 0x0000000200007245 */ /* 0x004fc80000201400 */
[----:B------:R-:W-:Y:S01]  /*7e00*/  F2FP.BF16.F32.PACK_AB R0, RZ, R0 ;  /* 0x00000000ff00723e */ /* 0x000fe200000010ff */
[----:B------:R-:W-:Y:S06]  /*7e10*/  BRA `(.L_x_4039) ;  /* 0x0000000c004c7947 */ /* 0x000fec0003800000 */
.L_x_4040:
[----:B------:R-:W2:Y:S02]  /*7e20*/  LDG.E.U16 R2, desc[UR36][R2.64] ;  /* 0x0000002402027981 */ /* 0x000ea4000c1e1500 */
[----:B--2---:R-:W0:Y:S02]  /*7e30*/  I2F.S16 R0, R2 ;  /* 0x0000000200007306 */ /* 0x004e240000101400 */
[----:B0-----:R-:W-:Y:S01]  /*7e40*/  F2FP.BF16.F32.PACK_AB R0, RZ, R0 ;  /* 0x00000000ff00723e */ /* 0x001fe200000010ff */
[----:B------:R-:W-:Y:S06]  /*7e50*/  BRA `(.L_x_4039) ;  /* 0x0000000c003c7947 */ /* 0x000fec0003800000 */
.L_x_4035:
        /* <DEDUP_REMOVED lines=9> */
.L_x_4043:
[----:B------:R-:W2:Y:S02]  /*7ef0*/  LDG.E.U16 R0, desc[UR36][R2.64] ;  /* 0x0000002402007981 */ /* 0x000ea4000c1e1500 */
[----:B--2---:R-:W-:-:S05]  /*7f00*/  HADD2.F32 R0, -RZ, R0.H0_H0 ;  /* 0x20000000ff007230 */ /* 0x004fca0000004100 */
[----:B------:R-:W-:Y:S01]  /*7f10*/  F2FP.BF16.F32.PACK_AB R0, RZ, R0 ;  /* 0x00000000ff00723e */ /* 0x000fe200000010ff */
[----:B------:R-:W-:Y:S06]  /*7f20*/  BRA `(.L_x_4039) ;  /* 0x0000000c00087947 */ /* 0x000fec0003800000 */
.L_x_4042:
        /* <DEDUP_REMOVED lines=9> */
.L_x_4045:
[----:B------:R-:W2:Y:S02]  /*7fc0*/  LDG.E.U16 R2, desc[UR36][R2.64] ;  /* 0x0000002402027981 */ /* 0x000ea4000c1e1500 */
[----:B--2---:R-:W-:-:S05]  /*7fd0*/  HADD2.F32 R0, -RZ, R2.H0_H0 ;  /* 0x20000002ff007230 */ /* 0x004fca0000004100 */
[----:B------:R-:W-:Y:S01]  /*7fe0*/  F2FP.BF16.F32.PACK_AB R0, RZ, R0 ;  /* 0x00000000ff00723e */ /* 0x000fe200000010ff */
[----:B------:R-:W-:Y:S06]  /*7ff0*/  BRA `(.L_x_4039) ;  /* 0x0000000800d47947 */ /* 0x000fec0003800000 */
.L_x_4044:
        /* <DEDUP_REMOVED lines=8> */
.L_x_4034:
        /* <DEDUP_REMOVED lines=13> */
.L_x_4048:
        /* <DEDUP_REMOVED lines=8> */
.L_x_4047:
        /* <DEDUP_REMOVED lines=27> */
.L_x_4050:
        /* <DEDUP_REMOVED lines=13> */
.L_x_4049:
[----:B------:R0:W5:Y:S01]  /*8450*/  LDG.E.U16 R0, desc[UR36][R2.64] ;  /* 0x0000002402007981 */ /* 0x000162000c1e1500 */
[----:B------:R-:W-:Y:S05]  /*8460*/  BRA `(.L_x_4039) ;  /* 0x0000000400b87947 */ /* 0x000fea0003800000 */
.L_x_4046:
        /* <DEDUP_REMOVED lines=12> */
.L_x_4053:
        /* <DEDUP_REMOVED lines=21> */
.L_x_4057:
[----:B------:R-:W-:Y:S05]  /*8680*/  BSYNC.RECONVERGENT B1 ;  /* 0x0000000000017941 */ /* 0x000fea0003800200 */
.L_x_4056:
[----:B------:R-:W-:Y:S01]  /*8690*/  IMAD.SHL.U32 R0, R0, 0x100000, RZ ;  /* 0x0010000000007824 */ /* 0x000fe200078e00ff */
[----:B------:R-:W-:-:S04]  /*86a0*/  LEA R2, R2, 0x3b800000, 0x17 ;  /* 0x3b80000002027811 */ /* 0x000fc800078eb8ff */
[----:B------:R-:W-:-:S07]  /*86b0*/  LOP3.LUT R0, R2, R0, R7, 0xfe, !PT ;  /* 0x0000000002007212 */ /* 0x000fce00078efe07 */
.L_x_4055:
[----:B------:R-:W-:Y:S05]  /*86c0*/  BSYNC.RECONVERGENT B0 ;  /* 0x0000000000007941 */ /* 0x000fea0003800200 */
.L_x_4054:
[----:B------:R-:W-:Y:S01]  /*86d0*/  F2FP.BF16.F32.PACK_AB R0, RZ, R0 ;  /* 0x00000000ff00723e */ /* 0x000fe200000010ff */
[----:B------:R-:W-:Y:S06]  /*86e0*/  BRA `(.L_x_4039) ;  /* 0x0000000400187947 */ /* 0x000fec0003800000 */
.L_x_4052:
        /* <DEDUP_REMOVED lines=21> */
.L_x_4061:
[----:B------:R-:W-:Y:S05]  /*8840*/  BSYNC.RECONVERGENT B1 ;  /* 0x0000000000017941 */ /* 0x000fea0003800200 */
.L_x_4060:
[----:B------:R-:W-:Y:S01]  /*8850*/  IMAD.SHL.U32 R0, R0, 0x200000, RZ ;  /* 0x0020000000007824 */ /* 0x000fe200078e00ff */
[----:B------:R-:W-:-:S04]  /*8860*/  LEA R2, R2, 0x37800000, 0x17 ;  /* 0x3780000002027811 */ /* 0x000fc800078eb8ff */
[----:B------:R-:W-:-:S07]  /*8870*/  LOP3.LUT R0, R2, R0, R7, 0xfe, !PT ;  /* 0x0000000002007212 */ /* 0x000fce00078efe07 */
.L_x_4059:
[----:B------:R-:W-:Y:S05]  /*8880*/  BSYNC.RECONVERGENT B0 ;  /* 0x0000000000007941 */ /* 0x000fea0003800200 */
.L_x_4058:
[----:B------:R-:W-:Y:S01]  /*8890*/  F2FP.BF16.F32.PACK_AB R0, RZ, R0 ;  /* 0x00000000ff00723e */ /* 0x000fe200000010ff */
[----:B------:R-:W-:Y:S06]  /*88a0*/  BRA `(.L_x_4039) ;  /* 0x0000000000a87947 */ /* 0x000fec0003800000 */
.L_x_4051:
        /* <DEDUP_REMOVED lines=14> */
.L_x_4065:
[----:B------:R-:W-:Y:S05]  /*8990*/  BSYNC.RECONVERGENT B0 ;  /* 0x0000000000007941 */ /* 0x000fea0003800200 */
.L_x_4064:
[----:B------:R-:W-:Y:S01]  /*89a0*/  F2FP.BF16.F32.PACK_AB R0, RZ, R0 ;  /* 0x00000000ff00723e */ /* 0x000fe200000010ff */
[----:B------:R-:W-:Y:S06]  /*89b0*/  BRA `(.L_x_4039) ;  /* 0x0000000000647947 */ /* 0x000fec0003800000 */
.L_x_4038:
        /* <DEDUP_REMOVED lines=16> */
.L_x_4066:
[----:B------:R-:W-:Y:S01]  /*8ac0*/  PRMT R0, RZ, 0x7610, R0 ;  /* 0x00007610ff007816 */ /* 0x000fe20000000000 */
[----:B------:R-:W-:Y:S06]  /*8ad0*/  BRA `(.L_x_4039) ;  /* 0x00000000001c7947 */ /* 0x000fec0003800000 */
.L_x_4063:
[----:B------:R-:W2:Y:S02]  /*8ae0*/  LDG.E.64 R2, desc[UR36][R2.64] ;  /* 0x0000002402027981 */ /* 0x000ea4000c1e1b00 */
[----:B--2---:R-:W0:Y:S02]  /*8af0*/  I2F.U64 R0, R2 ;  /* 0x0000000200007312 */ /* 0x004e240000301000 */
[----:B0-----:R-:W-:Y:S01]  /*8b00*/  F2FP.BF16.F32.PACK_AB R0, RZ, R0 ;  /* 0x00000000ff00723e */ /* 0x001fe200000010ff */
[----:B------:R-:W-:Y:S06]  /*8b10*/  BRA `(.L_x_4039) ;  /* 0x00000000000c7947 */ /* 0x000fec0003800000 */
.L_x_4062:
[----:B------:R-:W2:Y:S02]  /*8b20*/  LDG.E R2, desc[UR36][R2.64] ;  /* 0x0000002402027981 */ /* 0x000ea4000c1e1900 */
[----:B--2---:R-:W-:-:S04]  /*8b30*/  I2FP.F32.U32 R0, R2 ;  /* 0x0000000200007245 */ /* 0x004fc80000201000 */
[----:B------:R-:W-:-:S07]  /*8b40*/  F2FP.BF16.F32.PACK_AB R0, RZ, R0 ;  /* 0x00000000ff00723e */ /* 0x000fce00000010ff */
.L_x_4039:
        /* <DEDUP_REMOVED lines=52> */
.L_x_4070:
[----:B-1----:R-:W-:-:S06]  /*8e90*/  IMAD.U32 R5, R5, 0x10000, RZ ;  /* 0x0001000005057824 */ /* 0x002fcc00078e00ff */
[----:B------:R-:W1:Y:S02]  /*8ea0*/  F2I.S64.TRUNC R4, R5 ;  /* 0x0000000500047311 */ /* 0x000e64000020d900 */
[----:B-1----:R1:W-:Y:S01]  /*8eb0*/  STG.E.U8 desc[UR36][R2.64], R4 ;  /* 0x0000000402007986 */ /* 0x0023e2000c101124 */
[----:B------:R-:W-:Y:S05]  /*8ec0*/  BRA `(.L_x_4072) ;  /* 0x0000000c006c7947 */ /* 0x000fea0003800000 */
.L_x_4069:
        /* <DEDUP_REMOVED lines=10> */
.L_x_4074:
[----:B-1----:R-:W-:-:S06]  /*8f70*/  SHF.L.U32 R5, R5, 0x10, RZ ;  /* 0x0000001005057819 */ /* 0x002fcc00000006ff */
[----:B------:R-:W1:Y:S02]  /*8f80*/  F2I.FTZ.TRUNC.NTZ R5, R5 ;  /* 0x0000000500057305 */ /* 0x000e64000021f100 */
[----:B-1----:R3:W-:Y:S01]  /*8f90*/  STG.E desc[UR36][R2.64], R5 ;  /* 0x0000000502007986 */ /* 0x0027e2000c101924 */
[----:B------:R-:W-:Y:S05]  /*8fa0*/  BRA `(.L_x_4072) ;  /* 0x0000000c00347947 */ /* 0x000fea0003800000 */
.L_x_4073:
[----:B-1----:R-:W-:-:S06]  /*8fb0*/  IMAD.U32 R5, R5, 0x10000, RZ ;  /* 0x0001000005057824 */ /* 0x002fcc00078e00ff */
[----:B------:R-:W1:Y:S02]  /*8fc0*/  F2I.FTZ.TRUNC.NTZ R5, R5 ;  /* 0x0000000500057305 */ /* 0x000e64000021f100 */
[----:B-1----:R1:W-:Y:S01]  /*8fd0*/  STG.E.U16 desc[UR36][R2.64], R5 ;  /* 0x0000000502007986 */ /* 0x0023e2000c101524 */
[----:B------:R-:W-:Y:S05]  /*8fe0*/  BRA `(.L_x_4072) ;  /* 0x0000000c00247947 */ /* 0x000fea0003800000 */
.L_x_4068:
        /* <DEDUP_REMOVED lines=9> */
.L_x_4076:
[----:B01----:R-:W-:-:S04]  /*9080*/  SHF.L.U32 R0, R5, 0x10, RZ ;  /* 0x0000001005007819 */ /* 0x003fc800000006ff */
[----:B------:R-:W-:-:S05]  /*9090*/  F2FP.F16.F32.PACK_AB R0, RZ, R0 ;  /* 0x00000000ff00723e */ /* 0x000fca00000000ff */
[----:B------:R0:W-:Y:S01]  /*90a0*/  STG.E.U16 desc[UR36][R2.64], R0 ;  /* 0x0000000002007986 */ /* 0x0001e2000c101524 */
[----:B------:R-:W-:Y:S05]  /*90b0*/  BRA `(.L_x_4072) ;  /* 0x0000000800f07947 */ /* 0x000fea0003800000 */
.L_x_4075:
        /* <DEDUP_REMOVED lines=10> */
.L_x_4078:
[----:B-1----:R-:W-:-:S04]  /*9160*/  SHF.L.U32 R5, R5, 0x10, RZ ;  /* 0x0000001005057819 */ /* 0x002fc800000006ff */
[----:B------:R-:W-:-:S04]  /*9170*/  F2FP.F16.F32.PACK_AB R5, RZ, R5 ;  /* 0x00000005ff05723e */ /* 0x000fc800000000ff */
[----:B------:R-:W-:-:S05]  /*9180*/  PRMT R5, R5, 0x5410, RZ ;  /* 0x0000541005057816 */ /* 0x000fca00000000ff */
[----:B------:R1:W-:Y:S01]  /*9190*/  STG.E desc[UR36][R2.64], R5 ;  /* 0x0000000502007986 */ /* 0x0003e2000c101924 */
[----:B------:R-:W-:Y:S05]  /*91a0*/  BRA `(.L_x_4072) ;  /* 0x0000000800b47947 */ /* 0x000fea0003800000 */
.L_x_4077:
[----:B-1----:R-:W-:-:S04]  /*91b0*/  IMAD.U32 R4, R5, 0x10000, RZ ;  /* 0x0001000005047824 */ /* 0x002fc800078e00ff */
[----:B------:R-:W-:-:S06]  /*91c0*/  FMUL.FTZ R4, R4, 1 ;  /* 0x3f80000004047820 */ /* 0x000fcc0000410000 */
[----:B------:R-:W1:Y:S02]  /*91d0*/  F2F.F64.F32 R4, R4 ;  /* 0x0000000400047310 */ /* 0x000e640000201800 */
[----:B-1----:R1:W-:Y:S01]  /*91e0*/  STG.E.64 desc[UR36][R2.64], R4 ;  /* 0x0000000402007986 */ /* 0x0023e2000c101b24 */
[----:B------:R-:W-:Y:S05]  /*91f0*/  BRA `(.L_x_4072) ;  /* 0x0000000800a07947 */ /* 0x000fea0003800000 */
.L_x_4067:
        /* <DEDUP_REMOVED lines=14> */
.L_x_4082:
        /* <DEDUP_REMOVED lines=18> */
.L_x_4085:
[----:B------:R-:W-:-:S04]  /*9400*/  SHF.R.U32.HI R5, RZ, 0x18, R5 ;  /* 0x00000018ff057819 */ /* 0x000fc80000011605 */
[----:B------:R-:W-:-:S07]  /*9410*/  LOP3.LUT R0, R0, 0x80, R5, 0xf8, !PT ;  /* 0x0000008000007812 */ /* 0x000fce00078ef805 */
.L_x_4084:
[----:B------:R-:W-:Y:S05]  /*9420*/  BSYNC.RECONVERGENT B0 ;  /* 0x0000000000007941 */ /* 0x000fea0003800200 */
.L_x_4083:
[----:B------:R0:W-:Y:S01]  /*9430*/  STG.E.U8 desc[UR36][R2.64], R0 ;  /* 0x0000000002007986 */ /* 0x0001e2000c101124 */
[----:B------:R-:W-:Y:S05]  /*9440*/  BRA `(.L_x_4072) ;  /* 0x00000008000c7947 */ /* 0x000fea0003800000 */
.L_x_4081:
        /* <DEDUP_REMOVED lines=18> */
.L_x_4088:
[----:B------:R-:W-:-:S04]  /*9570*/  SHF.R.U32.HI R5, RZ, 0x18, R5 ;  /* 0x00000018ff057819 */ /* 0x000fc80000011605 */
[----:B------:R-:W-:-:S07]  /*9580*/  LOP3.LUT R0, R0, 0x80, R5, 0xf8, !PT ;  /* 0x0000008000007812 */ /* 0x000fce00078ef805 */
.L_x_4087:
[----:B------:R-:W-:Y:S05]  /*9590*/  BSYNC.RECONVERGENT B0 ;  /* 0x0000000000007941 */ /* 0x000fea0003800200 */
.L_x_4086:
[----:B------:R0:W-:Y:S01]  /*95a0*/  STG.E.U8 desc[UR36][R2.64], R0 ;  /* 0x0000000002007986 */ /* 0x0001e2000c101124 */
[----:B------:R-:W-:Y:S05]  /*95b0*/  BRA `(.L_x_4072) ;  /* 0x0000000400b07947 */ /* 0x000fea0003800000 */
.L_x_4080:
        /* <DEDUP_REMOVED lines=22> */
.L_x_4090:
[----:B-1----:R-:W-:-:S06]  /*9720*/  IMAD.U32 R5, R5, 0x10000, RZ ;  /* 0x0001000005057824 */ /* 0x002fcc00078e00ff */
[----:B------:R-:W1:Y:S02]  /*9730*/  F2I.U64.TRUNC R4, R5 ;  /* 0x0000000500047311 */ /* 0x000e64000020d800 */
[----:B-1----:R1:W-:Y:S01]  /*9740*/  STG.E.64 desc[UR36][R2.64], R4 ;  /* 0x0000000402007986 */ /* 0x0023e2000c101b24 */
[----:B------:R-:W-:Y:S05]  /*9750*/  BRA `(.L_x_4072) ;  /* 0x0000000400487947 */ /* 0x000fea0003800000 */
.L_x_4089:
[----:B-1----:R-:W-:-:S06]  /*9760*/  SHF.L.U32 R5, R5, 0x10, RZ ;  /* 0x0000001005057819 */ /* 0x002fcc00000006ff */
[----:B------:R-:W1:Y:S02]  /*9770*/  F2I.FTZ.U32.TRUNC.NTZ R5, R5 ;  /* 0x0000000500057305 */ /* 0x000e64000021f000 */
[----:B-1----:R1:W-:Y:S01]  /*9780*/  STG.E desc[UR36][R2.64], R5 ;  /* 0x0000000502007986 */ /* 0x0023e2000c101924 */
[----:B------:R-:W-:Y:S05]  /*9790*/  BRA `(.L_x_4072) ;  /* 0x0000000400387947 */ /* 0x000fea0003800000 */
.L_x_4079:
        /* <DEDUP_REMOVED lines=11> */
.L_x_4092:
[----:B-1----:R-:W-:Y:S01]  /*9850*/  IMAD.U32 R5, R5, 0x10000, RZ ;  /* 0x0001000005057824 */ /* 0x002fe200078e00ff */
[----:B------:R-:W-:-:S03]  /*9860*/  CS2R R6, SRZ ;  /* 0x0000000000067805 */ /* 0x000fc6000001ff00 */
[----:B------:R-:W-:-:S06]  /*9870*/  FMUL.FTZ R5, R5, 1 ;  /* 0x3f80000005057820 */ /* 0x000fcc0000410000 */
[----:B------:R-:W1:Y:S02]  /*9880*/  F2F.F64.F32 R4, R5 ;  /* 0x0000000500047310 */ /* 0x000e640000201800 */
[----:B-1----:R1:W-:Y:S01]  /*9890*/  STG.E.128 desc[UR36][R2.64], R4 ;  /* 0x0000000402007986 */ /* 0x0023e2000c101d24 */
[----:B------:R-:W-:Y:S05]  /*98a0*/  BRA `(.L_x_4072) ;  /* 0x0000000000f47947 */ /* 0x000fea0003800000 */
.L_x_4091:
[----:B------:R-:W-:-:S09]  /*98b0*/  UISETP.NE.AND UP0, UPT, UR4, 0xf, UPT ;  /* 0x0000000f0400788c */ /* 0x000fd2000bf05270 */
[----:B------:R-:W-:Y:S05]  /*98c0*/  BRA.U !UP0, `(.L_x_4093) ;  /* 0x0000000108e87547 */ /* 0x000fea000b800000 */
[----:B------:R-:W-:-:S09]  /*98d0*/  UISETP.NE.AND UP0, UPT, UR4, 0x17, UPT ;  /* 0x000000170400788c */ /* 0x000fd2000bf05270 */
[----:B------:R-:W-:Y:S05]  /*98e0*/  BRA.U !UP0, `(.L_x_4094) ;  /* 0x0000000108907547 */ /* 0x000fea000b800000 */
[----:B------:R-:W-:-:S09]  /*98f0*/  UISETP.NE.AND UP0, UPT, UR4, 0x18, UPT ;  /* 0x000000180400788c */ /* 0x000fd2000bf05270 */
[----:B------:R-:W-:Y:S05]  /*9900*/  BRA.U !UP0, `(.L_x_4095) ;  /* 0x0000000108447547 */ /* 0x000fea000b800000 */
.L_x_4071:
        /* <DEDUP_REMOVED lines=16> */
.L_x_4096:
[----:B------:R-:W-:Y:S05]  /*9a10*/  BRA `(.L_x_4072) ;  /* 0x0000000000987947 */ /* 0x000fea0003800000 */
.L_x_4095:
        /* <DEDUP_REMOVED lines=13> */
.L_x_4098:
[----:B------:R-:W-:Y:S05]  /*9af0*/  BSYNC.RECONVERGENT B0 ;  /* 0x0000000000007941 */ /* 0x000fea0003800200 */
.L_x_4097:
[----:B------:R-:W-:-:S05]  /*9b00*/  LOP3.LUT R5, R0, 0x80, R5, 0xf8, !PT ;  /* 0x0000008000057812 */ /* 0x000fca00078ef805 */
[----:B------:R0:W-:Y:S01]  /*9b10*/  STG.E.U8 desc[UR36][R2.64], R5 ;  /* 0x0000000502007986 */ /* 0x0001e2000c101124 */
[----:B------:R-:W-:Y:S05]  /*9b20*/  BRA `(.L_x_4072) ;  /* 0x0000000000547947 */ /* 0x000fea0003800000 */
.L_x_4094:
        /* <DEDUP_REMOVED lines=12> */
.L_x_4100:
[----:B------:R-:W-:Y:S02]  /*9bf0*/  ISETP.GT.U32.AND P0, PT, R4, 0x7f800000, PT ;  /* 0x7f8000000400780c */ /* 0x000fe40003f04070 */
[----:B0-----:R-:W-:-:S04]  /*9c00*/  MOV R0, 0x7f ;  /* 0x0000007f00007802 */ /* 0x001fc80000000f00 */
[----:B------:R-:W-:-:S07]  /*9c10*/  SEL R0, R0, 0x7c, P0 ;  /* 0x0000007c00007807 */ /* 0x000fce0000000000 */
.L_x_4101:
[----:B------:R-:W-:Y:S05]  /*9c20*/  BSYNC.RECONVERGENT B0 ;  /* 0x0000000000007941 */ /* 0x000fea0003800200 */
.L_x_4099:
[----:B------:R-:W-:-:S04]  /*9c30*/  SHF.R.U32.HI R5, RZ, 0x18, R5 ;  /* 0x00000018ff057819 */ /* 0x000fc80000011605 */
[----:B------:R-:W-:-:S05]  /*9c40*/  LOP3.LUT R5, R0, 0x80, R5, 0xf8, !PT ;  /* 0x0000008000057812 */ /* 0x000fca00078ef805 */
[----:B------:R0:W-:Y:S01]  /*9c50*/  STG.E.U8 desc[UR36][R2.64], R5 ;  /* 0x0000000502007986 */ /* 0x0001e2000c101124 */
[----:B------:R-:W-:Y:S05]  /*9c60*/  BRA `(.L_x_4072) ;  /* 0x0000000000047947 */ /* 0x000fea0003800000 */
.L_x_4093:
[----:B-1----:R1:W-:Y:S02]  /*9c70*/  STG.E.U16 desc[UR36][R2.64], R5 ;  /* 0x0000000502007986 */ /* 0x0023e4000c101524 */
.L_x_4072:
[----:B------:R-:W-:-:S07]  /*9c80*/  VIADD R17, R17, 0x80 ;  /* 0x0000008011117836 */ /* 0x000fce0000000000 */
.L_x_4032:
[----:B------:R-:W-:Y:S05]  /*9c90*/  BSYNC.RECONVERGENT B6 ;  /* 0x0000000000067941 */ /* 0x000fea0003800200 */
.L_x_4031:
[----:B------:R-:W5:Y:S02]  /*9ca0*/  LDCU UR4, c[0x0][0x380] ;  /* 0x00007000ff0477ac */ /* 0x000f640008000800 */
[----:B-----5:R-:W-:-:S13]  /*9cb0*/  ISETP.GE.AND P0, PT, R17, UR4, PT ;  /* 0x0000000411007c0c */ /* 0x020fda000bf06270 */
[----:B------:R-:W-:Y:S05]  /*9cc0*/  @P0 EXIT ;  /* 0x000000000000094d */ /* 0x000fea0003800000 */
        /* <DEDUP_REMOVED lines=303> */
.L_x_4102:
[----:B------:R-:W1:Y:S01]  /*afc0*/  LDCU.128 UR8, c[0x0][0x580] ;  /* 0x0000b000ff0877ac */ /* 0x000e620008000c00 */
[----:B------:R-:W-:-:S04]  /*afd0*/  UPRMT UR4, UR41, 0x9910, URZ ;  /* 0x0000991029047896 */ /* 0x000fc800080000ff */
[----:B------:R-:W-:Y:S01]  /*afe0*/  UISETP.GT.AND UP0, UPT, UR4, 0x9, UPT ;  /* 0x000000090400788c */ /* 0x000fe2000bf04270 */
[----:B-1234-:R-:W-:Y:S02]  /*aff0*/  IADD3 R2, P1, PT, R0, UR10, RZ ;  /* 0x0000000a00027c10 */ /* 0x01efe4000ff3e0ff */
[----:B------:R-:W-:-:S03]  /*b000*/  IADD3 R16, P0, PT, R16, UR8, RZ ;  /* 0x0000000810107c10 */ /* 0x000fc6000ff1e0ff */
        /* <DEDUP_REMOVED lines=15> */
.L_x_4106:
[----:B------:R-:W2:Y:S02]  /*b100*/  LDG.E.U8 R2, desc[UR36][R2.64] ;  /* 0x0000002402027981 */ /* 0x000ea4000c1e1100 */
[----:B--2---:R-:W-:-:S04]  /*b110*/  I2FP.F32.U32 R0, R2 ;  /* 0x0000000200007245 */ /* 0x004fc80000201000 */
[----:B------:R-:W-:Y:S01]  /*b120*/  F2FP.BF16.F32.PACK_AB R0, RZ, R0 ;  /* 0x00000000ff00723e */ /* 0x000fe200000010ff */
[----:B------:R-:W-:Y:S06]  /*b130*/  BRA `(.L_x_4108) ;  /* 0x0000000c00847947 */ /* 0x000fec0003800000 */
.L_x_4105:
        /* <DEDUP_REMOVED lines=10> */
.L_x_4110:
[----:B------:R-:W2:Y:S02]  /*b1e0*/  LDG.E R2, desc[UR36][R2.64] ;  /* 0x0000002402027981 */ /* 0x000ea4000c1e1900 */
[----:B--2---:R-:W-:-:S04]  /*b1f0*/  I2FP.F32.S32 R0, R2 ;  /* 0x0000000200007245 */ /* 0x004fc80000201400 */
[----:B------:R-:W-:Y:S01]  /*b200*/  F2FP.BF16.F32.PACK_AB R0, RZ, R0 ;  /* 0x00000000ff00723e */ /* 0x000fe200000010ff */
[----:B------:R-:W-:Y:S06]  /*b210*/  BRA `(.L_x_4108) ;  /* 0x0000000c004c7947 */ /* 0x000fec0003800000 */
.L_x_4109:
[----:B------:R-:W2:Y:S02]  /*b220*/  LDG.E.U16 R2, desc[UR36][R2.64] ;  /* 0x0000002402027981 */ /* 0x000ea4000c1e1500 */
[----:B--2---:R-:W0:Y:S02]  /*b230*/  I2F.S16 R0, R2 ;  /* 0x0000000200007306 */ /* 0x004e240000101400 */
[----:B0-----:R-:W-:Y:S01]  /*b240*/  F2FP.BF16.F32.PACK_AB R0, RZ, R0 ;  /* 0x00000000ff00723e */ /* 0x001fe200000010ff */
[----:B------:R-:W-:Y:S06]  /*b250*/  BRA `(.L_x_4108) ;  /* 0x0000000c003c7947 */ /* 0x000fec0003800000 */
.L_x_4104:
        /* <DEDUP_REMOVED lines=9> */
.L_x_4112:
[----:B------:R-:W2:Y:S02]  /*b2f0*/  LDG.E.U16 R0, desc[UR36][R2.64] ;  /* 0x0000002402007981 */ /* 0x000ea4000c1e1500 */
[----:B--2---:R-:W-:-:S05]  /*b300*/  HADD2.F32 R0, -RZ, R0.H0_H0 ;  /* 0x20000000ff007230 */ /* 0x004fca0000004100 */
[----:B------:R-:W-:Y:S01]  /*b310*/  F2FP.BF16.F32.PACK_AB R0, RZ, R0 ;  /* 0x00000000ff00723e */ /* 0x000fe200000010ff */
[----:B------:R-:W-:Y:S06]  /*b320*/  BRA `(.L_x_4108) ;  /* 0x0000000c00087947 */ /* 0x000fec0003800000 */
.L_x_4111:
        /* <DEDUP_REMOVED lines=9> */
.L_x_4114:
[----:B------:R-:W2:Y:S02]  /*b3c0*/  LDG.E.U16 R2, desc[UR36][R2.64] ;  /* 0x0000002402027981 */ /* 0x000ea4000c1e1500 */
[----:B--2---:R-:W-:-:S05]  /*b3d0*/  HADD2.F32 R0, -RZ, R2.H0_H0 ;  /* 0x20000002ff007230 */ /* 0x004fca0000004100 */
[----:B------:R-:W-:Y:S01]  /*b3e0*/  F2FP.BF16.F32.PACK_AB R0, RZ, R0 ;  /* 0x00000000ff00723e */ /* 0x000fe200000010ff */
[----:B------:R-:W-:Y:S06]  /*b3f0*/  BRA `(.L_x_4108) ;  /* 0x0000000800d47947 */ /* 0x000fec0003800000 */
.L_x_4113:
        /* <DEDUP_REMOVED lines=8> */
.L_x_4103:
        /* <DEDUP_REMOVED lines=13> */
.L_x_4117:
        /* <DEDUP_REMOVED lines=8> */
.L_x_4116:
        /* <DEDUP_REMOVED lines=27> */
.L_x_4119:
        /* <DEDUP_REMOVED lines=13> */
.L_x_4118:
[----:B------:R0:W5:Y:S01]  /*b850*/  LDG.E.U16 R0, desc[UR36][R2.64] ;  /* 0x0000002402007981 */ /* 0x000162000c1e1500 */
[----:B------:R-:W-:Y:S05]  /*b860*/  BRA `(.L_x_4108) ;  /* 0x0000000400b87947 */ /* 0x000fea0003800000 */
.L_x_4115:
        /* <DEDUP_REMOVED lines=12> */
.L_x_4122:
        /* <DEDUP_REMOVED lines=21> */
.L_x_4126:
[----:B------:R-:W-:Y:S05]  /*ba80*/  BSYNC.RECONVERGENT B1 ;  /* 0x0000000000017941 */ /* 0x000fea0003800200 */
.L_x_4125:
[----:B------:R-:W-:Y:S02]  /*ba90*/  SHF.L.U32 R0, R0, 0x14, RZ ;  /* 0x0000001400007819 */ /* 0x000fe400000006ff */
[----:B------:R-:W-:-:S04]  /*baa0*/  LEA R2, R2, 0x3b800000, 0x17 ;  /* 0x3b80000002027811 */ /* 0x000fc800078eb8ff */
[----:B------:R-:W-:-:S07]  /*bab0*/  LOP3.LUT R0, R2, R0, R7, 0xfe, !PT ;  /* 0x0000000002007212 */ /* 0x000fce00078efe07 */
.L_x_4124:
[----:B------:R-:W-:Y:S05]  /*bac0*/  BSYNC.RECONVERGENT B0 ;  /* 0x0000000000007941 */ /* 0x000fea0003800200 */
.L_x_4123:
[----:B------:R-:W-:Y:S01]  /*bad0*/  F2FP.BF16.F32.PACK_AB R0, RZ, R0 ;  /* 0x00000000ff00723e */ /* 0x000fe200000010ff */
[----:B------:R-:W-:Y:S06]  /*bae0*/  BRA `(.L_x_4108) ;  /* 0x0000000400187947 */ /* 0x000fec0003800000 */
.L_x_4121:
        /* <DEDUP_REMOVED lines=21> */
.L_x_4130:
[----:B------:R-:W-:Y:S05]  /*bc40*/  BSYNC.RECONVERGENT B1 ;  /* 0x0000000000017941 */ /* 0x000fea0003800200 */
.L_x_4129:
[----:B------:R-:W-:Y:S02]  /*bc50*/  SHF.L.U32 R0, R0, 0x15, RZ ;  /* 0x0000001500007819 */ /* 0x000fe400000006ff */
[----:B------:R-:W-:-:S04]  /*bc60*/  LEA R2, R2, 0x37800000, 0x17 ;  /* 0x3780000002027811 */ /* 0x000fc800078eb8ff */
[----:B------:R-:W-:-:S07]  /*bc70*/  LOP3.LUT R0, R2, R0, R7, 0xfe, !PT ;  /* 0x0000000002007212 */ /* 0x000fce00078efe07 */
.L_x_4128:
[----:B------:R-:W-:Y:S05]  /*bc80*/  BSYNC.RECONVERGENT B0 ;  /* 0x0000000000007941 */ /* 0x000fea0003800200 */
.L_x_4127:
[----:B------:R-:W-:Y:S01]  /*bc90*/  F2FP.BF16.F32.PACK_AB R0, RZ, R0 ;  /* 0x00000000ff00723e */ /* 0x000fe200000010ff */
[----:B------:R-:W-:Y:S06]  /*bca0*/  BRA `(.L_x_4108) ;  /* 0x0000000000a87947 */ /* 0x000fec0003800000 */
.L_x_4120:
        /* <DEDUP_REMOVED lines=14> */
.L_x_4134:
[----:B------:R-:W-:Y:S05]  /*bd90*/  BSYNC.RECONVERGENT B0 ;  /* 0x0000000000007941 */ /* 0x000fea0003800200 */
.L_x_4133:
[----:B------:R-:W-:Y:S01]  /*bda0*/  F2FP.BF16.F32.PACK_AB R0, RZ, R0 ;  /* 0x00000000ff00723e */ /* 0x000fe200000010ff */
[----:B------:R-:W-:Y:S06]  /*bdb0*/  BRA `(.L_x_4108) ;  /* 0x0000000000647947 */ /* 0x000fec0003800000 */
.L_x_4107:
        /* <DEDUP_REMOVED lines=16> */
.L_x_4135:
[----:B------:R-:W-:Y:S01]  /*bec0*/  PRMT R0, RZ, 0x7610, R0 ;  /* 0x00007610ff007816 */ /* 0x000fe20000000000 */
[----:B------:R-:W-:Y:S06]  /*bed0*/  BRA `(.L_x_4108) ;  /* 0x00000000001c7947 */ /* 0x000fec0003800000 */
.L_x_4132:
[----:B------:R-:W2:Y:S02]  /*bee0*/  LDG.E.64 R2, desc[UR36][R2.64] ;  /* 0x0000002402027981 */ /* 0x000ea4000c1e1b00 */
[----:B--2---:R-:W0:Y:S02]  /*bef0*/  I2F.U64 R0, R2 ;  /* 0x0000000200007312 */ /* 0x004e240000301000 */
[----:B0-----:R-:W-:Y:S01]  /*bf00*/  F2FP.BF16.F32.PACK_AB R0, RZ, R0 ;  /* 0x00000000ff00723e */ /* 0x001fe200000010ff */
[----:B------:R-:W-:Y:S06]  /*bf10*/  BRA `(.L_x_4108) ;  /* 0x00000000000c7947 */ /* 0x000fec0003800000 */
.L_x_4131:
[----:B------:R-:W2:Y:S02]  /*bf20*/  LDG.E R2, desc[UR36][R2.64] ;  /* 0x0000002402027981 */ /* 0x000ea4000c1e1900 */
[----:B--2---:R-:W-:-:S04]  /*bf30*/  I2FP.F32.U32 R0, R2 ;  /* 0x0000000200007245 */ /* 0x004fc80000201000 */
[----:B------:R-:W-:-:S07]  /*bf40*/  F2FP.BF16.F32.PACK_AB R0, RZ, R0 ;  /* 0x00000000ff00723e */ /* 0x000fce00000010ff */
.L_x_4108:
[----:B-----5:R-:W-:Y:S01]  /*bf50*/  IMAD.U32 R5, R0, 0x10000, RZ ;  /* 0x0001000000057824 */ /* 0x020fe200078e00ff */
[----:B------:R-:W-:Y:S01]  /*bf60*/  UPRMT UR4, UR42, 0x9910, URZ ;  /* 0x000099102a047896 */ /* 0x000fe200080000ff */
[----:B------:R-:W-:Y:S02]  /*bf70*/  IMAD.MOV.U32 R9, RZ, RZ, 0x3e800000 ;  /* 0x3e800000ff097424 */ /* 0x000fe400078e00ff */
[----:B------:R-:W-:Y:S01]  /*bf80*/  FMUL.FTZ R0, |R5|, -1.4426950216293334961 ;  /* 0xbfb8aa3b05007820 */ /* 0x000fe20000410200 */
[----:B------:R-:W-:Y:S01]  /*bf90*/  IMAD.MOV.U32 R6, RZ, RZ, 0x3d39bf78 ;  /* 0x3d39bf78ff067424 */ /* 0x000fe200078e00ff */
[----:B------:R-:W-:Y:S02]  /*bfa0*/  UISETP.GT.AND UP0, UPT, UR4, 0x9, UPT ;  /* 0x000000090400788c */ /* 0x000fe4000bf04270 */
[----:B------:R-:W0:Y:S02]  /*bfb0*/  MUFU.EX2 R7, R0 ;  /* 0x0000000000077308 */ /* 0x000e240000000800 */
[C---:B0-----:R-:W-:Y:S01]  /*bfc0*/  FADD.FTZ.RZ R2, R7.reuse, 1 ;  /* 0x3f80000007027421 */ /* 0x041fe2000001c000 */
[----:B------:R-:W-:-:S04]  /*bfd0*/  ISETP.GE.U32.AND P0, PT, R7, 0x7f800000, PT ;  /* 0x7f8000000700780c */ /* 0x000fc80003f06070 */
[----:B------:R-:W-:Y:S02]  /*bfe0*/  IADD3 R2, PT, PT, R2, -0x3f400000, RZ ;  /* 0xc0c0000002027810 */ /* 0x000fe40007ffe0ff */
[----:B------:R-:W-:Y:S02]  /*bff0*/  ISETP.GT.AND P1, PT, R7, -0x40800000, P0 ;  /* 0xbf8000000700780c */ /* 0x000fe40000724270 */
[----:B------:R-:W-:-:S04]  /*c000*/  LOP3.LUT R2, R2, 0xff800000, RZ, 0xc0, !PT ;  /* 0xff80000002027812 */ /* 0x000fc800078ec0ff */
[----:B------:R-:W-:Y:S02]  /*c010*/  IADD3 R4, PT, PT, -R2, 0x40800000, RZ ;  /* 0x4080000002047810 */ /* 0x000fe40007ffe1ff */
[-C--:B------:R-:W-:Y:S02]  /*c020*/  IADD3 R3, PT, PT, R7, -R2.reuse, RZ ;  /* 0x8000000207037210 */ /* 0x080fe40007ffe0ff */
[----:B------:R-:W-:Y:S01]  /*c030*/  I2FP.F32.S32 R2, R2 ;  /* 0x0000000200027245 */ /* 0x000fe20000201400 */
[----:B------:R-:W-:Y:S01]  /*c040*/  FFMA.FTZ R4, R4, R9, -1 ;  /* 0xbf80000004047423 */ /* 0x000fe20000010009 */
[----:B------:R-:W-:-:S03]  /*c050*/  @P0 MOV R0, 0x7f800000 ;  /* 0x7f80000000000802 */ /* 0x000fc60000000f00 */
[----:B------:R-:W-:Y:S01]  /*c060*/  FADD.FTZ R3, R3, R4 ;  /* 0x0000000403037221 */ /* 0x000fe20000010000 */
[----:B------:R-:W-:-:S03]  /*c070*/  FMUL.FTZ R2, R2, 1.1920928955078125e-07 ;  /* 0x3400000002027820 */ /* 0x000fc60000410000 */
        /* <DEDUP_REMOVED lines=15> */
[----:B------:R-:W-:-:S06]  /*c170*/  FADD.FTZ R3, R3, -R2 ;  /* 0x8000000203037221 */ /* 0x000fcc0000010000 */
[----:B------:R-:W0:Y:S01]  /*c180*/  F2F.BF16.F32 R3, R3 ;  /* 0x0000000300037304 */ /* 0x000e220000202000 */
        /* <DEDUP_REMOVED lines=9> */
[----:B0-----:R-:W-:-:S04]  /*c220*/  IMAD.U32 R0, R3, 0x10000, RZ ;  /* 0x0001000003007824 */ /* 0x001fc800078e00ff */
[----:B------:R-:W0:Y:S02]  /*c230*/  F2I.FTZ.TRUNC.NTZ R3, R0 ;  /* 0x0000000000037305 */ /* 0x000e24000021f100 */
[----:B0-----:R-:W-:Y:S01]  /*c240*/  STG.E.U8 desc[UR36][R16.64], R3 ;  /* 0x0000000310007986 */ /* 0x001fe2000c101124 */
[----:B------:R-:W-:Y:S05]  /*c250*/  EXIT ;  /* 0x000000000000794d */ /* 0x000fea0003800000 */
.L_x_4139:
[----:B0-----:R-:W-:-:S06]  /*c260*/  SHF.L.U32 R3, R3, 0x10, RZ ;  /* 0x0000001003037819 */ /* 0x001fcc00000006ff */
[----:B------:R-:W0:Y:S02]  /*c270*/  F2I.S64.TRUNC R2, R3 ;  /* 0x0000000300027311 */ /* 0x000e24000020d900 */
[----:B0-----:R-:W-:Y:S01]  /*c280*/  STG.E.U8 desc[UR36][R16.64], R2 ;  /* 0x0000000210007986 */ /* 0x001fe2000c101124 */
[----:B------:R-:W-:Y:S05]  /*c290*/  EXIT ;  /* 0x000000000000794d */ /* 0x000fea0003800000 */
.L_x_4138:
[----:B------:R-:W-:-:S09]  /*c2a0*/  UISETP.NE.AND UP0, UPT, UR4, 0x2, UPT ;  /* 0x000000020400788c */ /* 0x000fd2000bf05270 */
[----:B------:R-:W-:Y:S05]  /*c2b0*/  BRA.U !UP0, `(.L_x_4141) ;  /* 0x0000000108307547 */ /* 0x000fea000b800000 */
[----:B------:R-:W-:-:S09]  /*c2c0*/  UISETP.NE.AND UP0, UPT, UR4, 0x3, UPT ;  /* 0x000000030400788c */ /* 0x000fd2000bf05270 */
[----:B------:R-:W-:Y:S05]  /*c2d0*/  BRA.U !UP0, `(.L_x_4142) ;  /* 0x0000000108187547 */ /* 0x000fea000b800000 */
[----:B------:R-:W-:-:S09]  /*c2e0*/  UISETP.NE.AND UP0, UPT, UR4, 0x4, UPT ;  /* 0x000000040400788c */ /* 0x000fd2000bf05270 */
[----:B------:R-:W-:Y:S05]  /*c2f0*/  BRA.U UP0, `(.L_x_4140) ;  /* 0x0000000900787547 */ /* 0x000fea000b800000 */
[----:B0-----:R-:W-:-:S06]  /*c300*/  IMAD.U32 R3, R3, 0x10000, RZ ;  /* 0x0001000003037824 */ /* 0x001fcc00078e00ff */
[----:B------:R-:W0:Y:S02]  /*c310*/  F2I.S64.TRUNC R2, R3 ;  /* 0x0000000300027311 */ /* 0x000e24000020d900 */
[----:B0-----:R-:W-:Y:S01]  /*c320*/  STG.E.64 desc[UR36][R16.64], R2 ;  /* 0x0000000210007986 */ /* 0x001fe2000c101b24 */
[----:B------:R-:W-:Y:S05]  /*c330*/  EXIT ;  /* 0x000000000000794d */ /* 0x000fea0003800000 */
.L_x_4142:
[----:B0-----:R-:W-:-:S06]  /*c340*/  SHF.L.U32 R3, R3, 0x10, RZ ;  /* 0x0000001003037819 */ /* 0x001fcc00000006ff */
[----:B------:R-:W0:Y:S02]  /*c350*/  F2I.FTZ.TRUNC.NTZ R3, R3 ;  /* 0x0000000300037305 */ /* 0x000e24000021f100 */
[----:B0-----:R-:W-:Y:S01]  /*c360*/  STG.E desc[UR36][R16.64], R3 ;  /* 0x0000000310007986 */ /* 0x001fe2000c101924 */
[----:B------:R-:W-:Y:S05]  /*c370*/  EXIT ;  /* 0x000000000000794d */ /* 0x000fea0003800000 */
.L_x_4141:
[----:B0-----:R-:W-:-:S06]  /*c380*/  IMAD.U32 R3, R3, 0x10000, RZ ;  /* 0x0001000003037824 */ /* 0x001fcc00078e00ff */
[----:B------:R-:W0:Y:S02]  /*c390*/  F2I.FTZ.TRUNC.NTZ R3, R3 ;  /* 0x0000000300037305 */ /* 0x000e24000021f100 */
[----:B0-----:R-:W-:Y:S01]  /*c3a0*/  STG.E.U16 desc[UR36][R16.64], R3 ;  /* 0x0000000310007986 */ /* 0x001fe2000c101524 */
[----:B------:R-:W-:Y:S05]  /*c3b0*/  EXIT ;  /* 0x000000000000794d */ /* 0x000fea0003800000 */
.L_x_4137:
[----:B------:R-:W-:-:S09]  /*c3c0*/  UISETP.GT.AND UP0, UPT, UR4, 0x6, UPT ;  /* 0x000000060400788c */ /* 0x000fd2000bf04270 */
[----:B------:R-:W-:Y:S05]  /*c3d0*/  BRA.U UP0, `(.L_x_4143) ;  /* 0x00000001002c7547 */ /* 0x000fea000b800000 */
[----:B------:R-:W-:-:S09]  /*c3e0*/  UISETP.NE.AND UP0, UPT, UR4, 0x5, UPT ;  /* 0x000000050400788c */ /* 0x000fd2000bf05270 */
[----:B------:R-:W-:Y:S05]  /*c3f0*/  BRA.U !UP0, `(.L_x_4144) ;  /* 0x0000000108147547 */ /* 0x000fea000b800000 */
[----:B------:R-:W-:-:S09]  /*c400*/  UISETP.NE.AND UP0, UPT, UR4, 0x6, UPT ;  /* 0x000000060400788c */ /* 0x000fd2000bf05270 */
[----:B------:R-:W-:Y:S05]  /*c410*/  BRA.U UP0, `(.L_x_4140) ;  /* 0x0000000900307547 */ /* 0x000fea000b800000 */
[----:B0-----:R-:W-:-:S05]  /*c420*/  SHF.L.U32 R3, R3, 0x10, RZ ;  /* 0x0000001003037819 */ /* 0x001fca00000006ff */
[----:B------:R-:W-:Y:S01]  /*c430*/  STG.E desc[UR36][R16.64], R3 ;  /* 0x0000000310007986 */ /* 0x000fe2000c101924 */
[----:B------:R-:W-:Y:S05]  /*c440*/  EXIT ;  /* 0x000000000000794d */ /* 0x000fea0003800000 */
.L_x_4144:
[----:B0-----:R-:W-:-:S05]  /*c450*/  IMAD.U32 R0, R3, 0x10000, RZ ;  /* 0x0001000003007824 */ /* 0x001fca00078e00ff */
[----:B------:R-:W-:-:S05]  /*c460*/  F2FP.F16.F32.PACK_AB R0, RZ, R0 ;  /* 0x00000000ff00723e */ /* 0x000fca00000000ff */
[----:B------:R-:W-:Y:S01]  /*c470*/  STG.E.U16 desc[UR36][R16.64], R0 ;  /* 0x0000000010007986 */ /* 0x000fe2000c101524 */
[----:B------:R-:W-:Y:S05]  /*c480*/  EXIT ;  /* 0x000000000000794d */ /* 0x000fea0003800000 */
.L_x_4143:
[----:B------:R-:W-:-:S09]  /*c490*/  UISETP.NE.AND UP0, UPT, UR4, 0x7, UPT ;  /* 0x000000070400788c */ /* 0x000fd2000bf05270 */
[----:B------:R-:W-:Y:S05]  /*c4a0*/  BRA.U !UP0, `(.L_x_4145) ;  /* 0x0000000108347547 */ /* 0x000fea000b800000 */
[----:B------:R-:W-:-:S09]  /*c4b0*/  UISETP.NE.AND UP0, UPT, UR4, 0x8, UPT ;  /* 0x000000080400788c */ /* 0x000fd2000bf05270 */
[----:B------:R-:W-:Y:S05]  /*c4c0*/  BRA.U !UP0, `(.L_x_4146) ;  /* 0x0000000108187547 */ /* 0x000fea000b800000 */
[----:B------:R-:W-:-:S09]  /*c4d0*/  UISETP.NE.AND UP0, UPT, UR4, 0x9, UPT ;  /* 0x000000090400788c */ /* 0x000fd2000bf05270 */
[----:B------:R-:W-:Y:S05]  /*c4e0*/  BRA.U UP0, `(.L_x_4140) ;  /* 0x0000000500fc7547 */ /* 0x000fea000b800000 */
[----:B0-----:R-:W-:Y:S01]  /*c4f0*/  SHF.L.U32 R2, R3, 0x10, RZ ;  /* 0x0000001003027819 */ /* 0x001fe200000006ff */
[----:B------:R-:W-:-:S05]  /*c500*/  IMAD.MOV.U32 R3, RZ, RZ, RZ ;  /* 0x000000ffff037224 */ /* 0x000fca00078e00ff */
[----:B------:R-:W-:Y:S01]  /*c510*/  STG.E.64 desc[UR36][R16.64], R2 ;  /* 0x0000000210007986 */ /* 0x000fe2000c101b24 */
[----:B------:R-:W-:Y:S05]  /*c520*/  EXIT ;  /* 0x000000000000794d */ /* 0x000fea0003800000 */
.L_x_4146:
[----:B0-----:R-:W-:-:S04]  /*c530*/  SHF.L.U32 R3, R3, 0x10, RZ ;  /* 0x0000001003037819 */ /* 0x001fc800000006ff */
[----:B------:R-:W-:-:S04]  /*c540*/  F2FP.F16.F32.PACK_AB R3, RZ, R3 ;  /* 0x00000003ff03723e */ /* 0x000fc800000000ff */
[----:B------:R-:W-:-:S05]  /*c550*/  PRMT R3, R3, 0x5410, RZ ;  /* 0x0000541003037816 */ /* 0x000fca00000000ff */
[----:B------:R-:W-:Y:S01]  /*c560*/  STG.E desc[UR36][R16.64], R3 ;  /* 0x0000000310007986 */ /* 0x000fe2000c101924 */
[----:B------:R-:W-:Y:S05]  /*c570*/  EXIT ;  /* 0x000000000000794d */ /* 0x000fea0003800000 */
.L_x_4145:
[----:B0-----:R-:W-:-:S04]  /*c580*/  IMAD.U32 R2, R3, 0x10000, RZ ;  /* 0x0001000003027824 */ /* 0x001fc800078e00ff */
[----:B------:R-:W-:-:S06]  /*c590*/  FMUL.FTZ R2, R2, 1 ;  /* 0x3f80000002027820 */ /* 0x000fcc0000410000 */
[----:B------:R-:W0:Y:S02]  /*c5a0*/  F2F.F64.F32 R2, R2 ;  /* 0x0000000200027310 */ /* 0x000e240000201800 */
[----:B0-----:R-:W-:Y:S01]  /*c5b0*/  STG.E.64 desc[UR36][R16.64], R2 ;  /* 0x0000000210007986 */ /* 0x001fe2000c101b24 */
[----:B------:R-:W-:Y:S05]  /*c5c0*/  EXIT ;  /* 0x000000000000794d */ /* 0x000fea0003800000 */
.L_x_4136:
        /* <DEDUP_REMOVED lines=10> */
[----:B0-----:R-:W-:-:S06]  /*c670*/  SHF.L.U32 R3, R3, 0x10, RZ ;  /* 0x0000001003037819 */ /* 0x001fcc00000006ff */
[----:B------:R-:W0:Y:S02]  /*c680*/  F2I.FTZ.U32.TRUNC.NTZ R3, R3 ;  /* 0x0000000300037305 */ /* 0x000e24000021f000 */
[----:B0-----:R-:W-:Y:S01]  /*c690*/  STG.E.U16 desc[UR36][R16.64], R3 ;  /* 0x0000000310007986 */ /* 0x001fe2000c101524 */
[----:B------:R-:W-:Y:S05]  /*c6a0*/  EXIT ;  /* 0x000000000000794d */ /* 0x000fea0003800000 */
.L_x_4150:
[----:B0-----:R-:W-:Y:S01]  /*c6b0*/  IMAD.U32 R3, R3, 0x10000, RZ ;  /* 0x0001000003037824 */ /* 0x001fe200078e00ff */
[----:B------:R-:W-:Y:S01]  /*c6c0*/  BSSY.RECONVERGENT B0, `(.L_x_4151) ;  /* 0x0000013000007945 */ /* 0x000fe20003800200 */
[----:B------:R-:W-:-:S03]  /*c6d0*/  HFMA2 R8, -RZ, RZ, 0, 7.62939453125e-06 ;  /* 0x00000080ff087431 */ /* 0x000fc600000001ff */
        /* <DEDUP_REMOVED lines=14> */
.L_x_4153:
[----:B------:R-:W-:-:S04]  /*c7c0*/  SHF.R.U32.HI R3, RZ, 0x18, R3 ;  /* 0x00000018ff037819 */ /* 0x000fc80000011603 */
[----:B------:R-:W-:-:S04]  /*c7d0*/  LOP3.LUT R0, R0, 0x80, R3, 0xf8, !PT ;  /* 0x0000008000007812 */ /* 0x000fc800078ef803 */
[----:B------:R-:W-:-:S07]  /*c7e0*/  PRMT R8, R0, 0x7610, R8 ;  /* 0x0000761000087816 */ /* 0x000fce0000000008 */
.L_x_4152:
[----:B------:R-:W-:Y:S05]  /*c7f0*/  BSYNC.RECONVERGENT B0 ;  /* 0x0000000000007941 */ /* 0x000fea0003800200 */
.L_x_4151:
[----:B------:R-:W-:Y:S01]  /*c800*/  STG.E.U8 desc[UR36][R16.64], R8 ;  /* 0x0000000810007986 */ /* 0x000fe2000c101124 */
[----:B------:R-:W-:Y:S05]  /*c810*/  EXIT ;  /* 0x000000000000794d */ /* 0x000fea0003800000 */
.L_x_4149:
[----:B0-----:R-:W-:Y:S01]  /*c820*/  IMAD.U32 R3, R3, 0x10000, RZ ;  /* 0x0001000003037824 */ /* 0x001fe200078e00ff */
[----:B------:R-:W-:Y:S01]  /*c830*/  BSSY.RECONVERGENT B0, `(.L_x_4154) ;  /* 0x0000013000007945 */ /* 0x000fe20003800200 */
[----:B------:R-:W-:-:S03]  /*c840*/  MOV R8, 0x80 ;  /* 0x0000008000087802 */ /* 0x000fc60000000f00 */
        /* <DEDUP_REMOVED lines=14> */
.L_x_4156:
[----:B------:R-:W-:-:S04]  /*c930*/  SHF.R.U32.HI R3, RZ, 0x18, R3 ;  /* 0x00000018ff037819 */ /* 0x000fc80000011603 */
[----:B------:R-:W-:-:S04]  /*c940*/  LOP3.LUT R0, R0, 0x80, R3, 0xf8, !PT ;  /* 0x0000008000007812 */ /* 0x000fc800078ef803 */
[----:B------:R-:W-:-:S07]  /*c950*/  PRMT R8, R0, 0x7610, R8 ;  /* 0x0000761000087816 */ /* 0x000fce0000000008 */
.L_x_4155:
[----:B------:R-:W-:Y:S05]  /*c960*/  BSYNC.RECONVERGENT B0 ;  /* 0x0000000000007941 */ /* 0x000fea0003800200 */
.L_x_4154:
[----:B------:R-:W-:Y:S01]  /*c970*/  STG.E.U8 desc[UR36][R16.64], R8 ;  /* 0x0000000810007986 */ /* 0x000fe2000c101124 */
[----:B------:R-:W-:Y:S05]  /*c980*/  EXIT ;  /* 0x000000000000794d */ /* 0x000fea0003800000 */
.L_x_4148:
[----:B------:R-:W-:-:S09]  /*c990*/  UISETP.NE.AND UP0, UPT, UR4, 0x1c, UPT ;  /* 0x0000001c0400788c */ /* 0x000fd2000bf05270 */
[----:B------:R-:W-:Y:S05]  /*c9a0*/  BRA.U !UP0, `(.L_x_4157) ;  /* 0x0000000108607547 */ /* 0x000fea000b800000 */
[----:B------:R-:W-:-:S09]  /*c9b0*/  UISETP.NE.AND UP0, UPT, UR4, 0x1d, UPT ;  /* 0x0000001d0400788c */ /* 0x000fd2000bf05270 */
[----:B------:R-:W-:Y:S05]  /*c9c0*/  BRA.U !UP0, `(.L_x_4158) ;  /* 0x0000000108487547 */ /* 0x000fea000b800000 */
[----:B------:R-:W-:-:S09]  /*c9d0*/  UISETP.NE.AND UP0, UPT, UR4, 0x2c, UPT ;  /* 0x0000002c0400788c */ /* 0x000fd2000bf05270 */
[----:B------:R-:W-:Y:S05]  /*c9e0*/  BRA.U UP0, `(.L_x_4140) ;  /* 0x0000000100bc7547 */ /* 0x000fea000b800000 */
[----:B0-----:R-:W-:-:S05]  /*c9f0*/  IMAD.U32 R3, R3, 0x10000, RZ ;  /* 0x0001000003037824 */ /* 0x001fca00078e00ff */
        /* <DEDUP_REMOVED lines=15> */
.L_x_4158:
[----:B0-----:R-:W-:-:S06]  /*caf0*/  SHF.L.U32 R3, R3, 0x10, RZ ;  /* 0x0000001003037819 */ /* 0x001fcc00000006ff */
[----:B------:R-:W0:Y:S02]  /*cb00*/  F2I.U64.TRUNC R2, R3 ;  /* 0x0000000300027311 */ /* 0x000e24000020d800 */
[----:B0-----:R-:W-:Y:S01]  /*cb10*/  STG.E.64 desc[UR36][R16.64], R2 ;  /* 0x0000000210007986 */ /* 0x001fe2000c101b24 */
[----:B------:R-:W-:Y:S05]  /*cb20*/  EXIT ;  /* 0x000000000000794d */ /* 0x000fea0003800000 */
.L_x_4157:
[----:B0-----:R-:W-:-:S06]  /*cb30*/  IMAD.U32 R3, R3, 0x10000, RZ ;  /* 0x0001000003037824 */ /* 0x001fcc00078e00ff */
[----:B------:R-:W0:Y:S02]  /*cb40*/  F2I.FTZ.U32.TRUNC.NTZ R3, R3 ;  /* 0x0000000300037305 */ /* 0x000e24000021f000 */
[----:B0-----:R-:W-:Y:S01]  /*cb50*/  STG.E desc[UR36][R16.64], R3 ;  /* 0x0000000310007986 */ /* 0x001fe2000c101924 */
[----:B------:R-:W-:Y:S05]  /*cb60*/  EXIT ;  /* 0x000000000000794d */ /* 0x000fea0003800000 */
.L_x_4147:
[----:B------:R-:W-:-:S09]  /*cb70*/  UISETP.GT.AND UP0, UPT, UR4, 0xe, UPT ;  /* 0x0000000e0400788c */ /* 0x000fd2000bf04270 */
[----:B------:R-:W-:Y:S05]  /*cb80*/  BRA.U UP0, `(.L_x_4159) ;  /* 0x00000001003c7547 */ /* 0x000fea000b800000 */
[----:B------:R-:W-:-:S09]  /*cb90*/  UISETP.NE.AND UP0, UPT, UR4, 0xa, UPT ;  /* 0x0000000a0400788c */ /* 0x000fd2000bf05270 */
[----:B------:R-:W-:Y:S05]  /*cba0*/  BRA.U !UP0, `(.L_x_4160) ;  /* 0x00000001081c7547 */ /* 0x000fea000b800000 */
[----:B------:R-:W-:-:S09]  /*cbb0*/  UISETP.NE.AND UP0, UPT, UR4, 0xb, UPT ;  /* 0x0000000b0400788c */ /* 0x000fd2000bf05270 */
[----:B------:R-:W-:Y:S05]  /*cbc0*/  BRA.U UP0, `(.L_x_4140) ;  /* 0x0000000100447547 */ /* 0x000fea000b800000 */
[----:B0-----:R-:W-:-:S04]  /*cbd0*/  SHF.L.U32 R3, R3, 0x10, RZ ;  /* 0x0000001003037819 */ /* 0x001fc800000006ff */
[----:B------:R-:W-:-:S04]  /*cbe0*/  FSETP.NEU.FTZ.AND P0, PT, R3, RZ, PT ;  /* 0x000000ff0300720b */ /* 0x000fc80003f1d000 */
[----:B------:R-:W-:-:S05]  /*cbf0*/  SEL R3, RZ, 0x1, !P0 ;  /* 0x00000001ff037807 */ /* 0x000fca0004000000 */
[----:B------:R-:W-:Y:S01]  /*cc00*/  STG.E.U8 desc[UR36][R16.64], R3 ;  /* 0x0000000310007986 */ /* 0x000fe2000c101124 */
[----:B------:R-:W-:Y:S05]  /*cc10*/  EXIT ;  /* 0x000000000000794d */ /* 0x000fea0003800000 */
.L_x_4160:
[----:B0-----:R-:W-:Y:S01]  /*cc20*/  IMAD.U32 R3, R3, 0x10000, RZ ;  /* 0x0001000003037824 */ /* 0x001fe200078e00ff */
[----:B------:R-:W-:-:S03]  /*cc30*/  CS2R R6, SRZ ;  /* 0x0000000000067805 */ /* 0x000fc6000001ff00 */
[----:B------:R-:W-:-:S04]  /*cc40*/  FMUL.FTZ R3, R3, 1 ;  /* 0x3f80000003037820 */ /* 0x000fc80000410000 */
[----:B------:R-:W0:Y:S02]  /*cc50*/  F2F.F64.F32 R4, R3 ;  /* 0x0000000300047310 */ /* 0x000e240000201800 */
[----:B0-----:R-:W-:Y:S01]  /*cc60*/  STG.E.128 desc[UR36][R16.64], R4 ;  /* 0x0000000410007986 */ /* 0x001fe2000c101d24 */
[----:B------:R-:W-:Y:S05]  /*cc70*/  EXIT ;  /* 0x000000000000794d */ /* 0x000fea0003800000 */
.L_x_4159:
[----:B------:R-:W-:-:S09]  /*cc80*/  UISETP.NE.AND UP0, UPT, UR4, 0xf, UPT ;  /* 0x0000000f0400788c */ /* 0x000fd2000bf05270 */
[----:B------:R-:W-:Y:S05]  /*cc90*/  BRA.U !UP0, `(.L_x_4161) ;  /* 0x0000000108e87547 */ /* 0x000fea000b800000 */
[----:B------:R-:W-:-:S09]  /*cca0*/  UISETP.NE.AND UP0, UPT, UR4, 0x17, UPT ;  /* 0x000000170400788c */ /* 0x000fd2000bf05270 */
[----:B------:R-:W-:Y:S05]  /*ccb0*/  BRA.U !UP0, `(.L_x_4162) ;  /* 0x0000000108907547 */ /* 0x000fea000b800000 */
[----:B------:R-:W-:-:S09]  /*ccc0*/  UISETP.NE.AND UP0, UPT, UR4, 0x18, UPT ;  /* 0x000000180400788c */ /* 0x000fd2000bf05270 */
[----:B------:R-:W-:Y:S05]  /*ccd0*/  BRA.U !UP0, `(.L_x_4163) ;  /* 0x0000000108447547 */ /* 0x000fea000b800000 */
.L_x_4140:
[----:B------:R-:W-:Y:S01]  /*cce0*/  MOV R0, 0x0 ;  /* 0x0000000000007802 */ /* 0x000fe20000000f00 */
[----:B------:R-:W1:Y:S01]  /*ccf0*/  LDCU.64 UR4, c[0x4][0x128] ;  /* 0x01002500ff0477ac */ /* 0x000e620008000a00 */
[----:B------:R-:W-:Y:S02]  /*cd00*/  HFMA2 R8, -RZ, RZ, 0, 6.020069122314453125e-06 ;  /* 0x00000065ff087431 */ /* 0x000fe400000001ff */
[----:B------:R-:W-:Y:S01]  /*cd10*/  IMAD.MOV.U32 R12, RZ, RZ, 0x1 ;  /* 0x00000001ff0c7424 */ /* 0x000fe200078e00ff */
[----:B0-----:R0:W2:Y:S01]  /*cd20*/  LDC.64 R2, c[0x4][R0] ;  /* 0x0100000000027b82 */ /* 0x0010a20000000a00 */
[----:B------:R-:W3:Y:S01]  /*cd30*/  LDCU.64 UR6, c[0x4][0x130] ;  /* 0x01002600ff0677ac */ /* 0x000ee20008000a00 */
[----:B------:R-:W-:Y:S01]  /*cd40*/  MOV R13, RZ ;  /* 0x000000ff000d7202 */ /* 0x000fe20000000f00 */
[----:B------:R-:W4:Y:S01]  /*cd50*/  LDCU.64 UR8, c[0x4][0x40] ;  /* 0x01000800ff0877ac */ /* 0x000f220008000a00 */
[----:B-1----:R-:W-:Y:S01]  /*cd60*/  MOV R4, UR4 ;  /* 0x0000000400047c02 */ /* 0x002fe20008000f00 */
[----:B------:R-:W-:Y:S01]  /*cd70*/  IMAD.U32 R5, RZ, RZ, UR5 ;  /* 0x00000005ff057e24 */ /* 0x000fe2000f8e00ff */
[----:B---3--:R-:W-:Y:S01]  /*cd80*/  MOV R6, UR6 ;  /* 0x0000000600067c02 */ /* 0x008fe20008000f00 */
[----:B------:R-:W-:Y:S01]  /*cd90*/  IMAD.U32 R7, RZ, RZ, UR7 ;  /* 0x00000007ff077e24 */ /* 0x000fe2000f8e00ff */
[----:B----4-:R-:W-:Y:S01]  /*cda0*/  MOV R10, UR8 ;  /* 0x00000008000a7c02 */ /* 0x010fe20008000f00 */
[----:B0-----:R-:W-:-:S07]  /*cdb0*/  IMAD.U32 R11, RZ, RZ, UR9 ;  /* 0x00000009ff0b7e24 */ /* 0x001fce000f8e00ff */
[----:B------:R-:W-:-:S07]  /*cdc0*/  LEPC R20, `(.L_x_4164) ;  /* 0x000000001014794e */ /* 0x000fce0000000000 */
[----:B--2---:R-:W-:Y:S05]  /*cdd0*/  CALL.ABS.NOINC R2 ;  /* 0x0000000002007343 */ /* 0x004fea0003c00000 */
.L_x_4164:
[----:B------:R-:W-:Y:S05]  /*cde0*/  EXIT ;  /* 0x000000000000794d */ /* 0x000fea0003800000 */
.L_x_4163:
[----:B0-----:R-:W-:Y:S01]  /*cdf0*/  IMAD.U32 R5, R3, 0x10000, RZ ;  /* 0x0001000003057824 */ /* 0x001fe200078e00ff */
[----:B------:R-:W-:Y:S01]  /*ce00*/  BSSY.RECONVERGENT B0, `(.L_x_4165) ;  /* 0x000000c000007945 */ /* 0x000fe20003800200 */
[----:B------:R-:W-:-:S03]  /*ce10*/  HFMA2 R0, -RZ, RZ, 0, 7.569789886474609375e-06 ;  /* 0x0000007fff007431 */ /* 0x000fc600000001ff */
        /* <DEDUP_REMOVED lines=10> */
.L_x_4166:
[----:B------:R-:W-:Y:S05]  /*cec0*/  BSYNC.RECONVERGENT B0 ;  /* 0x0000000000007941 */ /* 0x000fea0003800200 */
.L_x_4165:
[----:B------:R-:W-:-:S05]  /*ced0*/  LOP3.LUT R3, R0, 0x80, R3, 0xf8, !PT ;  /* 0x0000008000037812 */ /* 0x000fca00078ef803 */
[----:B------:R-:W-:Y:S01]  /*cee0*/  STG.E.U8 desc[UR36][R16.64], R3 ;  /* 0x0000000310007986 */ /* 0x000fe2000c101124 */
[----:B------:R-:W-:Y:S05]  /*cef0*/  EXIT ;  /* 0x000000000000794d */ /* 0x000fea0003800000 */
.L_x_4162:
[----:B0-----:R-:W-:Y:S01]  /*cf00*/  IMAD.U32 R3, R3, 0x10000, RZ ;  /* 0x0001000003037824 */ /* 0x001fe200078e00ff */
        /* <DEDUP_REMOVED lines=11> */
.L_x_4168:
[----:B------:R-:W-:Y:S02]  /*cfc0*/  ISETP.GT.U32.AND P0, PT, R2, 0x7f800000, PT ;  /* 0x7f8000000200780c */ /* 0x000fe40003f04070 */
[----:B------:R-:W-:-:S04]  /*cfd0*/  MOV R0, 0x7f ;  /* 0x0000007f00007802 */ /* 0x000fc80000000f00 */
[----:B------:R-:W-:-:S07]  /*cfe0*/  SEL R0, R0, 0x7c, P0 ;  /* 0x0000007c00007807 */ /* 0x000fce0000000000 */
.L_x_4169:
[----:B------:R-:W-:Y:S05]  /*cff0*/  BSYNC.RECONVERGENT B0 ;  /* 0x0000000000007941 */ /* 0x000fea0003800200 */
.L_x_4167:
[----:B------:R-:W-:-:S04]  /*d000*/  SHF.R.U32.HI R3, RZ, 0x18, R3 ;  /* 0x00000018ff037819 */ /* 0x000fc80000011603 */
[----:B------:R-:W-:-:S05]  /*d010*/  LOP3.LUT R3, R0, 0x80, R3, 0xf8, !PT ;  /* 0x0000008000037812 */ /* 0x000fca00078ef803 */
[----:B------:R-:W-:Y:S01]  /*d020*/  STG.E.U8 desc[UR36][R16.64], R3 ;  /* 0x0000000310007986 */ /* 0x000fe2000c101124 */
[----:B------:R-:W-:Y:S05]  /*d030*/  EXIT ;  /* 0x000000000000794d */ /* 0x000fea0003800000 */
.L_x_4161:
[----:B0-----:R-:W-:Y:S01]  /*d040*/  STG.E.U16 desc[UR36][R16.64], R3 ;  /* 0x0000000310007986 */ /* 0x001fe2000c101524 */
[----:B------:R-:W-:Y:S05]  /*d050*/  EXIT ;  /* 0x000000000000794d */ /* 0x000fea0003800000 */
.L_x_4170:
        /* <DEDUP_REMOVED lines=10> */
.L_x_7031:


//--------------------- .text._ZN2at6native27unrolled_elementwise_kernelIZZZNS0_33launch_log_sigmoid_forward_kernelERNS_18TensorIteratorBaseEENKUlvE_clEvENKUlvE2_clEvEUlN3c108BFloat16EE_St5arrayIPcLm2EELi4E23TrivialOffsetCalculatorILi1EjESD_NS0_6memory12LoadWithCastILi1EEENSE_13StoreWithCastILi1EEEEEviT_T0_T2_T3_T4_T5_ --------------------------
	.section	.text._ZN2at6native27unrolled_elementwise_kernelIZZZNS0_33launch_log_sigmoid_forward_kernelERNS_18TensorIteratorBaseEENKUlvE_clEvENKUlvE2_clEvEUlN3c108BFloat16EE_St5arrayIPcLm2EELi4E23TrivialOffsetCalculatorILi1EjESD_NS0_6memory12LoadWithCastILi1EEENSE_13StoreWithCastILi1EEEEEviT_T0_T2_T3_T4_T5_,"ax",@progbits
	.align	128
        .global         _ZN2at6native27unrolled_elementwise_kernelIZZZNS0_33launch_log_sigmoid_forward_kernelERNS_18TensorIteratorBaseEENKUlvE_clEvENKUlvE2_clEvEUlN3c108BFloat16EE_St5arrayIPcLm2EELi4E23TrivialOffsetCalculatorILi1EjESD_NS0_6memory12LoadWithCastILi1EEENSE_13StoreWithCastILi1EEEEEviT_T0_T2_T3_T4_T5_
        .type           _ZN2at6native27unrolled_elementwise_kernelIZZZNS0_33launch_log_sigmoid_forward_kernelERNS_18TensorIteratorBaseEENKUlvE_clEvENKUlvE2_clEvEUlN3c108BFloat16EE_St5arrayIPcLm2EELi4E23TrivialOffsetCalculatorILi1EjESD_NS0_6memory12LoadWithCastILi1EEENSE_13StoreWithCastILi1EEEEEviT_T0_T2_T3_T4_T5_,@function
        .size           _ZN2at6native27unrolled_elementwise_kernelIZZZNS0_33launch_log_sigmoid_forward_kernelERNS_18TensorIteratorBaseEENKUlvE_clEvENKUlvE2_clEvEUlN3c108BFloat16EE_St5arrayIPcLm2EELi4E23TrivialOffsetCalculatorILi1EjESD_NS0_6memory12LoadWithCastILi1EEENSE_13StoreWithCastILi1EEEEEviT_T0_T2_T3_T4_T5_,(.L_x_7032 - _ZN2at6native27unrolled_elementwise_kernelIZZZNS0_33launch_log_sigmoid_forward_kernelERNS_18TensorIteratorBaseEENKUlvE_clEvENKUlvE2_clEvEUlN3c108BFloat16EE_St5arrayIPcLm2EELi4E23TrivialOffsetCalculatorILi1EjESD_NS0_6memory12LoadWithCastILi1EEENSE_13StoreWithCastILi1EEEEEviT_T0_T2_T3_T4_T5_)
        .other          _ZN2at6native27unrolled_elementwise_kernelIZZZNS0_33launch_log_sigmoid_forward_kernelERNS_18TensorIteratorBaseEENKUlvE_clEvENKUlvE2_clEvEUlN3c108BFloat16EE_St5arrayIPcLm2EELi4E23TrivialOffsetCalculatorILi1EjESD_NS0_6memory12LoadWithCastILi1EEENSE_13StoreWithCastILi1EEEEEviT_T0_T2_T3_T4_T5_,@"STO_CUDA_ENTRY STV_DEFAULT"
_ZN2at6native27unrolled_elementwise_kernelIZZZNS0_33launch_log_sigmoid_forward_kernelERNS_18TensorIteratorBaseEENKUlvE_clEvENKUlvE2_clEvEUlN3c108BFloat16EE_St5arrayIPcLm2EELi4E23TrivialOffsetCalculatorILi1EjESD_NS0_6memory12LoadWithCastILi1EEENSE_13StoreWithCastILi1EEEEEviT_T0_T2_T3_T4_T5_:
.text._ZN2at6native27unrolled_elementwise_kernelIZZZNS0_33launch_log_sigmoid_forward_kernelERNS_18TensorIteratorBaseEENKUlvE_clEvENKUlvE2_clEvEUlN3c108BFloat16EE_St5arrayIPcLm2EELi4E23TrivialOffsetCalculatorILi1EjESD_NS0_6memory12LoadWithCastILi1EEENSE_13StoreWithCastILi1EEEEEviT_T0_T2_T3_T4_T5_:
        /* <DEDUP_REMOVED lines=34> */
.L_x_4176:
[----:B------:R-:W2:Y:S02]  /*0220*/  LDG.E.U8 R4, desc[UR36][R4.64] ;  /* 0x0000002404047981 */ /* 0x000ea4000c1e1100 */
[----:B--2---:R-:W-:-:S04]  /*0230*/  I2FP.F32.U32 R0, R4 ;  /* 0x0000000400007245 */ /* 0x004fc80000201000 */
[----:B------:R-:W-:-:S04]  /*0240*/  F2FP.BF16.F32.PACK_AB R0, RZ, R0 ;  /* 0x00000000ff00723e */ /* 0x000fc800000010ff */
[----:B------:R-:W-:Y:S01]  /*0250*/  PRMT R19, R0, 0x7610, R19 ;  /* 0x0000761000137816 */ /* 0x000fe20000000013 */
[----:B------:R-:W-:Y:S06]  /*0260*/  BRA `(.L_x_4178) ;  /* 0x0000000c00c47947 */ /* 0x000fec0003800000 */
.L_x_4175:
        /* <DEDUP_REMOVED lines=11> */
.L_x_4180:
[----:B------:R-:W2:Y:S02]  /*0320*/  LDG.E R4, desc[UR36][R4.64] ;  /* 0x0000002404047981 */ /* 0x000ea4000c1e1900 */
[----:B--2---:R-:W-:-:S04]  /*0330*/  I2FP.F32.S32 R0, R4 ;  /* 0x0000000400007245 */ /* 0x004fc80000201400 */
[----:B------:R-:W-:-:S04]  /*0340*/  F2FP.BF16.F32.PACK_AB R0, RZ, R0 ;  /* 0x00000000ff00723e */ /* 0x000fc800000010ff */
[----:B------:R-:W-:Y:S01]  /*0350*/  PRMT R19, R0, 0x7610, R19 ;  /* 0x0000761000137816 */ /* 0x000fe20000000013 */
[----:B------:R-:W-:Y:S06]  /*0360*/  BRA `(.L_x_4178) ;  /* 0x0000000c00847947 */ /* 0x000fec0003800000 */
.L_x_4179:
[----:B------:R-:W2:Y:S02]  /*0370*/  LDG.E.U16 R4, desc[UR36][R4.64] ;  /* 0x0000002404047981 */ /* 0x000ea4000c1e1500 */
[----:B--2---:R-:W0:Y:S02]  /*0380*/  I2F.S16 R0, R4 ;  /* 0x0000000400007306 */ /* 0x004e240000101400 */
[----:B0-----:R-:W-:-:S04]  /*0390*/  F2FP.BF16.F32.PACK_AB R0, RZ, R0 ;  /* 0x00000000ff00723e */ /* 0x001fc800000010ff */
[----:B------:R-:W-:Y:S01]  /*03a0*/  PRMT R19, R0, 0x7610, R19 ;  /* 0x0000761000137816 */ /* 0x000fe20000000013 */
[----:B------:R-:W-:Y:S06]  /*03b0*/  BRA `(.L_x_4178) ;  /* 0x0000000c00707947 */ /* 0x000fec0003800000 */
.L_x_4174:
        /* <DEDUP_REMOVED lines=9> */
.L_x_4182:
[----:B------:R-:W2:Y:S02]  /*0450*/  LDG.E.U16 R0, desc[UR36][R4.64] ;  /* 0x0000002404007981 */ /* 0x000ea4000c1e1500 */
[----:B--2---:R-:W-:-:S05]  /*0460*/  HADD2.F32 R0, -RZ, R0.H0_H0 ;  /* 0x20000000ff007230 */ /* 0x004fca0000004100 */
[----:B------:R-:W-:-:S04]  /*0470*/  F2FP.BF16.F32.PACK_AB R0, RZ, R0 ;  /* 0x00000000ff00723e */ /* 0x000fc800000010ff */
[----:B------:R-:W-:Y:S01]  /*0480*/  PRMT R19, R0, 0x7610, R19 ;  /* 0x0000761000137816 */ /* 0x000fe20000000013 */
[----:B------:R-:W-:Y:S06]  /*0490*/  BRA `(.L_x_4178) ;  /* 0x0000000c00387947 */ /* 0x000fec0003800000 */
.L_x_4181:
        /* <DEDUP_REMOVED lines=9> */
.L_x_4184:
[----:B------:R-:W2:Y:S02]  /*0530*/  LDG.E.U16 R4, desc[UR36][R4.64] ;  /* 0x0000002404047981 */ /* 0x000ea4000c1e1500 */
[----:B--2---:R-:W-:-:S05]  /*0540*/  HADD2.F32 R0, -RZ, R4.H0_H0 ;  /* 0x20000004ff007230 */ /* 0x004fca0000004100 */
[----:B------:R-:W-:-:S04]  /*0550*/  F2FP.BF16.F32.PACK_AB R0, RZ, R0 ;  /* 0x00000000ff00723e */ /* 0x000fc800000010ff */
[----:B------:R-:W-:Y:S01]  /*0560*/  PRMT R19, R0, 0x7610, R19 ;  /* 0x0000761000137816 */ /* 0x000fe20000000013 */
[----:B------:R-:W-:Y:S06]  /*0570*/  BRA `(.L_x_4178) ;  /* 0x0000000c00007947 */ /* 0x000fec0003800000 */
.L_x_4183:
        /* <DEDUP_REMOVED lines=9> */
.L_x_4173:
        /* <DEDUP_REMOVED lines=14> */
.L_x_4187:
        /* <DEDUP_REMOVED lines=9> */
.L_x_4186:
        /* <DEDUP_REMOVED lines=27> */
.L_x_4189:
        /* <DEDUP_REMOVED lines=15> */
.L_x_4188:
[----:B------:R0:W5:Y:S01]  /*0a20*/  LDG.E.U16 R19, desc[UR36][R4.64] ;  /* 0x0000002404137981 */ /* 0x000162000c1e1500 */
[----:B------:R-:W-:Y:S05]  /*0a30*/  BRA `(.L_x_4178) ;  /* 0x0000000400d07947 */ /* 0x000fea0003800000 */
.L_x_4185:
        /* <DEDUP_REMOVED lines=13> */
.L_x_4192:
        /* <DEDUP_REMOVED lines=21> */
.L_x_4196:
[----:B------:R-:W-:Y:S05]  /*0c60*/  BSYNC.RECONVERGENT B1 ;  /* 0x0000000000017941 */ /* 0x000fea0003800200 */
.L_x_4195:
[----:B------:R-:W-:Y:S01]  /*0c70*/  IMAD.SHL.U32 R0, R0, 0x100000, RZ ;  /* 0x0010000000007824 */ /* 0x000fe200078e00ff */
[----:B------:R-:W-:-:S04]  /*0c80*/  LEA R3, R3, 0x3b800000, 0x17 ;  /* 0x3b80000003037811 */ /* 0x000fc800078eb8ff */
[----:B------:R-:W-:-:S07]  /*0c90*/  LOP3.LUT R0, R3, R0, R7, 0xfe, !PT ;  /* 0x0000000003007212 */ /* 0x000fce00078efe07 */
.L_x_4194:
[----:B------:R-:W-:Y:S05]  /*0ca0*/  BSYNC.RECONVERGENT B0 ;  /* 0x0000000000007941 */ /* 0x000fea0003800200 */
.L_x_4193:
[----:B------:R-:W-:-:S04]  /*0cb0*/  F2FP.BF16.F32.PACK_AB R0, RZ, R0 ;  /* 0x00000000ff00723e */ /* 0x000fc800000010ff */
[----:B------:R-:W-:Y:S01]  /*0cc0*/  PRMT R19, R0, 0x7610, R19 ;  /* 0x0000761000137816 */ /* 0x000fe20000000013 */
[----:B------:R-:W-:Y:S06]  /*0cd0*/  BRA `(.L_x_4178) ;  /* 0x0000000400287947 */ /* 0x000fec0003800000 */
.L_x_4191:
        /* <DEDUP_REMOVED lines=21> */
.L_x_4200:
[----:B------:R-:W-:Y:S05]  /*0e30*/  BSYNC.RECONVERGENT B1 ;  /* 0x0000000000017941 */ /* 0x000fea0003800200 */
.L_x_4199:
[----:B------:R-:W-:Y:S01]  /*0e40*/  IMAD.SHL.U32 R0, R0, 0x200000, RZ ;  /* 0x0020000000007824 */ /* 0x000fe200078e00ff */
[----:B------:R-:W-:-:S04]  /*0e50*/  LEA R3, R3, 0x37800000, 0x17 ;  /* 0x3780000003037811 */ /* 0x000fc800078eb8ff */
[----:B------:R-:W-:-:S07]  /*0e60*/  LOP3.LUT R0, R3, R0, R7, 0xfe, !PT ;  /* 0x0000000003007212 */ /* 0x000fce00078efe07 */
.L_x_4198:
[----:B------:R-:W-:Y:S05]  /*0e70*/  BSYNC.RECONVERGENT B0 ;  /* 0x0000000000007941 */ /* 0x000fea0003800200 */
.L_x_4197:
[----:B------:R-:W-:-:S04]  /*0e80*/  F2FP.BF16.F32.PACK_AB R0, RZ, R0 ;  /* 0x00000000ff00723e */ /* 0x000fc800000010ff */
[----:B------:R-:W-:Y:S01]  /*0e90*/  PRMT R19, R0, 0x7610, R19 ;  /* 0x0000761000137816 */ /* 0x000fe20000000013 */
[----:B------:R-:W-:Y:S06]  /*0ea0*/  BRA `(.L_x_4178) ;  /* 0x0000000000b47947 */ /* 0x000fec0003800000 */
.L_x_4190:
[----:B------:R-:W-:-:S09]  /*0eb0*/  UISETP.NE.AND UP0, UPT, UR4, 0x1c, UPT ;  /* 0x0000001c0400788c */ /* 0x000fd2000bf05270 */
[----:B------:R-:W-:Y:S05]  /*0ec0*/  BRA.U !UP0, `(.L_x_4201) ;  /* 0x00000001089c7547 */ /* 0x000fea000b800000 */
[----:B------:R-:W-:-:S09]  /*0ed0*/  UISETP.NE.AND UP0, UPT, UR4, 0x1d, UPT ;  /* 0x0000001d0400788c */ /* 0x000fd2000bf05270 */
[----:B------:R-:W-:Y:S05]  /*0ee0*/  BRA.U !UP0, `(.L_x_4202) ;  /* 0x0000000108807547 */ /* 0x000fea000b800000 */
[----:B------:R-:W-:-:S09]  /*0ef0*/  UISETP.NE.AND UP0, UPT, UR4, 0x2c, UPT ;  /* 0x0000002c0400788c */ /* 0x000fd2000bf05270 */
[----:B------:R-:W-:Y:S05]  /*0f00*/  BRA.U !UP0, `(.L_x_4203) ;  /* 0x0000000108487547 */ /* 0x000fea000b800000 */
.L_x_4177:
        /* <DEDUP_REMOVED lines=16> */
.L_x_4204:
[----:B------:R-:W-:Y:S01]  /*1010*/  PRMT R19, RZ, 0x7610, R19 ;  /* 0x00007610ff137816 */ /* 0x000fe20000000013 */
[----:B------:R-:W-:Y:S06]  /*1020*/  BRA `(.L_x_4178) ;  /* 0x0000000000547947 */ /* 0x000fec0003800000 */
.L_x_4203:
        /* <DEDUP_REMOVED lines=8> */
.L_x_4206:
[----:B------:R-:W-:Y:S05]  /*10b0*/  BSYNC.RECONVERGENT B0 ;  /* 0x0000000000007941 */ /* 0x000fea0003800200 */
.L_x_4205:
[----:B------:R-:W-:-:S04]  /*10c0*/  F2FP.BF16.F32.PACK_AB R0, RZ, R0 ;  /* 0x00000000ff00723e */ /* 0x000fc800000010ff */
[----:B------:R-:W-:Y:S01]  /*10d0*/  PRMT R19, R0, 0x7610, R19 ;  /* 0x0000761000137816 */ /* 0x000fe20000000013 */
[----:B------:R-:W-:Y:S06]  /*10e0*/  BRA `(.L_x_4178) ;  /* 0x0000000000247947 */ /* 0x000fec0003800000 */
.L_x_4202:
[----:B------:R-:W2:Y:S02]  /*10f0*/  LDG.E.64 R4, desc[UR36][R4.64] ;  /* 0x0000002404047981 */ /* 0x000ea4000c1e1b00 */
[----:B--2---:R-:W0:Y:S02]  /*1100*/  I2F.U64 R0, R4 ;  /* 0x0000000400007312 */ /* 0x004e240000301000 */
[----:B0-----:R-:W-:-:S04]  /*1110*/  F2FP.BF16.F32.PACK_AB R0, RZ, R0 ;  /* 0x00000000ff00723e */ /* 0x001fc800000010ff */
[----:B------:R-:W-:Y:S01]  /*1120*/  PRMT R19, R0, 0x7610, R19 ;  /* 0x0000761000137816 */ /* 0x000fe20000000013 */
[----:B------:R-:W-:Y:S06]  /*1130*/  BRA `(.L_x_4178) ;  /* 0x0000000000107947 */ /* 0x000fec0003800000 */
.L_x_4201:
[----:B------:R-:W2:Y:S02]  /*1140*/  LDG.E R4, desc[UR36][R4.64] ;  /* 0x0000002404047981 */ /* 0x000ea4000c1e1900 */
[----:B--2---:R-:W-:-:S04]  /*1150*/  I2FP.F32.U32 R0, R4 ;  /* 0x0000000400007245 */ /* 0x004fc80000201000 */
[----:B------:R-:W-:-:S04]  /*1160*/  F2FP.BF16.F32.PACK_AB R0, RZ, R0 ;  /* 0x00000000ff00723e */ /* 0x000fc800000010ff */
[----:B------:R-:W-:-:S07]  /*1170*/  PRMT R19, R0, 0x7610, R19 ;  /* 0x0000761000137816 */ /* 0x000fce0000000013 */
.L_x_4178:
[----:B------:R-:W-:-:S07]  /*1180*/  VIADD R17, R25, 0x80 ;  /* 0x0000008019117836 */ /* 0x000fce0000000000 */
.L_x_4172:
[----:B------:R-:W-:Y:S05]  /*1190*/  BSYNC.RECONVERGENT B6 ;  /* 0x0000000000067941 */ /* 0x000fea0003800200 */
.L_x_4171:
[----:B------:R-:W-:Y:S01]  /*11a0*/  ISETP.GE.AND P0, PT, R17, R16, PT ;  /* 0x000000101100720c */ /* 0x000fe20003f06270 */
[----:B------:R-:W-:Y:S01]  /*11b0*/  BSSY.RECONVERGENT B6, `(.L_x_4207) ;  /* 0x0000110000067945 */ /* 0x000fe20003800200 */
[----:B------:R-:W-:-:S11]  /*11c0*/  PRMT R18, RZ, 0x7610, R18 ;  /* 0x00007610ff127816 */ /* 0x000fd60000000012 */
        /* <DEDUP_REMOVED lines=23> */
.L_x_4212:
[----:B------:R-:W2:Y:S02]  /*1340*/  LDG.E.U8 R4, desc[UR36][R4.64] ;  /* 0x0000002404047981 */ /* 0x000ea4000c1e1100 */
[----:B--2---:R-:W-:-:S04]  /*1350*/  I2FP.F32.U32 R0, R4 ;  /* 0x0000000400007245 */ /* 0x004fc80000201000 */
[----:B------:R-:W-:-:S04]  /*1360*/  F2FP.BF16.F32.PACK_AB R0, RZ, R0 ;  /* 0x00000000ff00723e */ /* 0x000fc800000010ff */
[----:B------:R-:W-:Y:S01]  /*1370*/  PRMT R18, R0, 0x7610, R18 ;  /* 0x0000761000127816 */ /* 0x000fe20000000012 */
[----:B------:R-:W-:Y:S06]  /*1380*/  BRA `(.L_x_4214) ;  /* 0x0000000c00c47947 */ /* 0x000fec0003800000 */
.L_x_4211:
        /* <DEDUP_REMOVED lines=11> */
.L_x_4216:
[----:B------:R-:W2:Y:S02]  /*1440*/  LDG.E R4, desc[UR36][R4.64] ;  /* 0x0000002404047981 */ /* 0x000ea4000c1e1900 */
[----:B--2---:R-:W-:-:S04]  /*1450*/  I2FP.F32.S32 R0, R4 ;  /* 0x0000000400007245 */ /* 0x004fc80000201400 */
[----:B------:R-:W-:-:S04]  /*1460*/  F2FP.BF16.F32.PACK_AB R0, RZ, R0 ;  /* 0x00000000ff00723e */ /* 0x000fc800000010ff */
[----:B------:R-:W-:Y:S01]  /*1470*/  PRMT R18, R0, 0x7610, R18 ;  /* 0x0000761000127816 */ /* 0x000fe20000000012 */
[----:B------:R-:W-:Y:S06]  /*1480*/  BRA `(.L_x_4214) ;  /* 0x0000000c00847947 */ /* 0x000fec0003800000 */
.L_x_4215:
[----:B------:R-:W2:Y:S02]  /*1490*/  LDG.E.U16 R4, desc[UR36][R4.64] ;  /* 0x0000002404047981 */ /* 0x000ea4000c1e1500 */
[----:B--2---:R-:W0:Y:S02]  /*14a0*/  I2F.S16 R0, R4 ;  /* 0x0000000400007306 */ /* 0x004e240000101400 */
[----:B0-----:R-:W-:-:S04]  /*14b0*/  F2FP.BF16.F32.PACK_AB R0, RZ, R0 ;  /* 0x00000000ff00723e */ /* 0x001fc800000010ff */
[----:B------:R-:W-:Y:S01]  /*14c0*/  PRMT R18, R0, 0x7610, R18 ;  /* 0x0000761000127816 */ /* 0x000fe20000000012 */
[----:B------:R-:W-:Y:S06]  /*14d0*/  BRA `(.L_x_4214) ;  /* 0x0000000c00707947 */ /* 0x000fec0003800000 */
.L_x_4210:
        /* <DEDUP_REMOVED lines=9> */
.L_x_4218:
[----:B------:R-:W2:Y:S02]  /*1570*/  LDG.E.U16 R0, desc[UR36][R4.64] ;  /* 0x0000002404007981 */ /* 0x000ea4000c1e1500 */
[----:B--2---:R-:W-:-:S05]  /*1580*/  HADD2.F32 R0, -RZ, R0.H0_H0 ;  /* 0x20000000ff007230 */ /* 0x004fca0000004100 */
[----:B------:R-:W-:-:S04]  /*1590*/  F2FP.BF16.F32.PACK_AB R0, RZ, R0 ;  /* 0x00000000ff00723e */ /* 0x000fc800000010ff */
[----:B------:R-:W-:Y:S01]  /*15a0*/  PRMT R18, R0, 0x7610, R18 ;  /* 0x0000761000127816 */ /* 0x000fe20000000012 */
[----:B------:R-:W-:Y:S06]  /*15b0*/  BRA `(.L_x_4214) ;  /* 0x0000000c00387947 */ /* 0x000fec0003800000 */
.L_x_4217:
        /* <DEDUP_REMOVED lines=9> */
.L_x_4220:
[----:B------:R-:W2:Y:S02]  /*1650*/  LDG.E.U16 R4, desc[UR36][R4.64] ;  /* 0x0000002404047981 */ /* 0x000ea4000c1e1500 */
[----:B--2---:R-:W-:-:S05]  /*1660*/  HADD2.F32 R0, -RZ, R4.H0_H0 ;  /* 0x20000004ff007230 */ /* 0x004fca0000004100 */
[----:B------:R-:W-:-:S04]  /*1670*/  F2FP.BF16.F32.PACK_AB R0, RZ, R0 ;  /* 0x00000000ff00723e */ /* 0x000fc800000010ff */
[----:B------:R-:W-:Y:S01]  /*1680*/  PRMT R18, R0, 0x7610, R18 ;  /* 0x0000761000127816 */ /* 0x000fe20000000012 */
[----:B------:R-:W-:Y:S06]  /*1690*/  BRA `(.L_x_4214) ;  /* 0x0000000c00007947 */ /* 0x000fec0003800000 */
.L_x_4219:
        /* <DEDUP_REMOVED lines=9> */
.L_x_4209:
        /* <DEDUP_REMOVED lines=14> */
.L_x_4223:
        /* <DEDUP_REMOVED lines=9> */
.L_x_4222:
        /* <DEDUP_REMOVED lines=27> */
.L_x_4225:
        /* <DEDUP_REMOVED lines=15> */
.L_x_4224:
[----:B------:R0:W5:Y:S01]  /*1b40*/  LDG.E.U16 R18, desc[UR36][R4.64] ;  /* 0x0000002404127981 */ /* 0x000162000c1e1500 */
[----:B------:R-:W-:Y:S05]  /*1b50*/  BRA `(.L_x_4214) ;  /* 0x0000000400d07947 */ /* 0x000fea0003800000 */
.L_x_4221:
        /* <DEDUP_REMOVED lines=13> */
.L_x_4228:
        /* <DEDUP_REMOVED lines=21> */
.L_x_4232:
[----:B------:R-:W-:Y:S05]  /*1d80*/  BSYNC.RECONVERGENT B1 ;  /* 0x0000000000017941 */ /* 0x000fea0003800200 */
.L_x_4231:
[----:B------:R-:W-:Y:S01]  /*1d90*/  IMAD.SHL.U32 R0, R0, 0x100000, RZ ;  /* 0x0010000000007824 */ /* 0x000fe200078e00ff */
[----:B------:R-:W-:-:S04]  /*1da0*/  LEA R3, R3, 0x3b800000, 0x17 ;  /* 0x3b80000003037811 */ /* 0x000fc800078eb8ff */
[----:B------:R-:W-:-:S07]  /*1db0*/  LOP3.LUT R0, R3, R0, R7, 0xfe, !PT ;  /* 0x0000000003007212 */ /* 0x000fce00078efe07 */
.L_x_4230:
[----:B------:R-:W-:Y:S05]  /*1dc0*/  BSYNC.RECONVERGENT B0 ;  /* 0x0000000000007941 */ /* 0x000fea0003800200 */
.L_x_4229:
[----:B------:R-:W-:-:S04]  /*1dd0*/  F2FP.BF16.F32.PACK_AB R0, RZ, R0 ;  /* 0x00000000ff00723e */ /* 0x000fc800000010ff */
[----:B------:R-:W-:Y:S01]  /*1de0*/  PRMT R18, R0, 0x7610, R18 ;  /* 0x0000761000127816 */ /* 0x000fe20000000012 */
[----:B------:R-:W-:Y:S06]  /*1df0*/  BRA `(.L_x_4214) ;  /* 0x0000000400287947 */ /* 0x000fec0003800000 */
.L_x_4227:
        /* <DEDUP_REMOVED lines=21> */
.L_x_4236:
[----:B------:R-:W-:Y:S05]  /*1f50*/  BSYNC.RECONVERGENT B1 ;  /* 0x0000000000017941 */ /* 0x000fea0003800200 */
.L_x_4235:
[----:B------:R-:W-:Y:S01]  /*1f60*/  IMAD.SHL.U32 R0, R0, 0x200000, RZ ;  /* 0x0020000000007824 */ /* 0x000fe200078e00ff */
[----:B------:R-:W-:-:S04]  /*1f70*/  LEA R3, R3, 0x37800000, 0x17 ;  /* 0x3780000003037811 */ /* 0x000fc800078eb8ff */
[----:B------:R-:W-:-:S07]  /*1f80*/  LOP3.LUT R0, R3, R0, R7, 0xfe, !PT ;  /* 0x0000000003007212 */ /* 0x000fce00078efe07 */
.L_x_4234:
[----:B------:R-:W-:Y:S05]  /*1f90*/  BSYNC.RECONVERGENT B0 ;  /* 0x0000000000007941 */ /* 0x000fea0003800200 */
.L_x_4233:
[----:B------:R-:W-:-:S04]  /*1fa0*/  F2FP.BF16.F32.PACK_AB R0, RZ, R0 ;  /* 0x00000000ff00723e */ /* 0x000fc800000010ff */
[----:B------:R-:W-:Y:S01]  /*1fb0*/  PRMT R18, R0, 0x7610, R18 ;  /* 0x0000761000127816 */ /* 0x000fe20000000012 */
[----:B------:R-:W-:Y:S06]  /*1fc0*/  BRA `(.L_x_4214) ;  /* 0x0000000000b47947 */ /* 0x000fec0003800000 */
.L_x_4226:
        /* <DEDUP_REMOVED lines=14> */
.L_x_4240:
[----:B------:R-:W-:Y:S05]  /*20b0*/  BSYNC.RECONVERGENT B0 ;  /* 0x0000000000007941 */ /* 0x000fea0003800200 */
.L_x_4239:
[----:B------:R-:W-:-:S04]  /*20c0*/  F2FP.BF16.F32.PACK_AB R0, RZ, R0 ;  /* 0x00000000ff00723e */ /* 0x000fc800000010ff */
[----:B------:R-:W-:Y:S01]  /*20d0*/  PRMT R18, R0, 0x7610, R18 ;  /* 0x0000761000127816 */ /* 0x000fe20000000012 */
[----:B------:R-:W-:Y:S06]  /*20e0*/  BRA `(.L_x_4214) ;  /* 0x00000000006c7947 */ /* 0x000fec0003800000 */
.L_x_4213:
        /* <DEDUP_REMOVED lines=16> */
.L_x_4241:
[----:B------:R-:W-:Y:S01]  /*21f0*/  PRMT R18, RZ, 0x7610, R18 ;  /* 0x00007610ff127816 */ /* 0x000fe20000000012 */
[----:B------:R-:W-:Y:S06]  /*2200*/  BRA `(.L_x_4214) ;  /* 0x0000000000247947 */ /* 0x000fec0003800000 */
.L_x_4238:
[----:B------:R-:W2:Y:S02]  /*2210*/  LDG.E.64 R4, desc[UR36][R4.64] ;  /* 0x0000002404047981 */ /* 0x000ea4000c1e1b00 */
[----:B--2---:R-:W0:Y:S02]  /*2220*/  I2F.U64 R0, R4 ;  /* 0x0000000400007312 */ /* 0x004e240000301000 */
[----:B0-----:R-:W-:-:S04]  /*2230*/  F2FP.BF16.F32.PACK_AB R0, RZ, R0 ;  /* 0x00000000ff00723e */ /* 0x001fc800000010ff */
[----:B------:R-:W-:Y:S01]  /*2240*/  PRMT R18, R0, 0x7610, R18 ;  /* 0x0000761000127816 */ /* 0x000fe20000000012 */
[----:B------:R-:W-:Y:S06]  /*2250*/  BRA `(.L_x_4214) ;  /* 0x0000000000107947 */ /* 0x000fec0003800000 */
.L_x_4237:
[----:B------:R-:W2:Y:S02]  /*2260*/  LDG.E R4, desc[UR36][R4.64] ;  /* 0x0000002404047981 */ /* 0x000ea4000c1e1900 */
[----:B--2---:R-:W-:-:S04]  /*2270*/  I2FP.F32.U32 R0, R4 ;  /* 0x0000000400007245 */ /* 0x004fc80000201000 */
[----:B------:R-:W-:-:S04]  /*2280*/  F2FP.BF16.F32.PACK_AB R0, RZ, R0 ;  /* 0x00000000ff00723e */ /* 0x000fc800000010ff */
[----:B------:R-:W-:-:S07]  /*2290*/  PRMT R18, R0, 0x7610, R18 ;  /* 0x0000761000127816 */ /* 0x000fce0000000012 */
.L_x_4214:
[----:B------:R-:W-:-:S07]  /*22a0*/  VIADD R17, R17, 0x80 ;  /* 0x0000008011117836 */ /* 0x000fce0000000000 */
.L_x_4208:
[----:B------:R-:W-:Y:S05]  /*22b0*/  BSYNC.RECONVERGENT B6 ;  /* 0x0000000000067941 */ /* 0x000fea0003800200 */
.L_x_4207:
        /* <DEDUP_REMOVED lines=26> */
.L_x_4247:
[----:B------:R-:W2:Y:S02]  /*2460*/  LDG.E.U8 R4, desc[UR36][R4.64] ;  /* 0x0000002404047981 */ /* 0x000ea4000c1e1100 */
[----:B--2---:R-:W-:-:S04]  /*2470*/  I2FP.F32.U32 R0, R4 ;  /* 0x0000000400007245 */ /* 0x004fc80000201000 */
[----:B------:R-:W-:-:S04]  /*2480*/  F2FP.BF16.F32.PACK_AB R0, RZ, R0 ;  /* 0x00000000ff00723e */ /* 0x000fc800000010ff */
[----:B------:R-:W-:Y:S01]  /*2490*/  PRMT R24, R0, 0x7610, R24 ;  /* 0x0000761000187816 */ /* 0x000fe20000000018 */
[----:B------:R-:W-:Y:S06]  /*24a0*/  BRA `(.L_x_4249) ;  /* 0x0000000c00c47947 */ /* 0x000fec0003800000 */
.L_x_4246:
        /* <DEDUP_REMOVED lines=11> */
.L_x_4251:
[----:B------:R-:W2:Y:S02]  /*2560*/  LDG.E R4, desc[UR36][R4.64] ;  /* 0x0000002404047981 */ /* 0x000ea4000c1e1900 */
[----:B--2---:R-:W-:-:S04]  /*2570*/  I2FP.F32.S32 R0, R4 ;  /* 0x0000000400007245 */ /* 0x004fc80000201400 */
[----:B------:R-:W-:-:S04]  /*2580*/  F2FP.BF16.F32.PACK_AB R0, RZ, R0 ;  /* 0x00000000ff00723e */ /* 0x000fc800000010ff */
[----:B------:R-:W-:Y:S01]  /*2590*/  PRMT R24, R0, 0x7610, R24 ;  /* 0x0000761000187816 */ /* 0x000fe20000000018 */
[----:B------:R-:W-:Y:S06]  /*25a0*/  BRA `(.L_x_4249) ;  /* 0x0000000c00847947 */ /* 0x000fec0003800000 */
.L_x_4250:
[----:B------:R-:W2:Y:S02]  /*25b0*/  LDG.E.U16 R4, desc[UR36][R4.64] ;  /* 0x0000002404047981 */ /* 0x000ea4000c1e1500 */
[----:B--2---:R-:W0:Y:S02]  /*25c0*/  I2F.S16 R0, R4 ;  /* 0x0000000400007306 */ /* 0x004e240000101400 */
[----:B0-----:R-:W-:-:S04]  /*25d0*/  F2FP.BF16.F32.PACK_AB R0, RZ, R0 ;  /* 0x00000000ff00723e */ /* 0x001fc800000010ff */
[----:B------:R-:W-:Y:S01]  /*25e0*/  PRMT R24, R0, 0x7610, R24 ;  /* 0x0000761000187816 */ /* 0x000fe20000000018 */
[----:B------:R-:W-:Y:S06]  /*25f0*/  BRA `(.L_x_4249) ;  /* 0x0000000c00707947 */ /* 0x000fec0003800000 */
.L_x_4245:
        /* <DEDUP_REMOVED lines=9> */
.L_x_4253:
[----:B------:R-:W2:Y:S02]  /*2690*/  LDG.E.U16 R0, desc[UR36][R4.64] ;  /* 0x0000002404007981 */ /* 0x000ea4000c1e1500 */
[----:B--2---:R-:W-:-:S05]  /*26a0*/  HADD2.F32 R0, -RZ, R0.H0_H0 ;  /* 0x20000000ff007230 */ /* 0x004fca0000004100 */
[----:B------:R-:W-:-:S04]  /*26b0*/  F2FP.BF16.F32.PACK_AB R0, RZ, R0 ;  /* 0x00000000ff00723e */ /* 0x000fc800000010ff */
[----:B------:R-:W-:Y:S01]  /*26c0*/  PRMT R24, R0, 0x7610, R24 ;  /* 0x0000761000187816 */ /* 0x000fe20000000018 */
[----:B------:R-:W-:Y:S06]  /*26d0*/  BRA `(.L_x_4249) ;  /* 0x0000000c00387947 */ /* 0x000fec0003800000 */
.L_x_4252:
        /* <DEDUP_REMOVED lines=9> */
.L_x_4255:
[----:B------:R-:W2:Y:S02]  /*2770*/  LDG.E.U16 R4, desc[UR36][R4.64] ;  /* 0x0000002404047981 */ /* 0x000ea4000c1e1500 */
[----:B--2---:R-:W-:-:S05]  /*2780*/  HADD2.F32 R0, -RZ, R4.H0_H0 ;  /* 0x20000004ff007230 */ /* 0x004fca0000004100 */
[----:B------:R-:W-:-:S04]  /*2790*/  F2FP.BF16.F32.PACK_AB R0, RZ, R0 ;  /* 0x00000000ff00723e */ /* 0x000fc800000010ff */
[----:B------:R-:W-:Y:S01]  /*27a0*/  PRMT R24, R0, 0x7610, R24 ;  /* 0x0000761000187816 */ /* 0x000fe20000000018 */
[----:B------:R-:W-:Y:S06]  /*27b0*/  BRA `(.L_x_4249) ;  /* 0x0000000c00007947 */ /* 0x000fec0003800000 */
.L_x_4254:
        /* <DEDUP_REMOVED lines=9> */
.L_x_4244:
        /* <DEDUP_REMOVED lines=14> */
.L_x_4258:
        /* <DEDUP_REMOVED lines=9> */
.L_x_4257:
        /* <DEDUP_REMOVED lines=27> */
.L_x_4260:
        /* <DEDUP_REMOVED lines=15> */
.L_x_4259:
[----:B------:R0:W5:Y:S01]  /*2c60*/  LDG.E.U16 R24, desc[UR36][R4.64] ;  /* 0x0000002404187981 */ /* 0x000162000c1e1500 */
[----:B------:R-:W-:Y:S05]  /*2c70*/  BRA `(.L_x_4249) ;  /* 0x0000000400d07947 */ /* 0x000fea0003800000 */
.L_x_4256:
        /* <DEDUP_REMOVED lines=13> */
.L_x_4263:
        /* <DEDUP_REMOVED lines=21> */
.L_x_4267:
[----:B------:R-:W-:Y:S05]  /*2ea0*/  BSYNC.RECONVERGENT B1 ;  /* 0x0000000000017941 */ /* 0x000fea0003800200 */
.L_x_4266:
[----:B------:R-:W-:Y:S01]  /*2eb0*/  IMAD.SHL.U32 R0, R0, 0x100000, RZ ;  /* 0x0010000000007824 */ /* 0x000fe200078e00ff */
[----:B------:R-:W-:-:S04]  /*2ec0*/  LEA R3, R3, 0x3b800000, 0x17 ;  /* 0x3b80000003037811 */ /* 0x000fc800078eb8ff */
[----:B------:R-:W-:-:S07]  /*2ed0*/  LOP3.LUT R0, R3, R0, R7, 0xfe, !PT ;  /* 0x0000000003007212 */ /* 0x000fce00078efe07 */
.L_x_4265:
[----:B------:R-:W-:Y:S05]  /*2ee0*/  BSYNC.RECONVERGENT B0 ;  /* 0x0000000000007941 */ /* 0x000fea0003800200 */
.L_x_4264:
[----:B------:R-:W-:-:S04]  /*2ef0*/  F2FP.BF16.F32.PACK_AB R0, RZ, R0 ;  /* 0x00000000ff00723e */ /* 0x000fc800000010ff */
[----:B------:R-:W-:Y:S01]  /*2f00*/  PRMT R24, R0, 0x7610, R24 ;  /* 0x0000761000187816 */ /* 0x000fe20000000018 */
[----:B------:R-:W-:Y:S06]  /*2f10*/  BRA `(.L_x_4249) ;  /* 0x0000000400287947 */ /* 0x000fec0003800000 */
.L_x_4262:
        /* <DEDUP_REMOVED lines=21> */
.L_x_4271:
[----:B------:R-:W-:Y:S05]  /*3070*/  BSYNC.RECONVERGENT B1 ;  /* 0x0000000000017941 */ /* 0x000fea0003800200 */
.L_x_4270:
[----:B------:R-:W-:Y:S01]  /*3080*/  IMAD.SHL.U32 R0, R0, 0x200000, RZ ;  /* 0x0020000000007824 */ /* 0x000fe200078e00ff */
[----:B------:R-:W-:-:S04]  /*3090*/  LEA R3, R3, 0x37800000, 0x17 ;  /* 0x3780000003037811 */ /* 0x000fc800078eb8ff */
[----:B------:R-:W-:-:S07]  /*30a0*/  LOP3.LUT R0, R3, R0, R7, 0xfe, !PT ;  /* 0x0000000003007212 */ /* 0x000fce00078efe07 */
.L_x_4269:
[----:B------:R-:W-:Y:S05]  /*30b0*/  BSYNC.RECONVERGENT B0 ;  /* 0x0000000000007941 */ /* 0x000fea0003800200 */
.L_x_4268:
[----:B------:R-:W-:-:S04]  /*30c0*/  F2FP.BF16.F32.PACK_AB R0, RZ, R0 ;  /* 0x00000000ff00723e */ /* 0x000fc800000010ff */
[----:B------:R-:W-:Y:S01]  /*30d0*/  PRMT R24, R0, 0x7610, R24 ;  /* 0x0000761000187816 */ /* 0x000fe20000000018 */
[----:B------:R-:W-:Y:S06]  /*30e0*/  BRA `(.L_x_4249) ;  /* 0x0000000000b47947 */ /* 0x000fec0003800000 */
.L_x_4261:
        /* <DEDUP_REMOVED lines=14> */
.L_x_4275:
[----:B------:R-:W-:Y:S05]  /*31d0*/  BSYNC.RECONVERGENT B0 ;  /* 0x0000000000007941 */ /* 0x000fea0003800200 */
.L_x_4274:
[----:B------:R-:W-:-:S04]  /*31e0*/  F2FP.BF16.F32.PACK_AB R0, RZ, R0 ;  /* 0x00000000ff00723e */ /* 0x000fc800000010ff */
[----:B------:R-:W-:Y:S01]  /*31f0*/  PRMT R24, R0, 0x7610, R24 ;  /* 0x0000761000187816 */ /* 0x000fe20000000018 */
[----:B------:R-:W-:Y:S06]  /*3200*/  BRA `(.L_x_4249) ;  /* 0x00000000006c7947 */ /* 0x000fec0003800000 */
.L_x_4248:
        /* <DEDUP_REMOVED lines=16> */
.L_x_4276:
[----:B------:R-:W-:Y:S01]  /*3310*/  PRMT R24, RZ, 0x7610, R24 ;  /* 0x00007610ff187816 */ /* 0x000fe20000000018 */
[----:B------:R-:W-:Y:S06]  /*3320*/  BRA `(.L_x_4249) ;  /* 0x0000000000247947 */ /* 0x000fec0003800000 */
.L_x_4273:
[----:B------:R-:W2:Y:S02]  /*3330*/  LDG.E.64 R4, desc[UR36][R4.64] ;  /* 0x0000002404047981 */ /* 0x000ea4000c1e1b00 */
[----:B--2---:R-:W0:Y:S02]  /*3340*/  I2F.U64 R0, R4 ;  /* 0x0000000400007312 */ /* 0x004e240000301000 */
[----:B0-----:R-:W-:-:S04]  /*3350*/  F2FP.BF16.F32.PACK_AB R0, RZ, R0 ;  /* 0x00000000ff00723e */ /* 0x001fc800000010ff */
[----:B------:R-:W-:Y:S01]  /*3360*/  PRMT R24, R0, 0x7610, R24 ;  /* 0x0000761000187816 */ /* 0x000fe20000000018 */
[----:B------:R-:W-:Y:S06]  /*3370*/  BRA `(.L_x_4249) ;  /* 0x0000000000107947 */ /* 0x000fec0003800000 */
.L_x_4272:
[----:B------:R-:W2:Y:S02]  /*3380*/  LDG.E R4, desc[UR36][R4.64] ;  /* 0x0000002404047981 */ /* 0x000ea4000c1e1900 */
[----:B--2---:R-:W-:-:S04]  /*3390*/  I2FP.F32.U32 R0, R4 ;  /* 0x0000000400007245 */ /* 0x004fc80000201000 */
[----:B------:R-:W-:-:S04]  /*33a0*/  F2FP.BF16.F32.PACK_AB R0, RZ, R0 ;  /* 0x00000000ff00723e */ /* 0x000fc800000010ff */
[----:B------:R-:W-:-:S07]  /*33b0*/  PRMT R24, R0, 0x7610, R24 ;  /* 0x0000761000187816 */ /* 0x000fce0000000018 */
.L_x_4249:
[----:B------:R-:W-:-:S07]  /*33c0*/  VIADD R17, R17, 0x80 ;  /* 0x0000008011117836 */ /* 0x000fce0000000000 */
.L_x_4243:
[----:B------:R-:W-:Y:S05]  /*33d0*/  BSYNC.RECONVERGENT B6 ;  /* 0x0000000000067941 */ /* 0x000fea0003800200 */
.L_x_4242:
        /* <DEDUP_REMOVED lines=25> */
.L_x_4282:
[----:B------:R-:W2:Y:S02]  /*3570*/  LDG.E.U8 R4, desc[UR36][R4.64] ;  /* 0x0000002404047981 */ /* 0x000ea4000c1e1100 */
[----:B--2---:R-:W-:-:S04]  /*3580*/  I2FP.F32.U32 R0, R4 ;  /* 0x0000000400007245 */ /* 0x004fc80000201000 */
[----:B------:R-:W-:Y:S01]  /*3590*/  F2FP.BF16.F32.PACK_AB R0, RZ, R0 ;  /* 0x00000000ff00723e */ /* 0x000fe200000010ff */
[----:B------:R-:W-:Y:S06]  /*35a0*/  BRA `(.L_x_4278) ;  /* 0x0000000c00887947 */ /* 0x000fec0003800000 */
.L_x_4281:
        /* <DEDUP_REMOVED lines=10> */
.L_x_4285:
[----:B------:R-:W2:Y:S02]  /*3650*/  LDG.E R4, desc[UR36][R4.64] ;  /* 0x0000002404047981 */ /* 0x000ea4000c1e1900 */
[----:B--2---:R-:W-:-:S04]  /*3660*/  I2FP.F32.S32 R0, R4 ;  /* 0x0000000400007245 */ /* 0x004fc80000201400 */
[----:B------:R-:W-:Y:S01]  /*3670*/  F2FP.BF16.F32.PACK_AB R0, RZ, R0 ;  /* 0x00000000ff00723e */ /* 0x000fe200000010ff */
[----:B------:R-:W-:Y:S06]  /*3680*/  BRA `(.L_x_4278) ;  /* 0x0000000c00507947 */ /* 0x000fec0003800000 */
.L_x_4284:
[----:B------:R-:W2:Y:S02]  /*3690*/  LDG.E.U16 R4, desc[UR36][R4.64] ;  /* 0x0000002404047981 */ /* 0x000ea4000c1e1500 */
[----:B--2---:R-:W0:Y:S02]  /*36a0*/  I2F.S16 R0, R4 ;  /* 0x0000000400007306 */ /* 0x004e240000101400 */
[----:B0-----:R-:W-:Y:S01]  /*36b0*/  F2FP.BF16.F32.PACK_AB R0, RZ, R0 ;  /* 0x00000000ff00723e */ /* 0x001fe200000010ff */
[----:B------:R-:W-:Y:S06]  /*36c0*/  BRA `(.L_x_4278) ;  /* 0x0000000c00407947 */ /* 0x000fec0003800000 */
.L_x_4280:
        /* <DEDUP_REMOVED lines=9> */
.L_x_4287:
[----:B------:R-:W2:Y:S02]  /*3760*/  LDG.E.U16 R0, desc[UR36][R4.64] ;  /* 0x0000002404007981 */ /* 0x000ea4000c1e1500 */
[----:B--2---:R-:W-:-:S05]  /*3770*/  HADD2.F32 R0, -RZ, R0.H0_H0 ;  /* 0x20000000ff007230 */ /* 0x004fca0000004100 */
[----:B------:R-:W-:Y:S01]  /*3780*/  F2FP.BF16.F32.PACK_AB R0, RZ, R0 ;  /* 0x00000000ff00723e */ /* 0x000fe200000010ff */
[----:B------:R-:W-:Y:S06]  /*3790*/  BRA `(.L_x_4278) ;  /* 0x0000000c000c7947 */ /* 0x000fec0003800000 */
.L_x_4286:
        /* <DEDUP_REMOVED lines=9> */
.L_x_4289:
[----:B------:R-:W2:Y:S02]  /*3830*/  LDG.E.U16 R4, desc[UR36][R4.64] ;  /* 0x0000002404047981 */ /* 0x000ea4000c1e1500 */
[----:B--2---:R-:W-:-:S05]  /*3840*/  HADD2.F32 R0, -RZ, R4.H0_H0 ;  /* 0x20000004ff007230 */ /* 0x004fca0000004100 */
[----:B------:R-:W-:Y:S01]  /*3850*/  F2FP.BF16.F32.PACK_AB R0, RZ, R0 ;  /* 0x00000000ff00723e */ /* 0x000fe200000010ff */
[----:B------:R-:W-:Y:S06]  /*3860*/  BRA `(.L_x_4278) ;  /* 0x0000000800d87947 */ /* 0x000fec0003800000 */
.L_x_4288:
        /* <DEDUP_REMOVED lines=8> */
.L_x_4279:
        /* <DEDUP_REMOVED lines=13> */
.L_x_4292:
        /* <DEDUP_REMOVED lines=8> */
.L_x_4291:
        /* <DEDUP_REMOVED lines=27> */
.L_x_4294:
        /* <DEDUP_REMOVED lines=14> */
.L_x_4293:
[----:B------:R1:W5:Y:S01]  /*3cd0*/  LDG.E.U16 R0, desc[UR36][R4.64] ;  /* 0x0000002404007981 */ /* 0x000362000c1e1500 */
[----:B------:R-:W-:Y:S05]  /*3ce0*/  BRA `(.L_x_4278) ;  /* 0x0000000400b87947 */ /* 0x000fea0003800000 */
.L_x_4290:
        /* <DEDUP_REMOVED lines=12> */
.L_x_4297:
        /* <DEDUP_REMOVED lines=21> */
.L_x_4301:
[----:B------:R-:W-:Y:S05]  /*3f00*/  BSYNC.RECONVERGENT B1 ;  /* 0x0000000000017941 */ /* 0x000fea0003800200 */
.L_x_4300:
[----:B------:R-:W-:Y:S01]  /*3f10*/  IMAD.SHL.U32 R0, R0, 0x100000, RZ ;  /* 0x0010000000007824 */ /* 0x000fe200078e00ff */
[----:B------:R-:W-:-:S04]  /*3f20*/  LEA R3, R3, 0x3b800000, 0x17 ;  /* 0x3b80000003037811 */ /* 0x000fc800078eb8ff */
[----:B------:R-:W-:-:S07]  /*3f30*/  LOP3.LUT R0, R3, R0, R7, 0xfe, !PT ;  /* 0x0000000003007212 */ /* 0x000fce00078efe07 */
.L_x_4299:
[----:B------:R-:W-:Y:S05]  /*3f40*/  BSYNC.RECONVERGENT B0 ;  /* 0x0000000000007941 */ /* 0x000fea0003800200 */
.L_x_4298:
[----:B------:R-:W-:Y:S01]  /*3f50*/  F2FP.BF16.F32.PACK_AB R0, RZ, R0 ;  /* 0x00000000ff00723e */ /* 0x000fe200000010ff */
[----:B------:R-:W-:Y:S06]  /*3f60*/  BRA `(.L_x_4278) ;  /* 0x0000000400187947 */ /* 0x000fec0003800000 */
.L_x_4296:
        /* <DEDUP_REMOVED lines=21> */
.L_x_4305:
[----:B------:R-:W-:Y:S05]  /*40c0*/  BSYNC.RECONVERGENT B1 ;  /* 0x0000000000017941 */ /* 0x000fea0003800200 */
.L_x_4304:
[----:B------:R-:W-:Y:S01]  /*40d0*/  IMAD.SHL.U32 R0, R0, 0x200000, RZ ;  /* 0x0020000000007824 */ /* 0x000fe200078e00ff */
[----:B------:R-:W-:-:S04]  /*40e0*/  LEA R3, R3, 0x37800000, 0x17 ;  /* 0x3780000003037811 */ /* 0x000fc800078eb8ff */
[----:B------:R-:W-:-:S07]  /*40f0*/  LOP3.LUT R0, R3, R0, R7, 0xfe, !PT ;  /* 0x0000000003007212 */ /* 0x000fce00078efe07 */
.L_x_4303:
[----:B------:R-:W-:Y:S05]  /*4100*/  BSYNC.RECONVERGENT B0 ;  /* 0x0000000000007941 */ /* 0x000fea0003800200 */
.L_x_4302:
[----:B------:R-:W-:Y:S01]  /*4110*/  F2FP.BF16.F32.PACK_AB R0, RZ, R0 ;  /* 0x00000000ff00723e */ /* 0x000fe200000010ff */
[----:B------:R-:W-:Y:S06]  /*4120*/  BRA `(.L_x_4278) ;  /* 0x0000000000a87947 */ /* 0x000fec0003800000 */
.L_x_4295:
        /* <DEDUP_REMOVED lines=14> */
.L_x_4309:
[----:B------:R-:W-:Y:S05]  /*4210*/  BSYNC.RECONVERGENT B0 ;  /* 0x0000000000007941 */ /* 0x000fea0003800200 */
.L_x_4308:
[----:B------:R-:W-:Y:S01]  /*4220*/  F2FP.BF16.F32.PACK_AB R0, RZ, R0 ;  /* 0x00000000ff00723e */ /* 0x000fe200000010ff */
[----:B------:R-:W-:Y:S06]  /*4230*/  BRA `(.L_x_4278) ;  /* 0x0000000000647947 */ /* 0x000fec0003800000 */
.L_x_4283:
        /* <DEDUP_REMOVED lines=16> */
.L_x_4310:
[----:B------:R-:W-:Y:S01]  /*4340*/  PRMT R0, RZ, 0x7610, R0 ;  /* 0x00007610ff007816 */ /* 0x000fe20000000000 */
[----:B------:R-:W-:Y:S06]  /*4350*/  BRA `(.L_x_4278) ;  /* 0x00000000001c7947 */ /* 0x000fec0003800000 */
.L_x_4307:
[----:B------:R-:W2:Y:S02]  /*4360*/  LDG.E.64 R4, desc[UR36][R4.64] ;  /* 0x0000002404047981 */ /* 0x000ea4000c1e1b00 */
[----:B--2---:R-:W0:Y:S02]  /*4370*/  I2F.U64 R0, R4 ;  /* 0x0000000400007312 */ /* 0x004e240000301000 */
[----:B0-----:R-:W-:Y:S01]  /*4380*/  F2FP.BF16.F32.PACK_AB R0, RZ, R0 ;  /* 0x00000000ff00723e */ /* 0x001fe200000010ff */
[----:B------:R-:W-:Y:S06]  /*4390*/  BRA `(.L_x_4278) ;  /* 0x00000000000c7947 */ /* 0x000fec0003800000 */
.L_x_4306:
[----:B------:R-:W2:Y:S02]  /*43a0*/  LDG.E R4, desc[UR36][R4.64] ;  /* 0x0000002404047981 */ /* 0x000ea4000c1e1900 */
[----:B--2---:R-:W-:-:S04]  /*43b0*/  I2FP.F32.U32 R0, R4 ;  /* 0x0000000400007245 */ /* 0x004fc80000201000 */
[----:B------:R-:W-:-:S07]  /*43c0*/  F2FP.BF16.F32.PACK_AB R0, RZ, R0 ;  /* 0x00000000ff00723e */ /* 0x000fce00000010ff */
.L_x_4278:
[----:B------:R-:W-:Y:S05]  /*43d0*/  BSYNC.RECONVERGENT B6 ;  /* 0x0000000000067941 */ /* 0x000fea0003800200 */
.L_x_4277:
        /* <DEDUP_REMOVED lines=11> */
[----:B------:R-:W-:Y:S02]  /*4490*/  IMAD.MOV.U32 R7, RZ, RZ, 0x3e800000 ;  /* 0x3e800000ff077424 */ /* 0x000fe400078e00ff */
[----:B------:R-:W-:Y:S01]  /*44a0*/  FMUL.FTZ R3, |R19|, -1.4426950216293334961 ;  /* 0xbfb8aa3b13037820 */ /* 0x000fe20000410200 */
[----:B------:R-:W-:Y:S01]  /*44b0*/  IMAD.MOV.U32 R8, RZ, RZ, 0x3d39bf78 ;  /* 0x3d39bf78ff087424 */ /* 0x000fe200078e00ff */
[----:B------:R-:W-:-:S04]  /*44c0*/  FMNMX.FTZ R19, RZ, R19, PT ;  /* 0x00000013ff137209 */ /* 0x000fc80003810000 */
[----:B------:R-:W0:Y:S02]  /*44d0*/  MUFU.EX2 R3, R3 ;  /* 0x0000000300037308 */ /* 0x000e240000000800 */
[C---:B0-----:R-:W-:Y:S01]  /*44e0*/  FADD.FTZ.RZ R4, R3.reuse, 1 ;  /* 0x3f80000003047421 */ /* 0x041fe2000001c000 */
[----:B------:R-:W-:-:S03]  /*44f0*/  ISETP.GE.U32.AND P4, PT, R3, 0x7f800000, PT ;  /* 0x7f8000000300780c */ /* 0x000fc60003f86070 */
[----:B------:R-:W-:Y:S01]  /*4500*/  VIADD R4, R4, 0xc0c00000 ;  /* 0xc0c0000004047836 */ /* 0x000fe20000000000 */
[----:B------:R-:W-:-:S04]  /*4510*/  ISETP.GT.AND P5, PT, R3, -0x40800000, P4 ;  /* 0xbf8000000300780c */ /* 0x000fc800027a4270 */
[----:B------:R-:W-:-:S04]  /*4520*/  LOP3.LUT R4, R4, 0xff800000, RZ, 0xc0, !PT ;  /* 0xff80000004047812 */ /* 0x000fc800078ec0ff */
[----:B------:R-:W-:Y:S01]  /*4530*/  IADD3 R6, PT, PT, -R4, 0x40800000, RZ ;  /* 0x4080000004067810 */ /* 0x000fe20007ffe1ff */
[----:B------:R-:W-:Y:S01]  /*4540*/  IMAD.IADD R5, R3, 0x1, -R4 ;  /* 0x0000000103057824 */ /* 0x000fe200078e0a04 */
[----:B------:R-:W-:-:S03]  /*4550*/  I2FP.F32.S32 R4, R4 ;  /* 0x0000000400047245 */ /* 0x000fc60000201400 */
        /* <DEDUP_REMOVED lines=12> */
[----:B------:R-:W-:Y:S01]  /*4620*/  FFMA.FTZ R5, R5, R6, R5 ;  /* 0x0000000605057223 */ /* 0x000fe20000010005 */
[----:B------:R-:W-:-:S03]  /*4630*/  @P4 IMAD.MOV.U32 R6, RZ, RZ, 0x7f800000 ;  /* 0x7f800000ff064424 */ /* 0x000fc600078e00ff */
[----:B------:R-:W-:Y:S01]  /*4640*/  FFMA.FTZ R4, R4, 0.69314718246459960938, R5 ;  /* 0x3f31721804047823 */ /* 0x000fe20000010005 */
[C---:B------:R-:W-:Y:S01]  /*4650*/  @P5 FFMA.FTZ R4, R3.reuse, R6, +INF ;  /* 0x7f80000003045423 */ /* 0x040fe20000010006 */
[----:B------:R-:W-:-:S04]  /*4660*/  @P4 FSETP.NEU.FTZ.AND P5, PT, R3, RZ, PT ;  /* 0x000000ff0300420b */ /* 0x000fc80003fbd000 */
[----:B------:R-:W-:-:S05]  /*4670*/  @P4 FSEL R4, R4, -RZ, P5 ;  /* 0x800000ff04044208 */ /* 0x000fca0002800000 */
[----:B------:R-:W-:-:S06]  /*4680*/  FADD.FTZ R3, R19, -R4 ;  /* 0x8000000413037221 */ /* 0x000fcc0000010000 */
[----:B------:R-:W0:Y:S02]  /*4690*/  F2F.BF16.F32 R3, R3 ;  /* 0x0000000300037304 */ /* 0x000e240000202000 */
.L_x_4312:
[----:B------:R-:W-:Y:S05]  /*46a0*/  BSYNC.RECONVERGENT B0 ;  /* 0x0000000000007941 */ /* 0x000fea0003800200 */
.L_x_4311:
[----:B------:R-:W-:Y:S04]  /*46b0*/  BSSY.RECONVERGENT B0, `(.L_x_4313) ;  /* 0x0000024000007945 */ /* 0x000fe80003800200 */
[----:B------:R-:W-:Y:S05]  /*46c0*/  @P3 BRA `(.L_x_4314) ;  /* 0x0000000000883947 */ /* 0x000fea0003800000 */
[----:B-----5:R-:W-:Y:S02]  /*46d0*/  IMAD.U32 R18, R18, 0x10000, RZ ;  /* 0x0001000012127824 */ /* 0x020fe400078e00ff */
[----:B------:R-:W-:Y:S02]  /*46e0*/  IMAD.MOV.U32 R8, RZ, RZ, 0x3e800000 ;  /* 0x3e800000ff087424 */ /* 0x000fe400078e00ff */
[----:B------:R-:W-:Y:S01]  /*46f0*/  FMUL.FTZ R4, |R18|, -1.4426950216293334961 ;  /* 0xbfb8aa3b12047820 */ /* 0x000fe20000410200 */
[----:B------:R-:W-:Y:S01]  /*4700*/  IMAD.MOV.U32 R9, RZ, RZ, 0x3d39bf78 ;  /* 0x3d39bf78ff097424 */ /* 0x000fe200078e00ff */
[----:B------:R-:W-:-:S04]  /*4710*/  FMNMX.FTZ R18, RZ, R18, PT ;  /* 0x00000012ff127209 */ /* 0x000fc80003810000 */
[----:B------:R-:W1:Y:S02]  /*4720*/  MUFU.EX2 R4, R4 ;  /* 0x0000000400047308 */ /* 0x000e640000000800 */
[C---:B-1----:R-:W-:Y:S01]  /*4730*/  FADD.FTZ.RZ R5, R4.reuse, 1 ;  /* 0x3f80000004057421 */ /* 0x042fe2000001c000 */
        /* <DEDUP_REMOVED lines=25> */
[----:B------:R-:W-:-:S04]  /*48d0*/  FADD.FTZ R18, R18, -R5 ;  /* 0x8000000512127221 */ /* 0x000fc80000010000 */
[----:B------:R1:W3:Y:S03]  /*48e0*/  F2F.BF16.F32 R22, R18 ;  /* 0x0000001200167304 */ /* 0x0002e60000202000 */
.L_x_4314:
[----:B------:R-:W-:Y:S05]  /*48f0*/  BSYNC.RECONVERGENT B0 ;  /* 0x0000000000007941 */ /* 0x000fea0003800200 */
.L_x_4313:
[----:B------:R-:W-:Y:S04]  /*4900*/  BSSY.RECONVERGENT B0, `(.L_x_4315) ;  /* 0x0000024000007945 */ /* 0x000fe80003800200 */
[----:B------:R-:W-:Y:S05]  /*4910*/  @P0 BRA `(.L_x_4316) ;  /* 0x0000000000880947 */ /* 0x000fea0003800000 */
[----:B-----5:R-:W-:Y:S02]  /*4920*/  IMAD.U32 R24, R24, 0x10000, RZ ;  /* 0x0001000018187824 */ /* 0x020fe400078e00ff */
[----:B------:R-:W-:Y:S02]  /*4930*/  IMAD.MOV.U32 R8, RZ, RZ, 0x3e800000 ;  /* 0x3e800000ff087424 */ /* 0x000fe400078e00ff */
[----:B------:R-:W-:Y:S01]  /*4940*/  FMUL.FTZ R4, |R24|, -1.4426950216293334961 ;  /* 0xbfb8aa3b18047820 */ /* 0x000fe20000410200 */
[----:B------:R-:W-:Y:S01]  /*4950*/  IMAD.MOV.U32 R9, RZ, RZ, 0x3d39bf78 ;  /* 0x3d39bf78ff097424 */ /* 0x000fe200078e00ff */
[----:B------:R-:W-:-:S04]  /*4960*/  FMNMX.FTZ R24, RZ, R24, PT ;  /* 0x00000018ff187209 */ /* 0x000fc80003810000 */
[----:B------:R-:W4:Y:S02]  /*4970*/  MUFU.EX2 R4, R4 ;  /* 0x0000000400047308 */ /* 0x000f240000000800 */
[C---:B----4-:R-:W-:Y:S01]  /*4980*/  FADD.FTZ.RZ R5, R4.reuse, 1 ;  /* 0x3f80000004057421 */ /* 0x050fe2000001c000 */
        /* <DEDUP_REMOVED lines=25> */
[----:B-1----:R-:W-:-:S06]  /*4b20*/  FADD.FTZ R18, R24, -R5 ;  /* 0x8000000518127221 */ /* 0x002fcc0000010000 */
[----:B------:R-:W4:Y:S02]  /*4b30*/  F2F.BF16.F32 R18, R18 ;  /* 0x0000001200127304 */ /* 0x000f240000202000 */
.L_x_4316:
[----:B------:R-:W-:Y:S05]  /*4b40*/  BSYNC.RECONVERGENT B0 ;  /* 0x0000000000007941 */ /* 0x000fea0003800200 */
.L_x_4315:
[----:B------:R-:W-:Y:S04]  /*4b50*/  BSSY.RECONVERGENT B0, `(.L_x_4317) ;  /* 0x0000024000007945 */ /* 0x000fe80003800200 */
[----:B------:R-:W-:Y:S05]  /*4b60*/  @P1 BRA `(.L_x_4318) ;  /* 0x0000000000881947 */ /* 0x000fea0003800000 */
        /* <DEDUP_REMOVED lines=33> */
[----:B------:R0:W0:Y:S03]  /*4d80*/  F2F.BF16.F32 R19, R0 ;  /* 0x0000000000137304 */ /* 0x0000260000202000 */
.L_x_4318:
[----:B------:R-:W-:Y:S05]  /*4d90*/  BSYNC.RECONVERGENT B0 ;  /* 0x0000000000007941 */ /* 0x000fea0003800200 */
.L_x_4317:
[----:B------:R-:W-:Y:S04]  /*4da0*/  BSSY.RECONVERGENT B6, `(.L_x_4319) ;  /* 0x000010e000067945 */ /* 0x000fe80003800200 */
[----:B------:R-:W-:Y:S05]  /*4db0*/  @P2 BRA `(.L_x_4320) ;  /* 0x0000001000302947 */ /* 0x000fea0003800000 */
[----:B------:R-:W1:Y:S01]  /*4dc0*/  LDCU UR4, c[0x0][0x3a8] ;  /* 0x00007500ff0477ac */ /* 0x000e620008000800 */
[----:B------:R-:W3:Y:S01]  /*4dd0*/  LDC.64 R8, c[0x0][0x388] ;  /* 0x0000e200ff087b82 */ /* 0x000ee20000000a00 */
[----:B0----5:R-:W-:Y:S01]  /*4de0*/  IMAD R0, R2, 0x200, R25 ;  /* 0x0000020002007824 */ /* 0x021fe200078e0219 */
[----:B--2---:R-:W-:-:S03]  /*4df0*/  PRMT R4, R17, 0x9910, RZ ;  /* 0x0000991011047816 */ /* 0x004fc600000000ff */
[----:B-1----:R-:W-:Y:S02]  /*4e00*/  IMAD R5, R0, UR4, RZ ;  /* 0x0000000400057c24 */ /* 0x002fe4000f8e02ff */
[----:B------:R-:W-:-:S05]  /*4e10*/  IMAD.MOV.U32 R0, RZ, RZ, R4 ;  /* 0x000000ffff007224 */ /* 0x000fca00078e0004 */
[----:B------:R-:W-:Y:S02]  /*4e20*/  ISETP.GT.AND P0, PT, R0, 0x9, PT ;  /* 0x000000090000780c */ /* 0x000fe40003f04270 */
[----:B---3--:R-:W-:-:S05]  /*4e30*/  IADD3 R8, P1, PT, R5, R8, RZ ;  /* 0x0000000805087210 */ /* 0x008fca0007f3e0ff */
        /* <DEDUP_REMOVED lines=15> */
.L_x_4324:
[----:B------:R-:W-:Y:S02]  /*4f30*/  IMAD.U32 R5, R3, 0x10000, RZ ;  /* 0x0001000003057824 */ /* 0x000fe400078e00ff */
[----:B------:R-:W-:-:S04]  /*4f40*/  IMAD.MOV.U32 R25, RZ, RZ, R23 ;  /* 0x000000ffff197224 */ /* 0x000fc800078e0017 */
[----:B------:R-:W0:Y:S02]  /*4f50*/  F2I.S64.TRUNC R4, R5 ;  /* 0x0000000500047311 */ /* 0x000e24000020d900 */
[----:B0-----:R0:W-:Y:S01]  /*4f60*/  STG.E.U8 desc[UR36][R8.64], R4 ;  /* 0x0000000408007986 */ /* 0x0011e2000c101124 */
[----:B------:R-:W-:Y:S05]  /*4f70*/  BRA `(.L_x_4320) ;  /* 0x0000000c00c07947 */ /* 0x000fea0003800000 */
.L_x_4323:
        /* <DEDUP_REMOVED lines=11> */
.L_x_4327:
[----:B------:R-:W-:Y:S02]  /*5030*/  IMAD.U32 R3, R3, 0x10000, RZ ;  /* 0x0001000003037824 */ /* 0x000fe400078e00ff */
[----:B------:R-:W-:-:S04]  /*5040*/  IMAD.MOV.U32 R25, RZ, RZ, R23 ;  /* 0x000000ffff197224 */ /* 0x000fc800078e0017 */
[----:B------:R-:W0:Y:S02]  /*5050*/  F2I.FTZ.TRUNC.NTZ R3, R3 ;  /* 0x0000000300037305 */ /* 0x000e24000021f100 */
[----:B0-----:R0:W-:Y:S01]  /*5060*/  STG.E desc[UR36][R8.64], R3 ;  /* 0x0000000308007986 */ /* 0x0011e2000c101924 */
[----:B------:R-:W-:Y:S05]  /*5070*/  BRA `(.L_x_4320) ;  /* 0x0000000c00807947 */ /* 0x000fea0003800000 */
.L_x_4326:
[----:B------:R-:W-:Y:S02]  /*5080*/  IMAD.U32 R3, R3, 0x10000, RZ ;  /* 0x0001000003037824 */ /* 0x000fe400078e00ff */
[----:B------:R-:W-:-:S04]  /*5090*/  IMAD.MOV.U32 R25, RZ, RZ, R23 ;  /* 0x000000ffff197224 */ /* 0x000fc800078e0017 */
[----:B------:R-:W0:Y:S02]  /*50a0*/  F2I.FTZ.TRUNC.NTZ R3, R3 ;  /* 0x0000000300037305 */ /* 0x000e24000021f100 */
[----:B0-----:R0:W-:Y:S01]  /*50b0*/  STG.E.U16 desc[UR36][R8.64], R3 ;  /* 0x0000000308007986 */ /* 0x0011e2000c101524 */
[----:B------:R-:W-:Y:S05]  /*50c0*/  BRA `(.L_x_4320) ;  /* 0x0000000c006c7947 */ /* 0x000fea0003800000 */
.L_x_4322:
        /* <DEDUP_REMOVED lines=10> */
.L_x_4329:
[----:B------:R-:W-:Y:S02]  /*5170*/  IMAD.U32 R0, R3, 0x10000, RZ ;  /* 0x0001000003007824 */ /* 0x000fe400078e00ff */
[----:B------:R-:W-:-:S03]  /*5180*/  IMAD.MOV.U32 R25, RZ, RZ, R23 ;  /* 0x000000ffff197224 */ /* 0x000fc600078e0017 */
[----:B------:R-:W-:-:S05]  /*5190*/  F2FP.F16.F32.PACK_AB R0, RZ, R0 ;  /* 0x00000000ff00723e */ /* 0x000fca00000000ff */
[----:B------:R0:W-:Y:S01]  /*51a0*/  STG.E.U16 desc[UR36][R8.64], R0 ;  /* 0x0000000008007986 */ /* 0x0001e2000c101524 */
[----:B------:R-:W-:Y:S05]  /*51b0*/  BRA `(.L_x_4320) ;  /* 0x0000000c00307947 */ /* 0x000fea0003800000 */
.L_x_4328:
        /* <DEDUP_REMOVED lines=11> */
.L_x_4331:
[----:B------:R-:W-:Y:S02]  /*5270*/  IMAD.U32 R3, R3, 0x10000, RZ ;  /* 0x0001000003037824 */ /* 0x000fe400078e00ff */
[----:B------:R-:W-:-:S03]  /*5280*/  IMAD.MOV.U32 R25, RZ, RZ, R23 ;  /* 0x000000ffff197224 */ /* 0x000fc600078e0017 */
[----:B------:R-:W-:-:S04]  /*5290*/  F2FP.F16.F32.PACK_AB R3, RZ, R3 ;  /* 0x00000003ff03723e */ /* 0x000fc800000000ff */
[----:B------:R-:W-:-:S05]  /*52a0*/  PRMT R3, R3, 0x5410, RZ ;  /* 0x0000541003037816 */ /* 0x000fca00000000ff */
[----:B------:R0:W-:Y:S01]  /*52b0*/  STG.E desc[UR36][R8.64], R3 ;  /* 0x0000000308007986 */ /* 0x0001e2000c101924 */
[----:B------:R-:W-:Y:S05]  /*52c0*/  BRA `(.L_x_4320) ;  /* 0x0000000800ec7947 */ /* 0x000fea0003800000 */
.L_x_4330:
[----:B------:R-:W-:Y:S02]  /*52d0*/  IMAD.U32 R4, R3, 0x10000, RZ ;  /* 0x0001000003047824 */ /* 0x000fe400078e00ff */
[----:B------:R-:W-:Y:S02]  /*52e0*/  IMAD.MOV.U32 R25, RZ, RZ, R23 ;  /* 0x000000ffff197224 */ /* 0x000fe400078e0017 */
[----:B------:R-:W-:-:S06]  /*52f0*/  FMUL.FTZ R4, R4, 1 ;  /* 0x3f80000004047820 */ /* 0x000fcc0000410000 */
[----:B------:R-:W0:Y:S02]  /*5300*/  F2F.F64.F32 R4, R4 ;  /* 0x0000000400047310 */ /* 0x000e240000201800 */
[----:B0-----:R0:W-:Y:S01]  /*5310*/  STG.E.64 desc[UR36][R8.64], R4 ;  /* 0x0000000408007986 */ /* 0x0011e2000c101b24 */
[----:B------:R-:W-:Y:S05]  /*5320*/  BRA `(.L_x_4320) ;  /* 0x0000000800d47947 */ /* 0x000fea0003800000 */
.L_x_4321:
        /* <DEDUP_REMOVED lines=14> */
.L_x_4334:
[----:B------:R-:W-:Y:S01]  /*5410*/  IMAD.U32 R3, R3, 0x10000, RZ ;  /* 0x0001000003037824 */ /* 0x000fe200078e00ff */
[----:B------:R-:W-:Y:S01]  /*5420*/  CS2R R6, SRZ ;  /* 0x0000000000067805 */ /* 0x000fe2000001ff00 */
[----:B------:R-:W-:Y:S02]  /*5430*/  IMAD.MOV.U32 R25, RZ, RZ, R23 ;  /* 0x000000ffff197224 */ /* 0x000fe400078e0017 */
[----:B------:R-:W-:-:S04]  /*5440*/  FMUL.FTZ R3, R3, 1 ;  /* 0x3f80000003037820 */ /* 0x000fc80000410000 */
[----:B------:R-:W0:Y:S02]  /*5450*/  F2F.F64.F32 R4, R3 ;  /* 0x0000000300047310 */ /* 0x000e240000201800 */
[----:B0-----:R0:W-:Y:S01]  /*5460*/  STG.E.128 desc[UR36][R8.64], R4 ;  /* 0x0000000408007986 */ /* 0x0011e2000c101d24 */
[----:B------:R-:W-:Y:S05]  /*5470*/  BRA `(.L_x_4320) ;  /* 0x0000000800807947 */ /* 0x000fea0003800000 */
.L_x_4333:
        /* <DEDUP_REMOVED lines=19> */
.L_x_4338:
[----:B------:R-:W-:Y:S05]  /*55b0*/  BSYNC.RECONVERGENT B0 ;  /* 0x0000000000007941 */ /* 0x000fea0003800200 */
.L_x_4337:
[----:B------:R-:W-:Y:S01]  /*55c0*/  LOP3.LUT R5, R0, 0x80, R5, 0xf8, !PT ;  /* 0x0000008000057812 */ /* 0x000fe200078ef805 */
[----:B------:R-:W-:-:S04]  /*55d0*/  IMAD.MOV.U32 R25, RZ, RZ, R23 ;  /* 0x000000ffff197224 */ /* 0x000fc800078e0017 */
[----:B------:R0:W-:Y:S01]  /*55e0*/  STG.E.U8 desc[UR36][R8.64], R5 ;  /* 0x0000000508007986 */ /* 0x0001e2000c101124 */
[----:B------:R-:W-:Y:S05]  /*55f0*/  BRA `(.L_x_4320) ;  /* 0x0000000800207947 */ /* 0x000fea0003800000 */
.L_x_4336:
        /* <DEDUP_REMOVED lines=15> */
.L_x_4340:
[----:B------:R-:W-:Y:S05]  /*56f0*/  BSYNC.RECONVERGENT B0 ;  /* 0x0000000000007941 */ /* 0x000fea0003800200 */
.L_x_4339:
[----:B------:R-:W-:Y:S01]  /*5700*/  LOP3.LUT R5, R0, 0x80, R5, 0xf8, !PT ;  /* 0x0000008000057812 */ /* 0x000fe200078ef805 */
[----:B------:R-:W-:-:S04]  /*5710*/  IMAD.MOV.U32 R25, RZ, RZ, R23 ;  /* 0x000000ffff197224 */ /* 0x000fc800078e0017 */
[----:B------:R0:W-:Y:S01]  /*5720*/  STG.E.U8 desc[UR36][R8.64], R5 ;  /* 0x0000000508007986 */ /* 0x0001e2000c101124 */
[----:B------:R-:W-:Y:S05]  /*5730*/  BRA `(.L_x_4320) ;  /* 0x0000000400d07947 */ /* 0x000fea0003800000 */
.L_x_4335:
[----:B------:R0:W-:Y:S01]  /*5740*/  STG.E.U16 desc[UR36][R8.64], R3 ;  /* 0x0000000308007986 */ /* 0x0001e2000c101524 */
[----:B------:R-:W-:Y:S01]  /*5750*/  IMAD.MOV.U32 R25, RZ, RZ, R23 ;  /* 0x000000ffff197224 */ /* 0x000fe200078e0017 */
[----:B------:R-:W-:Y:S06]  /*5760*/  BRA `(.L_x_4320) ;  /* 0x0000000400c47947 */ /* 0x000fec0003800000 */
.L_x_4332:
        /* <DEDUP_REMOVED lines=13> */
.L_x_4343:
        /* <DEDUP_REMOVED lines=13> */
.L_x_4346:
[----:B------:R-:W-:-:S04]  /*5910*/  SHF.R.U32.HI R0, RZ, 0x14, R3 ;  /* 0x00000014ff007819 */ /* 0x000fc80000011603 */
[----:B------:R-:W-:-:S04]  /*5920*/  LOP3.LUT R0, R0, 0x1, RZ, 0xc0, !PT ;  /* 0x0000000100007812 */ /* 0x000fc800078ec0ff */
[----:B------:R-:W-:-:S04]  /*5930*/  IADD3 R0, PT, PT, R3, 0x487ffff, R0 ;  /* 0x0487ffff03007810 */ /* 0x000fc80007ffe000 */
[----:B------:R-:W-:-:S04]  /*5940*/  SHF.R.U32.HI R0, RZ, 0x14, R0 ;  /* 0x00000014ff007819 */ /* 0x000fc80000011600 */
[----:B------:R-:W-:-:S07]  /*5950*/  LOP3.LUT R0, R0, 0xff, RZ, 0xc0, !PT ;  /* 0x000000ff00007812 */ /* 0x000fce00078ec0ff */
.L_x_4347:
[----:B------:R-:W-:-:S04]  /*5960*/  SHF.R.U32.HI R3, RZ, 0x18, R3 ;  /* 0x00000018ff037819 */ /* 0x000fc80000011603 */
[----:B------:R-:W-:-:S04]  /*5970*/  LOP3.LUT R0, R0, 0x80, R3, 0xf8, !PT ;  /* 0x0000008000007812 */ /* 0x000fc800078ef803 */
[----:B------:R-:W-:-:S07]  /*5980*/  PRMT R4, R0, 0x7610, R4 ;  /* 0x0000761000047816 */ /* 0x000fce0000000004 */
.L_x_4345:
[----:B------:R-:W-:Y:S05]  /*5990*/  BSYNC.RECONVERGENT B0 ;  /* 0x0000000000007941 */ /* 0x000fea0003800200 */
.L_x_4344:
[----:B------:R0:W-:Y:S01]  /*59a0*/  STG.E.U8 desc[UR36][R8.64], R4 ;  /* 0x0000000408007986 */ /* 0x0001e2000c101124 */
[----:B------:R-:W-:Y:S01]  /*59b0*/  IMAD.MOV.U32 R25, RZ, RZ, R23 ;  /* 0x000000ffff197224 */ /* 0x000fe200078e0017 */
[----:B------:R-:W-:Y:S06]  /*59c0*/  BRA `(.L_x_4320) ;  /* 0x00000004002c7947 */ /* 0x000fec0003800000 */
.L_x_4342:
        /* <DEDUP_REMOVED lines=13> */
.L_x_4350:
[----:B------:R-:W-:-:S04]  /*5aa0*/  SHF.R.U32.HI R0, RZ, 0x15, R3 ;  /* 0x00000015ff007819 */ /* 0x000fc80000011603 */
[----:B------:R-:W-:-:S04]  /*5ab0*/  LOP3.LUT R0, R0, 0x1, RZ, 0xc0, !PT ;  /* 0x0000000100007812 */ /* 0x000fc800078ec0ff */
[----:B------:R-:W-:-:S04]  /*5ac0*/  IADD3 R0, PT, PT, R3, 0x88fffff, R0 ;  /* 0x088fffff03007810 */ /* 0x000fc80007ffe000 */
[----:B------:R-:W-:-:S04]  /*5ad0*/  SHF.R.U32.HI R0, RZ, 0x15, R0 ;  /* 0x00000015ff007819 */ /* 0x000fc80000011600 */
[----:B------:R-:W-:-:S07]  /*5ae0*/  LOP3.LUT R0, R0, 0xff, RZ, 0xc0, !PT ;  /* 0x000000ff00007812 */ /* 0x000fce00078ec0ff */
.L_x_4351:
[----:B------:R-:W-:-:S04]  /*5af0*/  SHF.R.U32.HI R3, RZ, 0x18, R3 ;  /* 0x00000018ff037819 */ /* 0x000fc80000011603 */
[----:B------:R-:W-:-:S04]  /*5b00*/  LOP3.LUT R0, R0, 0x80, R3, 0xf8, !PT ;  /* 0x0000008000007812 */ /* 0x000fc800078ef803 */
[----:B------:R-:W-:-:S07]  /*5b10*/  PRMT R4, R0, 0x7610, R4 ;  /* 0x0000761000047816 */ /* 0x000fce0000000004 */
.L_x_4349:
[----:B------:R-:W-:Y:S05]  /*5b20*/  BSYNC.RECONVERGENT B0 ;  /* 0x0000000000007941 */ /* 0x000fea0003800200 */
.L_x_4348:
[----:B------:R0:W-:Y:S01]  /*5b30*/  STG.E.U8 desc[UR36][R8.64], R4 ;  /* 0x0000000408007986 */ /* 0x0001e2000c101124 */
[----:B------:R-:W-:Y:S01]  /*5b40*/  IMAD.MOV.U32 R25, RZ, RZ, R23 ;  /* 0x000000ffff197224 */ /* 0x000fe200078e0017 */
[----:B------:R-:W-:Y:S06]  /*5b50*/  BRA `(.L_x_4320) ;  /* 0x0000000000c87947 */ /* 0x000fec0003800000 */
.L_x_4341:
[----:B------:R-:W-:-:S13]  /*5b60*/  ISETP.NE.AND P0, PT, R0, 0x1c, PT ;  /* 0x0000001c0000780c */ /* 0x000fda0003f05270 */
[----:B------:R-:W-:Y:S05]  /*5b70*/  @!P0 BRA `(.L_x_4352) ;  /* 0x0000000000b08947 */ /* 0x000fea0003800000 */
[----:B------:R-:W-:-:S13]  /*5b80*/  ISETP.NE.AND P0, PT, R0, 0x1d, PT ;  /* 0x0000001d0000780c */ /* 0x000fda0003f05270 */
[----:B------:R-:W-:Y:S05]  /*5b90*/  @!P0 BRA `(.L_x_4353) ;  /* 0x0000000000948947 */ /* 0x000fea0003800000 */
[----:B------:R-:W-:-:S13]  /*5ba0*/  ISETP.NE.AND P0, PT, R0, 0x2c, PT ;  /* 0x0000002c0000780c */ /* 0x000fda0003f05270 */
[----:B------:R-:W-:Y:S05]  /*5bb0*/  @!P0 BRA `(.L_x_4354) ;  /* 0x0000000000488947 */ /* 0x000fea0003800000 */
.L_x_4325:
        /* <DEDUP_REMOVED lines=15> */
[----:B--2-4-:R-:W-:Y:S05]  /*5cb0*/  CALL.ABS.NOINC R14 ;  /* 0x000000000e007343 */ /* 0x014fea0003c00000 */
.L_x_4355:
[----:B------:R-:W-:Y:S01]  /*5cc0*/  IMAD.MOV.U32 R25, RZ, RZ, R23 ;  /* 0x000000ffff197224 */ /* 0x000fe200078e0017 */
[----:B------:R-:W-:Y:S06]  /*5cd0*/  BRA `(.L_x_4320) ;  /* 0x0000000000687947 */ /* 0x000fec0003800000 */
.L_x_4354:
        /* <DEDUP_REMOVED lines=17> */
.L_x_4353:
[----:B------:R-:W-:Y:S02]  /*5df0*/  IMAD.U32 R4, R3, 0x10000, RZ ;  /* 0x0001000003047824 */ /* 0x000fe400078e00ff */
[----:B------:R-:W-:-:S04]  /*5e00*/  IMAD.MOV.U32 R25, RZ, RZ, R23 ;  /* 0x000000ffff197224 */ /* 0x000fc800078e0017 */
[----:B------:R-:W0:Y:S02]  /*5e10*/  F2I.U64.TRUNC R4, R4 ;  /* 0x0000000400047311 */ /* 0x000e24000020d800 */
[----:B0-----:R0:W-:Y:S01]  /*5e20*/  STG.E.64 desc[UR36][R8.64], R4 ;  /* 0x0000000408007986 */ /* 0x0011e2000c101b24 */
[----:B------:R-:W-:Y:S05]  /*5e30*/  BRA `(.L_x_4320) ;  /* 0x0000000000107947 */ /* 0x000fea0003800000 */
.L_x_4352:
[----:B------:R-:W-:Y:S02]  /*5e40*/  IMAD.U32 R3, R3, 0x10000, RZ ;  /* 0x0001000003037824 */ /* 0x000fe400078e00ff */
[----:B------:R-:W-:-:S04]  /*5e50*/  IMAD.MOV.U32 R25, RZ, RZ, R23 ;  /* 0x000000ffff197224 */ /* 0x000fc800078e0017 */
[----:B------:R-:W0:Y:S02]  /*5e60*/  F2I.FTZ.U32.TRUNC.NTZ R3, R3 ;  /* 0x0000000300037305 */ /* 0x000e24000021f000 */
[----:B0-----:R0:W-:Y:S02]  /*5e70*/  STG.E desc[UR36][R8.64], R3 ;  /* 0x0000000308007986 */ /* 0x0011e4000c101924 */
.L_x_4320:
[----:B------:R-:W-:Y:S05]  /*5e80*/  BSYNC.RECONVERGENT B6 ;  /* 0x0000000000067941 */ /* 0x000fea0003800200 */
.L_x_4319:
        /* <DEDUP_REMOVED lines=21> */
[----:B---3--:R-:W-:-:S04]  /*5fe0*/  IMAD.U32 R22, R22, 0x10000, RZ ;  /* 0x0001000016167824 */ /* 0x008fc800078e00ff */
[----:B------:R-:W0:Y:S02]  /*5ff0*/  F2I.FTZ.TRUNC.NTZ R3, R22 ;  /* 0x0000001600037305 */ /* 0x000e24000021f100 */
[----:B0-----:R0:W-:Y:S01]  /*6000*/  STG.E.U8 desc[UR36][R8.64], R3 ;  /* 0x0000000308007986 */ /* 0x0011e2000c101124 */
[----:B------:R-:W-:Y:S05]  /*6010*/  BRA `(.L_x_4363) ;  /* 0x0000000c007c7947 */ /* 0x000fea0003800000 */
.L_x_4361:
[----:B---3--:R-:W-:-:S06]  /*6020*/  IMAD.U32 R5, R22, 0x10000, RZ ;  /* 0x0001000016057824 */ /* 0x008fcc00078e00ff */
[----:B------:R-:W0:Y:S02]  /*6030*/  F2I.S64.TRUNC R4, R5 ;  /* 0x0000000500047311 */ /* 0x000e24000020d900 */
[----:B0-----:R3:W-:Y:S01]  /*6040*/  STG.E.U8 desc[UR36][R8.64], R4 ;  /* 0x0000000408007986 */ /* 0x0017e2000c101124 */
[----:B------:R-:W-:Y:S05]  /*6050*/  BRA `(.L_x_4363) ;  /* 0x0000000c006c7947 */ /* 0x000fea0003800000 */
.L_x_4360:
[----:B------:R-:W-:-:S13]  /*6060*/  ISETP.NE.AND P0, PT, R0, 0x2, PT ;  /* 0x000000020000780c */ /* 0x000fda0003f05270 */
[----:B------:R-:W-:Y:S05]  /*6070*/  @!P0 BRA `(.L_x_4364) ;  /* 0x0000000000308947 */ /* 0x000fea0003800000 */
[----:B------:R-:W-:-:S13]  /*6080*/  ISETP.NE.AND P0, PT, R0, 0x3, PT ;  /* 0x000000030000780c */ /* 0x000fda0003f05270 */
[----:B------:R-:W-:Y:S05]  /*6090*/  @!P0 BRA `(.L_x_4365) ;  /* 0x0000000000188947 */ /* 0x000fea0003800000 */
[----:B------:R-:W-:-:S13]  /*60a0*/  ISETP.NE.AND P0, PT, R0, 0x4, PT ;  /* 0x000000040000780c */ /* 0x000fda0003f05270 */
[----:B------:R-:W-:Y:S05]  /*60b0*/  @P0 BRA `(.L_x_4362) ;  /* 0x0000000800780947 */ /* 0x000fea0003800000 */
[----:B---3--:R-:W-:-:S06]  /*60c0*/  IMAD.U32 R4, R22, 0x10000, RZ ;  /* 0x0001000016047824 */ /* 0x008fcc00078e00ff */
[----:B------:R-:W0:Y:S02]  /*60d0*/  F2I.S64.TRUNC R4, R4 ;  /* 0x0000000400047311 */ /* 0x000e24000020d900 */
[----:B0-----:R1:W-:Y:S01]  /*60e0*/  STG.E.64 desc[UR36][R8.64], R4 ;  /* 0x0000000408007986 */ /* 0x0013e2000c101b24 */
[----:B------:R-:W-:Y:S05]  /*60f0*/  BRA `(.L_x_4363) ;  /* 0x0000000c00447947 */ /* 0x000fea0003800000 */
.L_x_4365:
[----:B---3--:R-:W-:-:S04]  /*6100*/  IMAD.U32 R22, R22, 0x10000, RZ ;  /* 0x0001000016167824 */ /* 0x008fc800078e00ff */
[----:B------:R-:W0:Y:S02]  /*6110*/  F2I.FTZ.TRUNC.NTZ R3, R22 ;  /* 0x0000001600037305 */ /* 0x000e24000021f100 */
[----:B0-----:R2:W-:Y:S01]  /*6120*/  STG.E desc[UR36][R8.64], R3 ;  /* 0x0000000308007986 */ /* 0x0015e2000c101924 */
[----:B------:R-:W-:Y:S05]  /*6130*/  BRA `(.L_x_4363) ;  /* 0x0000000c00347947 */ /* 0x000fea0003800000 */
.L_x_4364:
[----:B---3--:R-:W-:-:S04]  /*6140*/  IMAD.U32 R22, R22, 0x10000, RZ ;  /* 0x0001000016167824 */ /* 0x008fc800078e00ff */
[----:B------:R-:W0:Y:S02]  /*6150*/  F2I.FTZ.TRUNC.NTZ R3, R22 ;  /* 0x0000001600037305 */ /* 0x000e24000021f100 */
[----:B0-----:R0:W-:Y:S01]  /*6160*/  STG.E.U16 desc[UR36][R8.64], R3 ;  /* 0x0000000308007986 */ /* 0x0011e2000c101524 */
[----:B------:R-:W-:Y:S05]  /*6170*/  BRA `(.L_x_4363) ;  /* 0x0000000c00247947 */ /* 0x000fea0003800000 */
.L_x_4359:
[----:B------:R-:W-:-:S13]  /*6180*/  ISETP.GT.AND P0, PT, R0, 0x6, PT ;  /* 0x000000060000780c */ /* 0x000fda0003f04270 */
[----:B------:R-:W-:Y:S05]  /*6190*/  @P0 BRA `(.L_x_4366) ;  /* 0x00000000002c0947 */ /* 0x000fea0003800000 */
[----:B------:R-:W-:-:S13]  /*61a0*/  ISETP.NE.AND P0, PT, R0, 0x5, PT ;  /* 0x000000050000780c */ /* 0x000fda0003f05270 */
[----:B------:R-:W-:Y:S05]  /*61b0*/  @!P0 BRA `(.L_x_4367) ;  /* 0x0000000000148947 */ /* 0x000fea0003800000 */
[----:B------:R-:W-:-:S13]  /*61c0*/  ISETP.NE.AND P0, PT, R0, 0x6, PT ;  /* 0x000000060000780c */ /* 0x000fda0003f05270 */
[----:B------:R-:W-:Y:S05]  /*61d0*/  @P0 BRA `(.L_x_4362) ;  /* 0x0000000800300947 */ /* 0x000fea0003800000 */
[----:B---3--:R-:W-:-:S05]  /*61e0*/  IMAD.U32 R3, R22, 0x10000, RZ ;  /* 0x0001000016037824 */ /* 0x008fca00078e00ff */
[----:B------:R0:W-:Y:S01]  /*61f0*/  STG.E desc[UR36][R8.64], R3 ;  /* 0x0000000308007986 */ /* 0x0001e2000c101924 */
[----:B------:R-:W-:Y:S05]  /*6200*/  BRA `(.L_x_4363) ;  /* 0x0000000c00007947 */ /* 0x000fea0003800000 */
.L_x_4367:
[----:B---3--:R-:W-:-:S05]  /*6210*/  IMAD.U32 R0, R22, 0x10000, RZ ;  /* 0x0001000016007824 */ /* 0x008fca00078e00ff */
[----:B------:R-:W-:-:S05]  /*6220*/  F2FP.F16.F32.PACK_AB R0, RZ, R0 ;  /* 0x00000000ff00723e */ /* 0x000fca00000000ff */
[----:B------:R0:W-:Y:S01]  /*6230*/  STG.E.U16 desc[UR36][R8.64], R0 ;  /* 0x0000000008007986 */ /* 0x0001e2000c101524 */
[----:B------:R-:W-:Y:S05]  /*6240*/  BRA `(.L_x_4363) ;  /* 0x0000000800f07947 */ /* 0x000fea0003800000 */
.L_x_4366:
[----:B------:R-:W-:-:S13]  /*6250*/  ISETP.NE.AND P0, PT, R0, 0x7, PT ;  /* 0x000000070000780c */ /* 0x000fda0003f05270 */
[----:B------:R-:W-:Y:S05]  /*6260*/  @!P0 BRA `(.L_x_4368) ;  /* 0x0000000000348947 */ /* 0x000fea0003800000 */
[----:B------:R-:W-:-:S13]  /*6270*/  ISETP.NE.AND P0, PT, R0, 0x8, PT ;  /* 0x000000080000780c */ /* 0x000fda0003f05270 */
[----:B------:R-:W-:Y:S05]  /*6280*/  @!P0 BRA `(.L_x_4369) ;  /* 0x0000000000188947 */ /* 0x000fea0003800000 */
[----:B------:R-:W-:-:S13]  /*6290*/  ISETP.NE.AND P0, PT, R0, 0x9, PT ;  /* 0x000000090000780c */ /* 0x000fda0003f05270 */
[----:B------:R-:W-:Y:S05]  /*62a0*/  @P0 BRA `(.L_x_4362) ;  /* 0x0000000400fc0947 */ /* 0x000fea0003800000 */
[----:B---3--:R-:W-:Y:S02]  /*62b0*/  IMAD.U32 R22, R22, 0x10000, RZ ;  /* 0x0001000016167824 */ /* 0x008fe400078e00ff */
[----:B------:R-:W-:-:S05]  /*62c0*/  IMAD.MOV.U32 R23, RZ, RZ, RZ ;  /* 0x000000ffff177224 */ /* 0x000fca00078e00ff */
[----:B------:R0:W-:Y:S01]  /*62d0*/  STG.E.64 desc[UR36][R8.64], R22 ;  /* 0x0000001608007986 */ /* 0x0001e2000c101b24 */
[----:B------:R-:W-:Y:S05]  /*62e0*/  BRA `(.L_x_4363) ;  /* 0x0000000800c87947 */ /* 0x000fea0003800000 */
.L_x_4369:
[----:B---3--:R-:W-:-:S05]  /*62f0*/  IMAD.U32 R22, R22, 0x10000, RZ ;  /* 0x0001000016167824 */ /* 0x008fca00078e00ff */
[----:B------:R-:W-:-:S04]  /*6300*/  F2FP.F16.F32.PACK_AB R3, RZ, R22 ;  /* 0x00000016ff03723e */ /* 0x000fc800000000ff */
[----:B------:R-:W-:-:S05]  /*6310*/  PRMT R3, R3, 0x5410, RZ ;  /* 0x0000541003037816 */ /* 0x000fca00000000ff */
[----:B------:R0:W-:Y:S01]  /*6320*/  STG.E desc[UR36][R8.64], R3 ;  /* 0x0000000308007986 */ /* 0x0001e2000c101924 */
[----:B------:R-:W-:Y:S05]  /*6330*/  BRA `(.L_x_4363) ;  /* 0x0000000800b47947 */ /* 0x000fea0003800000 */
.L_x_4368:
[----:B---3--:R-:W-:-:S04]  /*6340*/  IMAD.U32 R4, R22, 0x10000, RZ ;  /* 0x0001000016047824 */ /* 0x008fc800078e00ff */
[----:B------:R-:W-:-:S06]  /*6350*/  FMUL.FTZ R4, R4, 1 ;  /* 0x3f80000004047820 */ /* 0x000fcc0000410000 */
[----:B------:R-:W0:Y:S02]  /*6360*/  F2F.F64.F32 R4, R4 ;  /* 0x0000000400047310 */ /* 0x000e240000201800 */
[----:B0-----:R0:W-:Y:S01]  /*6370*/  STG.E.64 desc[UR36][R8.64], R4 ;  /* 0x0000000408007986 */ /* 0x0011e2000c101b24 */
[----:B------:R-:W-:Y:S05]  /*6380*/  BRA `(.L_x_4363) ;  /* 0x0000000800a07947 */ /* 0x000fea0003800000 */
.L_x_4358:
        /* <DEDUP_REMOVED lines=10> */
[----:B---3--:R-:W-:-:S06]  /*6430*/  IMAD.U32 R3, R22, 0x10000, RZ ;  /* 0x0001000016037824 */ /* 0x008fcc00078e00ff */
[----:B------:R-:W0:Y:S02]  /*6440*/  F2I.FTZ.U32.TRUNC.NTZ R3, R3 ;  /* 0x0000000300037305 */ /* 0x000e24000021f000 */
[----:B0-----:R0:W-:Y:S01]  /*6450*/  STG.E.U16 desc[UR36][R8.64], R3 ;  /* 0x0000000308007986 */ /* 0x0011e2000c101524 */
[----:B------:R-:W-:Y:S05]  /*6460*/  BRA `(.L_x_4363) ;  /* 0x0000000800687947 */ /* 0x000fea0003800000 */
.L_x_4373:
[----:B---3--:R-:W-:Y:S01]  /*6470*/  IMAD.U32 R5, R22, 0x10000, RZ ;  /* 0x0001000016057824 */ /* 0x008fe200078e00ff */
        /* <DEDUP_REMOVED lines=16> */
.L_x_4376:
[----:B------:R-:W-:-:S04]  /*6580*/  SHF.R.U32.HI R3, RZ, 0x18, R5 ;  /* 0x00000018ff037819 */ /* 0x000fc80000011605 */
[----:B------:R-:W-:-:S04]  /*6590*/  LOP3.LUT R0, R0, 0x80, R3, 0xf8, !PT ;  /* 0x0000008000007812 */ /* 0x000fc800078ef803 */
[----:B------:R-:W-:-:S07]  /*65a0*/  PRMT R4, R0, 0x7610, R4 ;  /* 0x0000761000047816 */ /* 0x000fce0000000004 */
.L_x_4375:
[----:B------:R-:W-:Y:S05]  /*65b0*/  BSYNC.RECONVERGENT B0 ;  /* 0x0000000000007941 */ /* 0x000fea0003800200 */
.L_x_4374:
[----:B------:R0:W-:Y:S01]  /*65c0*/  STG.E.U8 desc[UR36][R8.64], R4 ;  /* 0x0000000408007986 */ /* 0x0001e2000c101124 */
[----:B------:R-:W-:Y:S05]  /*65d0*/  BRA `(.L_x_4363) ;  /* 0x00000008000c7947 */ /* 0x000fea0003800000 */
.L_x_4372:
        /* <DEDUP_REMOVED lines=17> */
.L_x_4379:
[----:B------:R-:W-:-:S04]  /*66f0*/  SHF.R.U32.HI R3, RZ, 0x18, R5 ;  /* 0x00000018ff037819 */ /* 0x000fc80000011605 */
[----:B------:R-:W-:-:S04]  /*6700*/  LOP3.LUT R0, R0, 0x80, R3, 0xf8, !PT ;  /* 0x0000008000007812 */ /* 0x000fc800078ef803 */
[----:B------:R-:W-:-:S07]  /*6710*/  PRMT R4, R0, 0x7610, R4 ;  /* 0x0000761000047816 */ /* 0x000fce0000000004 */
.L_x_4378:
[----:B------:R-:W-:Y:S05]  /*6720*/  BSYNC.RECONVERGENT B0 ;  /* 0x0000000000007941 */ /* 0x000fea0003800200 */
.L_x_4377:
[----:B------:R0:W-:Y:S01]  /*6730*/  STG.E.U8 desc[UR36][R8.64], R4 ;  /* 0x0000000408007986 */ /* 0x0001e2000c101124 */
[----:B------:R-:W-:Y:S05]  /*6740*/  BRA `(.L_x_4363) ;  /* 0x0000000400b07947 */ /* 0x000fea0003800000 */
.L_x_4371:
[----:B------:R-:W-:-:S13]  /*6750*/  ISETP.NE.AND P0, PT, R0, 0x1c, PT ;  /* 0x0000001c0000780c */ /* 0x000fda0003f05270 */
[----:B------:R-:W-:Y:S05]  /*6760*/  @!P0 BRA `(.L_x_4380) ;  /* 0x0000000000608947 */ /* 0x000fea0003800000 */
[----:B------:R-:W-:-:S13]  /*6770*/  ISETP.NE.AND P0, PT, R0, 0x1d, PT ;  /* 0x0000001d0000780c */ /* 0x000fda0003f05270 */
[----:B------:R-:W-:Y:S05]  /*6780*/  @!P0 BRA `(.L_x_4381) ;  /* 0x0000000000488947 */ /* 0x000fea0003800000 */
[----:B------:R-:W-:-:S13]  /*6790*/  ISETP.NE.AND P0, PT, R0, 0x2c, PT ;  /* 0x0000002c0000780c */ /* 0x000fda0003f05270 */
[----:B------:R-:W-:Y:S05]  /*67a0*/  @P0 BRA `(.L_x_4362) ;  /* 0x0000000000bc0947 */ /* 0x000fea0003800000 */
[----:B---3--:R-:W-:-:S05]  /*67b0*/  IMAD.U32 R22, R22, 0x10000, RZ ;  /* 0x0001000016167824 */ /* 0x008fca00078e00ff */
        /* <DEDUP_REMOVED lines=15> */
.L_x_4381:
[----:B---3--:R-:W-:-:S06]  /*68b0*/  IMAD.U32 R4, R22, 0x10000, RZ ;  /* 0x0001000016047824 */ /* 0x008fcc00078e00ff */
[----:B------:R-:W0:Y:S02]  /*68c0*/  F2I.U64.TRUNC R4, R4 ;  /* 0x0000000400047311 */ /* 0x000e24000020d800 */
[----:B0-----:R0:W-:Y:S01]  /*68d0*/  STG.E.64 desc[UR36][R8.64], R4 ;  /* 0x0000000408007986 */ /* 0x0011e2000c101b24 */
[----:B------:R-:W-:Y:S05]  /*68e0*/  BRA `(.L_x_4363) ;  /* 0x0000000400487947 */ /* 0x000fea0003800000 */
.L_x_4380:
[----:B---3--:R-:W-:-:S04]  /*68f0*/  IMAD.U32 R22, R22, 0x10000, RZ ;  /* 0x0001000016167824 */ /* 0x008fc800078e00ff */
[----:B------:R-:W0:Y:S02]  /*6900*/  F2I.FTZ.U32.TRUNC.NTZ R3, R22 ;  /* 0x0000001600037305 */ /* 0x000e24000021f000 */
[----:B0-----:R0:W-:Y:S01]  /*6910*/  STG.E desc[UR36][R8.64], R3 ;  /* 0x0000000308007986 */ /* 0x0011e2000c101924 */
[----:B------:R-:W-:Y:S05]  /*6920*/  BRA `(.L_x_4363) ;  /* 0x0000000400387947 */ /* 0x000fea0003800000 */
.L_x_4370:
[----:B------:R-:W-:-:S13]  /*6930*/  ISETP.GT.AND P0, PT, R0, 0xe, PT ;  /* 0x0000000e0000780c */ /* 0x000fda0003f04270 */
[----:B------:R-:W-:Y:S05]  /*6940*/  @P0 BRA `(.L_x_4382) ;  /* 0x00000000003c0947 */ /* 0x000fea0003800000 */
[----:B------:R-:W-:-:S13]  /*6950*/  ISETP.NE.AND P0, PT, R0, 0xa, PT ;  /* 0x0000000a0000780c */ /* 0x000fda0003f05270 */
[----:B------:R-:W-:Y:S05]  /*6960*/  @!P0 BRA `(.L_x_4383) ;  /* 0x00000000001c8947 */ /* 0x000fea0003800000 */
[----:B------:R-:W-:-:S13]  /*6970*/  ISETP.NE.AND P0, PT, R0, 0xb, PT ;  /* 0x0000000b0000780c */ /* 0x000fda0003f05270 */
[----:B------:R-:W-:Y:S05]  /*6980*/  @P0 BRA `(.L_x_4362) ;  /* 0x0000000000440947 */ /* 0x000fea0003800000 */
[----:B---3--:R-:W-:-:S05]  /*6990*/  IMAD.U32 R22, R22, 0x10000, RZ ;  /* 0x0001000016167824 */ /* 0x008fca00078e00ff */
[----:B------:R-:W-:-:S04]  /*69a0*/  FSETP.NEU.FTZ.AND P0, PT, R22, RZ, PT ;  /* 0x000000ff1600720b */ /* 0x000fc80003f1d000 */
[----:B------:R-:W-:-:S05]  /*69b0*/  SEL R3, RZ, 0x1, !P0 ;  /* 0x00000001ff037807 */ /* 0x000fca0004000000 */
[----:B------:R0:W-:Y:S01]  /*69c0*/  STG.E.U8 desc[UR36][R8.64], R3 ;  /* 0x0000000308007986 */ /* 0x0001e2000c101124 */
[----:B------:R-:W-:Y:S05]  /*69d0*/  BRA `(.L_x_4363) ;  /* 0x00000004000c7947 */ /* 0x000fea0003800000 */
.L_x_4383:
[----:B---3--:R-:W-:Y:S01]  /*69e0*/  IMAD.U32 R22, R22, 0x10000, RZ ;  /* 0x0001000016167824 */ /* 0x008fe200078e00ff */
[----:B------:R-:W-:-:S03]  /*69f0*/  CS2R R6, SRZ ;  /* 0x0000000000067805 */ /* 0x000fc6000001ff00 */
[----:B------:R-:W-:-:S06]  /*6a00*/  FMUL.FTZ R4, R22, 1 ;  /* 0x3f80000016047820 */ /* 0x000fcc0000410000 */
[----:B------:R-:W0:Y:S02]  /*6a10*/  F2F.F64.F32 R4, R4 ;  /* 0x0000000400047310 */ /* 0x000e240000201800 */
[----:B0-----:R0:W-:Y:S01]  /*6a20*/  STG.E.128 desc[UR36][R8.64], R4 ;  /* 0x0000000408007986 */ /* 0x0011e2000c101d24 */
[----:B------:R-:W-:Y:S05]  /*6a30*/  BRA `(.L_x_4363) ;  /* 0x0000000000f47947 */ /* 0x000fea0003800000 */
.L_x_4382:
[----:B------:R-:W-:-:S13]  /*6a40*/  ISETP.NE.AND P0, PT, R0, 0xf, PT ;  /* 0x0000000f0000780c */ /* 0x000fda0003f05270 */
[----:B------:R-:W-:Y:S05]  /*6a50*/  @!P0 BRA `(.L_x_4384) ;  /* 0x0000000000e88947 */ /* 0x000fea0003800000 */
[----:B------:R-:W-:-:S13]  /*6a60*/  ISETP.NE.AND P0, PT, R0, 0x17, PT ;  /* 0x000000170000780c */ /* 0x000fda0003f05270 */
[----:B------:R-:W-:Y:S05]  /*6a70*/  @!P0 BRA `(.L_x_4385) ;  /* 0x0000000000908947 */ /* 0x000fea0003800000 */
[----:B------:R-:W-:-:S13]  /*6a80*/  ISETP.NE.AND P0, PT, R0, 0x18, PT ;  /* 0x000000180000780c */ /* 0x000fda0003f05270 */
[----:B------:R-:W-:Y:S05]  /*6a90*/  @!P0 BRA `(.L_x_4386) ;  /* 0x0000000000448947 */ /* 0x000fea0003800000 */
.L_x_4362:
        /* <DEDUP_REMOVED lines=11> */
[----:B------:R-:W-:Y:S02]  /*6b50*/  IMAD.U32 R7, RZ, RZ, UR7 ;  /* 0x00000007ff077e24 */ /* 0x000fe4000f8e00ff */
[----:B-----5:R-:W-:Y:S02]  /*6b60*/  IMAD.U32 R10, RZ, RZ, UR8 ;  /* 0x00000008ff0a7e24 */ /* 0x020fe4000f8e00ff */
[----:B------:R-:W-:-:S07]  /*6b70*/  IMAD.U32 R11, RZ, RZ, UR9 ;  /* 0x00000009ff0b7e24 */ /* 0x000fce000f8e00ff */
[----:B------:R-:W-:-:S07]  /*6b80*/  LEPC R20, `(.L_x_4387) ;  /* 0x000000001014794e */ /* 0x000fce0000000000 */
[----:B--234-:R-:W-:Y:S05]  /*6b90*/  CALL.ABS.NOINC R14 ;  /* 0x000000000e007343 */ /* 0x01cfea0003c00000 */
.L_x_4387:
[----:B------:R-:W-:Y:S05]  /*6ba0*/  BRA `(.L_x_4363) ;  /* 0x0000000000987947 */ /* 0x000fea0003800000 */
.L_x_4386:
[----:B---3--:R-:W-:Y:S01]  /*6bb0*/  IMAD.U32 R5, R22, 0x10000, RZ ;  /* 0x0001000016057824 */ /* 0x008fe200078e00ff */
        /* <DEDUP_REMOVED lines=12> */
.L_x_4389:
[----:B------:R-:W-:Y:S05]  /*6c80*/  BSYNC.RECONVERGENT B0 ;  /* 0x0000000000007941 */ /* 0x000fea0003800200 */
.L_x_4388:
[----:B------:R-:W-:-:S05]  /*6c90*/  LOP3.LUT R3, R0, 0x80, R3, 0xf8, !PT ;  /* 0x0000008000037812 */ /* 0x000fca00078ef803 */
[----:B------:R0:W-:Y:S01]  /*6ca0*/  STG.E.U8 desc[UR36][R8.64], R3 ;  /* 0x0000000308007986 */ /* 0x0001e2000c101124 */
[----:B------:R-:W-:Y:S05]  /*6cb0*/  BRA `(.L_x_4363) ;  /* 0x0000000000547947 */ /* 0x000fea0003800000 */
.L_x_4385:
[----:B---3--:R-:W-:Y:S01]  /*6cc0*/  IMAD.U32 R3, R22, 0x10000, RZ ;  /* 0x0001000016037824 */ /* 0x008fe200078e00ff */
        /* <DEDUP_REMOVED lines=11> */
.L_x_4391:
[----:B------:R-:W-:Y:S01]  /*6d80*/  IMAD.MOV.U32 R0, RZ, RZ, 0x7f ;  /* 0x0000007fff007424 */ /* 0x000fe200078e00ff */
[----:B------:R-:W-:-:S04]  /*6d90*/  ISETP.GT.U32.AND P0, PT, R4, 0x7f800000, PT ;  /* 0x7f8000000400780c */ /* 0x000fc80003f04070 */
[----:B------:R-:W-:-:S09]  /*6da0*/  SEL R0, R0, 0x7c, P0 ;  /* 0x0000007c00007807 */ /* 0x000fd20000000000 */
.L_x_4392:
[----:B------:R-:W-:Y:S05]  /*6db0*/  BSYNC.RECONVERGENT B0 ;  /* 0x0000000000007941 */ /* 0x000fea0003800200 */
.L_x_4390:
[----:B------:R-:W-:-:S04]  /*6dc0*/  SHF.R.U32.HI R3, RZ, 0x18, R3 ;  /* 0x00000018ff037819 */ /* 0x000fc80000011603 */
[----:B------:R-:W-:-:S05]  /*6dd0*/  LOP3.LUT R3, R0, 0x80, R3, 0xf8, !PT ;  /* 0x0000008000037812 */ /* 0x000fca00078ef803 */
[----:B------:R0:W-:Y:S01]  /*6de0*/  STG.E.U8 desc[UR36][R8.64], R3 ;  /* 0x0000000308007986 */ /* 0x0001e2000c101124 */
[----:B------:R-:W-:Y:S05]  /*6df0*/  BRA `(.L_x_4363) ;  /* 0x0000000000047947 */ /* 0x000fea0003800000 */
.L_x_4384:
[----:B---3--:R0:W-:Y:S02]  /*6e00*/  STG.E.U16 desc[UR36][R8.64], R22 ;  /* 0x0000001608007986 */ /* 0x0081e4000c101524 */
.L_x_4363:
[----:B------:R-:W-:-:S05]  /*6e10*/  VIADD R25, R25, 0x80 ;  /* 0x0000008019197836 */ /* 0x000fca0000000000 */
[----:B------:R-:W-:-:S13]  /*6e20*/  ISETP.GE.AND P0, PT, R25, R16, PT ;  /* 0x000000101900720c */ /* 0x000fda0003f06270 */
[----:B------:R-:W-:Y:S05]  /*6e30*/  @P0 BRA `(.L_x_4357) ;  /* 0x0000000c00d80947 */ /* 0x000fea0003800000 */
[----:B------:R-:W5:Y:S01]  /*6e40*/  LDCU UR4, c[0x0][0x3a8] ;  /* 0x00007500ff0477ac */ /* 0x000f620008000800 */
[----:B0123--:R-:W0:Y:S01]  /*6e50*/  LDC.64 R8, c[0x0][0x388] ;  /* 0x0000e200ff087b82 */ /* 0x00fe220000000a00 */
        /* <DEDUP_REMOVED lines=20> */
.L_x_4396:
[----:B----4-:R-:W-:-:S06]  /*6fa0*/  IMAD.U32 R5, R18, 0x10000, RZ ;  /* 0x0001000012057824 */ /* 0x010fcc00078e00ff */
[----:B------:R-:W0:Y:S02]  /*6fb0*/  F2I.S64.TRUNC R4, R5 ;  /* 0x0000000500047311 */ /* 0x000e24000020d900 */
[----:B0-----:R0:W-:Y:S01]  /*6fc0*/  STG.E.U8 desc[UR36][R8.64], R4 ;  /* 0x0000000408007986 */ /* 0x0011e2000c101124 */
[----:B------:R-:W-:Y:S05]  /*6fd0*/  BRA `(.L_x_4398) ;  /* 0x0000000c006c7947 */ /* 0x000fea0003800000 */
.L_x_4395:
        /* <DEDUP_REMOVED lines=10> */
.L_x_4400:
[----:B----4-:R-:W-:-:S04]  /*7080*/  IMAD.U32 R18, R18, 0x10000, RZ ;  /* 0x0001000012127824 */ /* 0x010fc800078e00ff */
[----:B------:R-:W0:Y:S02]  /*7090*/  F2I.FTZ.TRUNC.NTZ R3, R18 ;  /* 0x0000001200037305 */ /* 0x000e24000021f100 */
[----:B0-----:R0:W-:Y:S01]  /*70a0*/  STG.E desc[UR36][R8.64], R3 ;  /* 0x0000000308007986 */ /* 0x0011e2000c101924 */
[----:B------:R-:W-:Y:S05]  /*70b0*/  BRA `(.L_x_4398) ;  /* 0x0000000c00347947 */ /* 0x000fea0003800000 */
.L_x_4399:
[----:B----4-:R-:W-:-:S04]  /*70c0*/  IMAD.U32 R18, R18, 0x10000, RZ ;  /* 0x0001000012127824 */ /* 0x010fc800078e00ff */
[----:B------:R-:W0:Y:S02]  /*70d0*/  F2I.FTZ.TRUNC.NTZ R3, R18 ;  /* 0x0000001200037305 */ /* 0x000e24000021f100 */
[----:B0-----:R0:W-:Y:S01]  /*70e0*/  STG.E.U16 desc[UR36][R8.64], R3 ;  /* 0x0000000308007986 */ /* 0x0011e2000c101524 */
[----:B------:R-:W-:Y:S05]  /*70f0*/  BRA `(.L_x_4398) ;  /* 0x0000000c00247947 */ /* 0x000fea0003800000 */
.L_x_4394:
        /* <DEDUP_REMOVED lines=9> */
.L_x_4402:
[----:B----4-:R-:W-:-:S05]  /*7190*/  IMAD.U32 R0, R18, 0x10000, RZ ;  /* 0x0001000012007824 */ /* 0x010fca00078e00ff */
[----:B------:R-:W-:-:S05]  /*71a0*/  F2FP.F16.F32.PACK_AB R0, RZ, R0 ;  /* 0x00000000ff00723e */ /* 0x000fca00000000ff */
[----:B------:R0:W-:Y:S01]  /*71b0*/  STG.E.U16 desc[UR36][R8.64], R0 ;  /* 0x0000000008007986 */ /* 0x0001e2000c101524 */
[----:B------:R-:W-:Y:S05]  /*71c0*/  BRA `(.L_x_4398) ;  /* 0x0000000800f07947 */ /* 0x000fea0003800000 */
.L_x_4401:
        /* <DEDUP_REMOVED lines=10> */
.L_x_4404:
[----:B----4-:R-:W-:-:S05]  /*7270*/  IMAD.U32 R18, R18, 0x10000, RZ ;  /* 0x0001000012127824 */ /* 0x010fca00078e00ff */
[----:B------:R-:W-:-:S04]  /*7280*/  F2FP.F16.F32.PACK_AB R3, RZ, R18 ;  /* 0x00000012ff03723e */ /* 0x000fc800000000ff */
[----:B------:R-:W-:-:S05]  /*7290*/  PRMT R3, R3, 0x5410, RZ ;  /* 0x0000541003037816 */ /* 0x000fca00000000ff */
[----:B------:R0:W-:Y:S01]  /*72a0*/  STG.E desc[UR36][R8.64], R3 ;  /* 0x0000000308007986 */ /* 0x0001e2000c101924 */
[----:B------:R-:W-:Y:S05]  /*72b0*/  BRA `(.L_x_4398) ;  /* 0x0000000800b47947 */ /* 0x000fea0003800000 */
.L_x_4403:
[----:B----4-:R-:W-:-:S04]  /*72c0*/  IMAD.U32 R4, R18, 0x10000, RZ ;  /* 0x0001000012047824 */ /* 0x010fc800078e00ff */
[----:B------:R-:W-:-:S06]  /*72d0*/  FMUL.FTZ R4, R4, 1 ;  /* 0x3f80000004047820 */ /* 0x000fcc0000410000 */
[----:B------:R-:W0:Y:S02]  /*72e0*/  F2F.F64.F32 R4, R4 ;  /* 0x0000000400047310 */ /* 0x000e240000201800 */
[----:B0-----:R0:W-:Y:S01]  /*72f0*/  STG.E.64 desc[UR36][R8.64], R4 ;  /* 0x0000000408007986 */ /* 0x0011e2000c101b24 */
[----:B------:R-:W-:Y:S05]  /*7300*/  BRA `(.L_x_4398) ;  /* 0x0000000800a07947 */ /* 0x000fea0003800000 */
.L_x_4393:
        /* <DEDUP_REMOVED lines=14> */
.L_x_4408:
        /* <DEDUP_REMOVED lines=17> */
.L_x_4411:
[----:B------:R-:W-:-:S04]  /*7500*/  SHF.R.U32.HI R3, RZ, 0x18, R5 ;  /* 0x00000018ff037819 */ /* 0x000fc80000011605 */
[----:B------:R-:W-:-:S04]  /*7510*/  LOP3.LUT R0, R0, 0x80, R3, 0xf8, !PT ;  /* 0x0000008000007812 */ /* 0x000fc800078ef803 */
[----:B------:R-:W-:-:S07]  /*7520*/  PRMT R4, R0, 0x7610, R4 ;  /* 0x0000761000047816 */ /* 0x000fce0000000004 */
.L_x_4410:
[----:B------:R-:W-:Y:S05]  /*7530*/  BSYNC.RECONVERGENT B0 ;  /* 0x0000000000007941 */ /* 0x000fea0003800200 */
.L_x_4409:
[----:B------:R0:W-:Y:S01]  /*7540*/  STG.E.U8 desc[UR36][R8.64], R4 ;  /* 0x0000000408007986 */ /* 0x0001e2000c101124 */
[----:B------:R-:W-:Y:S05]  /*7550*/  BRA `(.L_x_4398) ;  /* 0x00000008000c7947 */ /* 0x000fea0003800000 */
.L_x_4407:
        /* <DEDUP_REMOVED lines=17> */
.L_x_4414:
[----:B------:R-:W-:-:S04]  /*7670*/  SHF.R.U32.HI R3, RZ, 0x18, R5 ;  /* 0x00000018ff037819 */ /* 0x000fc80000011605 */
[----:B------:R-:W-:-:S04]  /*7680*/  LOP3.LUT R0, R0, 0x80, R3, 0xf8, !PT ;  /* 0x0000008000007812 */ /* 0x000fc800078ef803 */
[----:B------:R-:W-:-:S07]  /*7690*/  PRMT R4, R0, 0x7610, R4 ;  /* 0x0000761000047816 */ /* 0x000fce0000000004 */
.L_x_4413:
[----:B------:R-:W-:Y:S05]  /*76a0*/  BSYNC.RECONVERGENT B0 ;  /* 0x0000000000007941 */ /* 0x000fea0003800200 */
.L_x_4412:
[----:B------:R0:W-:Y:S01]  /*76b0*/  STG.E.U8 desc[UR36][R8.64], R4 ;  /* 0x0000000408007986 */ /* 0x0001e2000c101124 */
[----:B------:R-:W-:Y:S05]  /*76c0*/  BRA `(.L_x_4398) ;  /* 0x0000000400b07947 */ /* 0x000fea0003800000 */
.L_x_4406:
        /* <DEDUP_REMOVED lines=22> */
.L_x_4416:
[----:B----4-:R-:W-:-:S06]  /*7830*/  IMAD.U32 R4, R18, 0x10000, RZ ;  /* 0x0001000012047824 */ /* 0x010fcc00078e00ff */
[----:B------:R-:W0:Y:S02]  /*7840*/  F2I.U64.TRUNC R4, R4 ;  /* 0x0000000400047311 */ /* 0x000e24000020d800 */
[----:B0-----:R0:W-:Y:S01]  /*7850*/  STG.E.64 desc[UR36][R8.64], R4 ;  /* 0x0000000408007986 */ /* 0x0011e2000c101b24 */
[----:B------:R-:W-:Y:S05]  /*7860*/  BRA `(.L_x_4398) ;  /* 0x0000000400487947 */ /* 0x000fea0003800000 */
.L_x_4415:
[----:B----4-:R-:W-:-:S04]  /*7870*/  IMAD.U32 R18, R18, 0x10000, RZ ;  /* 0x0001000012127824 */ /* 0x010fc800078e00ff */
[----:B------:R-:W0:Y:S02]  /*7880*/  F2I.FTZ.U32.TRUNC.NTZ R3, R18 ;  /* 0x0000001200037305 */ /* 0x000e24000021f000 */
[----:B0-----:R0:W-:Y:S01]  /*7890*/  STG.E desc[UR36][R8.64], R3 ;  /* 0x0000000308007986 */ /* 0x0011e2000c101924 */
[----:B------:R-:W-:Y:S05]  /*78a0*/  BRA `(.L_x_4398) ;  /* 0x0000000400387947 */ /* 0x000fea0003800000 */
.L_x_4405:
        /* <DEDUP_REMOVED lines=11> */
.L_x_4418:
[----:B----4-:R-:W-:Y:S01]  /*7960*/  IMAD.U32 R18, R18, 0x10000, RZ ;  /* 0x0001000012127824 */ /* 0x010fe200078e00ff */
[----:B------:R-:W-:-:S03]  /*7970*/  CS2R R6, SRZ ;  /* 0x0000000000067805 */ /* 0x000fc6000001ff00 */
[----:B------:R-:W-:-:S06]  /*7980*/  FMUL.FTZ R4, R18, 1 ;  /* 0x3f80000012047820 */ /* 0x000fcc0000410000 */
[----:B------:R-:W0:Y:S02]  /*7990*/  F2F.F64.F32 R4, R4 ;  /* 0x0000000400047310 */ /* 0x000e240000201800 */
[----:B0-----:R4:W-:Y:S01]  /*79a0*/  STG.E.128 desc[UR36][R8.64], R4 ;  /* 0x0000000408007986 */ /* 0x0019e2000c101d24 */
[----:B------:R-:W-:Y:S05]  /*79b0*/  BRA `(.L_x_4398) ;  /* 0x0000000000f47947 */ /* 0x000fea0003800000 */
.L_x_4417:
[----:B------:R-:W-:-:S13]  /*79c0*/  ISETP.NE.AND P0, PT, R0, 0xf, PT ;  /* 0x0000000f0000780c */ /* 0x000fda0003f05270 */
[----:B------:R-:W-:Y:S05]  /*79d0*/  @!P0 BRA `(.L_x_4419) ;  /* 0x0000000000e88947 */ /* 0x000fea0003800000 */
[----:B------:R-:W-:-:S13]  /*79e0*/  ISETP.NE.AND P0, PT, R0, 0x17, PT ;  /* 0x000000170000780c */ /* 0x000fda0003f05270 */
[----:B------:R-:W-:Y:S05]  /*79f0*/  @!P0 BRA `(.L_x_4420) ;  /* 0x0000000000908947 */ /* 0x000fea0003800000 */
[----:B------:R-:W-:-:S13]  /*7a00*/  ISETP.NE.AND P0, PT, R0, 0x18, PT ;  /* 0x000000180000780c */ /* 0x000fda0003f05270 */
[----:B------:R-:W-:Y:S05]  /*7a10*/  @!P0 BRA `(.L_x_4421) ;  /* 0x0000000000448947 */ /* 0x000fea0003800000 */
.L_x_4397:
        /* <DEDUP_REMOVED lines=16> */
.L_x_4422:
[----:B------:R-:W-:Y:S05]  /*7b20*/  BRA `(.L_x_4398) ;  /* 0x0000000000987947 */ /* 0x000fea0003800000 */
.L_x_4421:
        /* <DEDUP_REMOVED lines=13> */
.L_x_4424:
[----:B------:R-:W-:Y:S05]  /*7c00*/  BSYNC.RECONVERGENT B0 ;  /* 0x0000000000007941 */ /* 0x000fea0003800200 */
.L_x_4423:
[----:B------:R-:W-:-:S05]  /*7c10*/  LOP3.LUT R3, R0, 0x80, R3, 0xf8, !PT ;  /* 0x0000008000037812 */ /* 0x000fca00078ef803 */
[----:B------:R1:W-:Y:S01]  /*7c20*/  STG.E.U8 desc[UR36][R8.64], R3 ;  /* 0x0000000308007986 */ /* 0x0003e2000c101124 */
[----:B------:R-:W-:Y:S05]  /*7c30*/  BRA `(.L_x_4398) ;  /* 0x0000000000547947 */ /* 0x000fea0003800000 */
.L_x_4420:
        /* <DEDUP_REMOVED lines=12> */
.L_x_4426:
[----:B------:R-:W-:Y:S01]  /*7d00*/  IMAD.MOV.U32 R0, RZ, RZ, 0x7f ;  /* 0x0000007fff007424 */ /* 0x000fe200078e00ff */
[----:B------:R-:W-:-:S04]  /*7d10*/  ISETP.GT.U32.AND P0, PT, R4, 0x7f800000, PT ;  /* 0x7f8000000400780c */ /* 0x000fc80003f04070 */
[----:B------:R-:W-:-:S09]  /*7d20*/  SEL R0, R0, 0x7c, P0 ;  /* 0x0000007c00007807 */ /* 0x000fd20000000000 */
.L_x_4427:
[----:B------:R-:W-:Y:S05]  /*7d30*/  BSYNC.RECONVERGENT B0 ;  /* 0x0000000000007941 */ /* 0x000fea0003800200 */
.L_x_4425:
[----:B------:R-:W-:-:S04]  /*7d40*/  SHF.R.U32.HI R3, RZ, 0x18, R3 ;  /* 0x00000018ff037819 */ /* 0x000fc80000011603 */
[----:B------:R-:W-:-:S05]  /*7d50*/  LOP3.LUT R3, R0, 0x80, R3, 0xf8, !PT ;  /* 0x0000008000037812 */ /* 0x000fca00078ef803 */
[----:B------:R2:W-:Y:S01]  /*7d60*/  STG.E.U8 desc[UR36][R8.64], R3 ;  /* 0x0000000308007986 */ /* 0x0005e2000c101124 */
[----:B------:R-:W-:Y:S05]  /*7d70*/  BRA `(.L_x_4398) ;  /* 0x0000000000047947 */ /* 0x000fea0003800000 */
.L_x_4419:
[----:B----4-:R0:W-:Y:S02]  /*7d80*/  STG.E.U16 desc[UR36][R8.64], R18 ;  /* 0x0000001208007986 */ /* 0x0101e4000c101524 */
.L_x_4398:
[----:B------:R-:W-:-:S07]  /*7d90*/  VIADD R25, R25, 0x80 ;  /* 0x0000008019197836 */ /* 0x000fce0000000000 */
.L_x_4357:
[----:B------:R-:W-:Y:S05]  /*7da0*/  BSYNC.RECONVERGENT B6 ;  /* 0x0000000000067941 */ /* 0x000fea0003800200 */
.L_x_4356:
[----:B------:R-:W-:-:S13]  /*7db0*/  ISETP.GE.AND P0, PT, R25, R16, PT ;  /* 0x000000101900720c */ /* 0x000fda0003f06270 */
[----:B------:R-:W-:Y:S05]  /*7dc0*/  @P0 EXIT ;  /* 0x000000000000094d */ /* 0x000fea0003800000 */
[----:B01-34-:R-:W0:Y:S01]  /*7dd0*/  LDC.64 R4, c[0x0][0x388] ;  /* 0x0000e200ff047b82 */ /* 0x01be220000000a00 */
        /* <DEDUP_REMOVED lines=20> */
.L_x_4431:
[----:B------:R-:W-:-:S06]  /*7f20*/  IMAD.U32 R5, R19, 0x10000, RZ ;  /* 0x0001000013057824 */ /* 0x000fcc00078e00ff */
[----:B------:R-:W0:Y:S02]  /*7f30*/  F2I.S64.TRUNC R4, R5 ;  /* 0x0000000500047311 */ /* 0x000e24000020d900 */
[----:B0-----:R-:W-:Y:S01]  /*7f40*/  STG.E.U8 desc[UR36][R2.64], R4 ;  /* 0x0000000402007986 */ /* 0x001fe2000c101124 */
[----:B------:R-:W-:Y:S05]  /*7f50*/  EXIT ;  /* 0x000000000000794d */ /* 0x000fea0003800000 */
.L_x_4430:
        /* <DEDUP_REMOVED lines=10> */
.L_x_4434:
[----:B------:R-:W-:-:S06]  /*8000*/  IMAD.U32 R19, R19, 0x10000, RZ ;  /* 0x0001000013137824 */ /* 0x000fcc00078e00ff */
[----:B------:R-:W0:Y:S02]  /*8010*/  F2I.FTZ.TRUNC.NTZ R19, R19 ;  /* 0x0000001300137305 */ /* 0x000e24000021f100 */
[----:B0-----:R-:W-:Y:S01]  /*8020*/  STG.E desc[UR36][R2.64], R19 ;  /* 0x0000001302007986 */ /* 0x001fe2000c101924 */
[----:B------:R-:W-:Y:S05]  /*8030*/  EXIT ;  /* 0x000000000000794d */ /* 0x000fea0003800000 */
.L_x_4433:
[----:B------:R-:W-:-:S06]  /*8040*/  IMAD.U32 R19, R19, 0x10000, RZ ;  /* 0x0001000013137824 */ /* 0x000fcc00078e00ff */
[----:B------:R-:W0:Y:S02]  /*8050*/  F2I.FTZ.TRUNC.NTZ R19, R19 ;  /* 0x0000001300137305 */ /* 0x000e24000021f100 */
[----:B0-----:R-:W-:Y:S01]  /*8060*/  STG.E.U16 desc[UR36][R2.64], R19 ;  /* 0x0000001302007986 */ /* 0x001fe2000c101524 */
[----:B------:R-:W-:Y:S05]  /*8070*/  EXIT ;  /* 0x000000000000794d */ /* 0x000fea0003800000 */
.L_x_4429:
        /* <DEDUP_REMOVED lines=9> */
.L_x_4436:
[----:B------:R-:W-:-:S05]  /*8110*/  IMAD.U32 R0, R19, 0x10000, RZ ;  /* 0x0001000013007824 */ /* 0x000fca00078e00ff */
[----:B------:R-:W-:-:S05]  /*8120*/  F2FP.F16.F32.PACK_AB R0, RZ, R0 ;  /* 0x00000000ff00723e */ /* 0x000fca00000000ff */
[----:B------:R-:W-:Y:S01]  /*8130*/  STG.E.U16 desc[UR36][R2.64], R0 ;  /* 0x0000000002007986 */ /* 0x000fe2000c101524 */
[----:B------:R-:W-:Y:S05]  /*8140*/  EXIT ;  /* 0x000000000000794d */ /* 0x000fea0003800000 */
.L_x_4435:
        /* <DEDUP_REMOVED lines=10> */
.L_x_4438:
[----:B------:R-:W-:-:S05]  /*81f0*/  IMAD.U32 R19, R19, 0x10000, RZ ;  /* 0x0001000013137824 */ /* 0x000fca00078e00ff */
[----:B------:R-:W-:-:S04]  /*8200*/  F2FP.F16.F32.PACK_AB R5, RZ, R19 ;  /* 0x00000013ff05723e */ /* 0x000fc800000000ff */
[----:B------:R-:W-:-:S05]  /*8210*/  PRMT R5, R5, 0x5410, RZ ;  /* 0x0000541005057816 */ /* 0x000fca00000000ff */
[----:B------:R-:W-:Y:S01]  /*8220*/  STG.E desc[UR36][R2.64], R5 ;  /* 0x0000000502007986 */ /* 0x000fe2000c101924 */
[----:B------:R-:W-:Y:S05]  /*8230*/  EXIT ;  /* 0x000000000000794d */ /* 0x000fea0003800000 */
.L_x_4437:
[----:B------:R-:W-:-:S04]  /*8240*/  IMAD.U32 R4, R19, 0x10000, RZ ;  /* 0x0001000013047824 */ /* 0x000fc800078e00ff */
[----:B------:R-:W-:-:S06]  /*8250*/  FMUL.FTZ R4, R4, 1 ;  /* 0x3f80000004047820 */ /* 0x000fcc0000410000 */
[----:B------:R-:W0:Y:S02]  /*8260*/  F2F.F64.F32 R4, R4 ;  /* 0x0000000400047310 */ /* 0x000e240000201800 */
[----:B0-----:R-:W-:Y:S01]  /*8270*/  STG.E.64 desc[UR36][R2.64], R4 ;  /* 0x0000000402007986 */ /* 0x001fe2000c101b24 */
[----:B------:R-:W-:Y:S05]  /*8280*/  EXIT ;  /* 0x000000000000794d */ /* 0x000fea0003800000 */
.L_x_4428:
        /* <DEDUP_REMOVED lines=14> */
.L_x_4442:
        /* <DEDUP_REMOVED lines=18> */
.L_x_4445:
[----:B------:R-:W-:-:S04]  /*8490*/  SHF.R.U32.HI R5, RZ, 0x18, R5 ;  /* 0x00000018ff057819 */ /* 0x000fc80000011605 */
[----:B------:R-:W-:-:S07]  /*84a0*/  LOP3.LUT R0, R0, 0x80, R5, 0xf8, !PT ;  /* 0x0000008000007812 */ /* 0x000fce00078ef805 */
.L_x_4444:
[----:B------:R-:W-:Y:S05]  /*84b0*/  BSYNC.RECONVERGENT B0 ;  /* 0x0000000000007941 */ /* 0x000fea0003800200 */
.L_x_4443:
[----:B------:R-:W-:Y:S01]  /*84c0*/  STG.E.U8 desc[UR36][R2.64], R0 ;  /* 0x0000000002007986 */ /* 0x000fe2000c101124 */
[----:B------:R-:W-:Y:S05]  /*84d0*/  EXIT ;  /* 0x000000000000794d */ /* 0x000fea0003800000 */
.L_x_4441:
        /* <DEDUP_REMOVED lines=18> */
.L_x_4448:
[----:B------:R-:W-:-:S04]  /*8600*/  SHF.R.U32.HI R5, RZ, 0x18, R5 ;  /* 0x00000018ff057819 */ /* 0x000fc80000011605 */
[----:B------:R-:W-:-:S07]  /*8610*/  LOP3.LUT R0, R0, 0x80, R5, 0xf8, !PT ;  /* 0x0000008000007812 */ /* 0x000fce00078ef805 */
.L_x_4447:
[----:B------:R-:W-:Y:S05]  /*8620*/  BSYNC.RECONVERGENT B0 ;  /* 0x0000000000007941 */ /* 0x000fea0003800200 */
.L_x_4446:
[----:B------:R-:W-:Y:S01]  /*8630*/  STG.E.U8 desc[UR36][R2.64], R0 ;  /* 0x0000000002007986 */ /* 0x000fe2000c101124 */
[----:B------:R-:W-:Y:S05]  /*8640*/  EXIT ;  /* 0x000000000000794d */ /* 0x000fea0003800000 */
.L_x_4440:
        /* <DEDUP_REMOVED lines=22> */
.L_x_4450:
[----:B------:R-:W-:-:S06]  /*87b0*/  IMAD.U32 R4, R19, 0x10000, RZ ;  /* 0x0001000013047824 */ /* 0x000fcc00078e00ff */
[----:B------:R-:W0:Y:S02]  /*87c0*/  F2I.U64.TRUNC R4, R4 ;  /* 0x0000000400047311 */ /* 0x000e24000020d800 */
[----:B0-----:R-:W-:Y:S01]  /*87d0*/  STG.E.64 desc[UR36][R2.64], R4 ;  /* 0x0000000402007986 */ /* 0x001fe2000c101b24 */
[----:B------:R-:W-:Y:S05]  /*87e0*/  EXIT ;  /* 0x000000000000794d */ /* 0x000fea0003800000 */
.L_x_4449:
[----:B------:R-:W-:-:S06]  /*87f0*/  IMAD.U32 R19, R19, 0x10000, RZ ;  /* 0x0001000013137824 */ /* 0x000fcc00078e00ff */
[----:B------:R-:W0:Y:S02]  /*8800*/  F2I.FTZ.U32.TRUNC.NTZ R19, R19 ;  /* 0x0000001300137305 */ /* 0x000e24000021f000 */
[----:B0-----:R-:W-:Y:S01]  /*8810*/  STG.E desc[UR36][R2.64], R19 ;  /* 0x0000001302007986 */ /* 0x001fe2000c101924 */
[----:B------:R-:W-:Y:S05]  /*8820*/  EXIT ;  /* 0x000000000000794d */ /* 0x000fea0003800000 */
.L_x_4439:
        /* <DEDUP_REMOVED lines=11> */
.L_x_4452:
[----:B------:R-:W-:Y:S01]  /*88e0*/  IMAD.U32 R19, R19, 0x10000, RZ ;  /* 0x0001000013137824 */ /* 0x000fe200078e00ff */
[----:B------:R-:W-:-:S03]  /*88f0*/  CS2R R6, SRZ ;  /* 0x0000000000067805 */ /* 0x000fc6000001ff00 */
[----:B------:R-:W-:-:S06]  /*8900*/  FMUL.FTZ R4, R19, 1 ;  /* 0x3f80000013047820 */ /* 0x000fcc0000410000 */
[----:B------:R-:W0:Y:S02]  /*8910*/  F2F.F64.F32 R4, R4 ;  /* 0x0000000400047310 */ /* 0x000e240000201800 */
[----:B0-----:R-:W-:Y:S01]  /*8920*/  STG.E.128 desc[UR36][R2.64], R4 ;  /* 0x0000000402007986 */ /* 0x001fe2000c101d24 */
[----:B------:R-:W-:Y:S05]  /*8930*/  EXIT ;  /* 0x000000000000794d */ /* 0x000fea0003800000 */
.L_x_4451:
[----:B------:R-:W-:-:S13]  /*8940*/  ISETP.NE.AND P0, PT, R0, 0xf, PT ;  /* 0x0000000f0000780c */ /* 0x000fda0003f05270 */
[----:B------:R-:W-:Y:S05]  /*8950*/  @!P0 BRA `(.L_x_4453) ;  /* 0x0000000000e88947 */ /* 0x000fea0003800000 */
[----:B------:R-:W-:-:S13]  /*8960*/  ISETP.NE.AND P0, PT, R0, 0x17, PT ;  /* 0x000000170000780c */ /* 0x000fda0003f05270 */
[----:B------:R-:W-:Y:S05]  /*8970*/  @!P0 BRA `(.L_x_4454) ;  /* 0x0000000000908947 */ /* 0x000fea0003800000 */
[----:B------:R-:W-:-:S13]  /*8980*/  ISETP.NE.AND P0, PT, R0, 0x18, PT ;  /* 0x000000180000780c */ /* 0x000fda0003f05270 */
[----:B------:R-:W-:Y:S05]  /*8990*/  @!P0 BRA `(.L_x_4455) ;  /* 0x0000000000448947 */ /* 0x000fea0003800000 */
.L_x_4432:
        /* <DEDUP_REMOVED lines=16> */
.L_x_4456:
[----:B------:R-:W-:Y:S05]  /*8aa0*/  EXIT ;  /* 0x000000000000794d */ /* 0x000fea0003800000 */
.L_x_4455:
        /* <DEDUP_REMOVED lines=13> */
.L_x_4458:
[----:B------:R-:W-:Y:S05]  /*8b80*/  BSYNC.RECONVERGENT B0 ;  /* 0x0000000000007941 */ /* 0x000fea0003800200 */
.L_x_4457:
[----:B------:R-:W-:-:S05]  /*8b90*/  LOP3.LUT R5, R0, 0x80, R5, 0xf8, !PT ;  /* 0x0000008000057812 */ /* 0x000fca00078ef805 */
[----:B------:R-:W-:Y:S01]  /*8ba0*/  STG.E.U8 desc[UR36][R2.64], R5 ;  /* 0x0000000502007986 */ /* 0x000fe2000c101124 */
[----:B------:R-:W-:Y:S05]  /*8bb0*/  EXIT ;  /* 0x000000000000794d */ /* 0x000fea0003800000 */
.L_x_4454:
        /* <DEDUP_REMOVED lines=12> */
.L_x_4460:
[----:B------:R-:W-:Y:S01]  /*8c80*/  IMAD.MOV.U32 R0, RZ, RZ, 0x7f ;  /* 0x0000007fff007424 */ /* 0x000fe200078e00ff */
[----:B------:R-:W-:-:S04]  /*8c90*/  ISETP.GT.U32.AND P0, PT, R4, 0x7f800000, PT ;  /* 0x7f8000000400780c */ /* 0x000fc80003f04070 */
[----:B------:R-:W-:-:S09]  /*8ca0*/  SEL R0, R0, 0x7c, P0 ;  /* 0x0000007c00007807 */ /* 0x000fd20000000000 */
.L_x_4461:
[----:B------:R-:W-:Y:S05]  /*8cb0*/  BSYNC.RECONVERGENT B0 ;  /* 0x0000000000007941 */ /* 0x000fea0003800200 */
.L_x_4459:
[----:B------:R-:W-:-:S04]  /*8cc0*/  SHF.R.U32.HI R5, RZ, 0x18, R5 ;  /* 0x00000018ff057819 */ /* 0x000fc80000011605 */
[----:B------:R-:W-:-:S05]  /*8cd0*/  LOP3.LUT R5, R0, 0x80, R5, 0xf8, !PT ;  /* 0x0000008000057812 */ /* 0x000fca00078ef805 */
[----:B------:R-:W-:Y:S01]  /*8ce0*/  STG.E.U8 desc[UR36][R2.64], R5 ;  /* 0x0000000502007986 */ /* 0x000fe2000c101124 */
[----:B------:R-:W-:Y:S05]  /*8cf0*/  EXIT ;  /* 0x000000000000794d */ /* 0x000fea0003800000 */
.L_x_4453:
[----:B------:R-:W-:Y:S01]  /*8d00*/  STG.E.U16 desc[UR36][R2.64], R19 ;  /* 0x0000001302007986 */ /* 0x000fe2000c101524 */
[----:B------:R-:W-:Y:S05]  /*8d10*/  EXIT ;  /* 0x000000000000794d */ /* 0x000fea0003800000 */
.L_x_4462:
        /* <DEDUP_REMOVED lines=14> */
.L_x_7032:


//--------------------- .text._ZN2at6native18elementwise_kernelILi128ELi4EZNS0_22gpu_kernel_impl_nocastIZZZNS0_33launch_log_sigmoid_forward_kernelERNS_18TensorIteratorBaseEENKUlvE_clEvENKUlvE2_clEvEUlN3c108BFloat16EE_EEvS4_RKT_EUliE_EEviT1_ --------------------------
	.section	.text._ZN2at6native18elementwise_kernelILi128ELi4EZNS0_22gpu_kernel_impl_nocastIZZZNS0_33launch_log_sigmoid_forward_kernelERNS_18TensorIteratorBaseEENKUlvE_clEvENKUlvE2_clEvEUlN3c108BFloat16EE_EEvS4_RKT_EUliE_EEviT1_,"ax",@progbits
	.align	128
        .global         _ZN2at6native18elementwise_kernelILi128ELi4EZNS0_22gpu_kernel_impl_nocastIZZZNS0_33launch_log_sigmoid_forward_kernelERNS_18TensorIteratorBaseEENKUlvE_clEvENKUlvE2_clEvEUlN3c108BFloat16EE_EEvS4_RKT_EUliE_EEviT1_
        .type           _ZN2at6native18elementwise_kernelILi128ELi4EZNS0_22gpu_kernel_impl_nocastIZZZNS0_33launch_log_sigmoid_forward_kernelERNS_18TensorIteratorBaseEENKUlvE_clEvENKUlvE2_clEvEUlN3c108BFloat16EE_EEvS4_RKT_EUliE_EEviT1_,@function
        .size           _ZN2at6native18elementwise_kernelILi128ELi4EZNS0_22gpu_kernel_impl_nocastIZZZNS0_33launch_log_sigmoid_forward_kernelERNS_18TensorIteratorBaseEENKUlvE_clEvENKUlvE2_clEvEUlN3c108BFloat16EE_EEvS4_RKT_EUliE_EEviT1_,(.L_x_7033 - _ZN2at6native18elementwise_kernelILi128ELi4EZNS0_22gpu_kernel_impl_nocastIZZZNS0_33launch_log_sigmoid_forward_kernelERNS_18TensorIteratorBaseEENKUlvE_clEvENKUlvE2_clEvEUlN3c108BFloat16EE_EEvS4_RKT_EUliE_EEviT1_)
        .other          _ZN2at6native18elementwise_kernelILi128ELi4EZNS0_22gpu_kernel_impl_nocastIZZZNS0_33launch_log_sigmoid_forward_kernelERNS_18TensorIteratorBaseEENKUlvE_clEvENKUlvE2_clEvEUlN3c108BFloat16EE_EEvS4_RKT_EUliE_EEviT1_,@"STO_CUDA_ENTRY STV_DEFAULT"
_ZN2at6native18elementwise_kernelILi128ELi4EZNS0_22gpu_kernel_impl_nocastIZZZNS0_33launch_log_sigmoid_forward_kernelERNS_18TensorIteratorBaseEENKUlvE_clEvENKUlvE2_clEvEUlN3c108BFloat16EE_EEvS4_RKT_EUliE_EEviT1_:
.text._ZN2at6native18elementwise_kernelILi128ELi4EZNS0_22gpu_kernel_impl_nocastIZZZNS0_33launch_log_sigmoid_forward_kernelERNS_18TensorIteratorBaseEENKUlvE_clEvENKUlvE2_clEvEUlN3c108BFloat16EE_EEvS4_RKT_EUliE_EEviT1_:
        /* <DEDUP_REMOVED lines=15> */
[----:B0-----:R0:W2:Y:S01]  /*00f0*/  LDG.E.U16 R4, desc[UR6][R4.64] ;  /* 0x0000000604047981 */ /* 0x0010a2000c1e1500 */
[----:B------:R-:W-:Y:S01]  /*0100*/  HFMA2 R9, -RZ, RZ, 1.625, 0 ;  /* 0x3e800000ff097431 */ /* 0x000fe200000001ff */
[----:B------:R-:W-:Y:S02]  /*0110*/  IADD3 R3, PT, PT, R3, 0x80, RZ ;  /* 0x0000008003037810 */ /* 0x000fe40007ffe0ff */
[----:B0-----:R-:W-:Y:S02]  /*0120*/  MOV R5, 0x3d39bf78 ;  /* 0x3d39bf7800057802 */ /* 0x001fe40000000f00 */
[----:B--2---:R-:W-:-:S05]  /*0130*/  SHF.L.U32 R0, R4, 0x10, RZ ;  /* 0x0000001004007819 */ /* 0x004fca00000006ff */
[----:B------:R-:W-:-:S06]  /*0140*/  FMUL.FTZ R2, |R0|, -1.4426950216293334961 ;  /* 0xbfb8aa3b00027820 */ /* 0x000fcc0000410200 */
        /* <DEDUP_REMOVED lines=9> */
[----:B------:R-:W-:-:S04]  /*01e0*/  FFMA.FTZ R9, R8, R9, -1 ;  /* 0xbf80000008097423 */ /* 0x000fc80000010009 */
[----:B------:R-:W-:Y:S01]  /*01f0*/  FADD.FTZ R6, R6, R9 ;  /* 0x0000000906067221 */ /* 0x000fe20000010000 */
[----:B------:R-:W-:Y:S01]  /*0200*/  FMUL.FTZ R7, R7, 1.1920928955078125e-07 ;  /* 0x3400000007077820 */ /* 0x000fe20000410000 */
[----:B------:R-:W-:Y:S02]  /*0210*/  @P0 MOV R9, 0x7f800000 ;  /* 0x7f80000000090802 */ /* 0x000fe40000000f00 */
        /* <DEDUP_REMOVED lines=9> */
[----:B------:R-:W-:Y:S02]  /*02b0*/  FFMA.FTZ R6, R6, R5, R6 ;  /* 0x0000000506067223 */ /* 0x000fe40000010006 */
[----:B------:R-:W0:Y:S02]  /*02c0*/  LDC.64 R4, c[0x0][0x580] ;  /* 0x00016000ff047b82 */ /* 0x000e240000000a00 */
[----:B------:R-:W-:Y:S01]  /*02d0*/  FFMA.FTZ R6, R7, 0.69314718246459960938, R6 ;  /* 0x3f31721807067823 */ /* 0x000fe20000010006 */
[C---:B------:R-:W-:Y:S01]  /*02e0*/  @P1 FFMA.FTZ R6, R2.reuse, R9, +INF ;  /* 0x7f80000002061423 */ /* 0x040fe20000010009 */
[----:B------:R-:W-:Y:S02]  /*02f0*/  @P0 FSETP.NEU.FTZ.AND P1, PT, R2, RZ, PT ;  /* 0x000000ff0200020b */ /* 0x000fe40003f3d000 */
[----:B------:R-:W-:Y:S02]  /*0300*/  FMNMX.FTZ R7, RZ, R0, PT ;  /* 0x00000000ff077209 */ /* 0x000fe40003810000 */
[----:B------:R-:W-:-:S02]  /*0310*/  @P0 FSEL R6, R6, -RZ, P1 ;  /* 0x800000ff06060208 */ /* 0x000fc40000800000 */
[----:B------:R-:W-:-:S03]  /*0320*/  ISETP.GE.AND P0, PT, R3, UR4, PT ;  /* 0x0000000403007c0c */ /* 0x000fc6000bf06270 */
[----:B------:R-:W-:-:S05]  /*0330*/  FADD.FTZ R7, R7, -R6 ;  /* 0x8000000607077221 */ /* 0x000fca0000010000 */
[----:B------:R-:W-:-:S05]  /*0340*/  F2FP.BF16.F32.PACK_AB R7, RZ, R7 ;  /* 0x00000007ff07723e */ /* 0x000fca00000010ff */
[----:B------:R-:W-:Y:S05]  /*0350*/  @P0 BREAK.RELIABLE B1 ;  /* 0x0000000000010942 */ /* 0x000fea0003800100 */
[----:B0-----:R0:W-:Y:S01]  /*0360*/  STG.E.U16 desc[UR6][R4.64], R7 ;  /* 0x0000000704007986 */ /* 0x0011e2000c101506 */
[----:B------:R-:W-:Y:S05]  /*0370*/  @P0 BRA `(.L_x_4467) ;  /* 0x0000000400480947 */ /* 0x000fea0003800000 */
[----:B0-----:R-:W0:Y:S02]  /*0380*/  LDC.64 R4, c[0x0][0x588] ;  /* 0x00016200ff047b82 */ /* 0x001e240000000a00 */
[----:B0-----:R0:W2:Y:S01]  /*0390*/  LDG.E.U16 R4, desc[UR6][R4.64] ;  /* 0x0000000604047981 */ /* 0x0010a2000c1e1500 */
[----:B------:R-:W-:Y:S02]  /*03a0*/  MOV R9, 0x3e800000 ;  /* 0x3e80000000097802 */ /* 0x000fe40000000f00 */
        /* <DEDUP_REMOVED lines=32> */
[----:B------:R-:W-:-:S05]  /*05b0*/  @P0 FSEL R6, R6, -RZ, P1 ;  /* 0x800000ff06060208 */ /* 0x000fca0000800000 */
[----:B------:R-:W-:-:S05]  /*05c0*/  FADD.FTZ R7, R7, -R6 ;  /* 0x8000000607077221 */ /* 0x000fca0000010000 */
[----:B------:R-:W-:-:S05]  /*05d0*/  F2FP.BF16.F32.PACK_AB R7, RZ, R7 ;  /* 0x00000007ff07723e */ /* 0x000fca00000010ff */
[----:B0-----:R0:W-:Y:S02]  /*05e0*/  STG.E.U16 desc[UR6][R4.64], R7 ;  /* 0x0000000704007986 */ /* 0x0011e4000c101506 */
.L_x_4466:
[----:B------:R-:W-:-:S13]  /*05f0*/  ISETP.GE.AND P0, PT, R3, UR4, PT ;  /* 0x0000000403007c0c */ /* 0x000fda000bf06270 */
[----:B------:R-:W-:Y:S05]  /*0600*/  @P0 BREAK.RELIABLE B1 ;  /* 0x0000000000010942 */ /* 0x000fea0003800100 */
[----:B------:R-:W-:Y:S05]  /*0610*/  @P0 BRA `(.L_x_4467) ;  /* 0x0000000000a00947 */ /* 0x000fea0003800000 */
[----:B------:R-:W-:Y:S05]  /*0620*/  BSYNC.RELIABLE B1 ;  /* 0x0000000000017941 */ /* 0x000fea0003800100 */
.L_x_4465:
[----:B0-----:R-:W0:Y:S02]  /*0630*/  LDC.64 R4, c[0x0][0x588] ;  /* 0x00016200ff047b82 */ /* 0x001e240000000a00 */
        /* <DEDUP_REMOVED lines=38> */
.L_x_4467:
[----:B------:R-:W-:Y:S05]  /*08a0*/  BSYNC.RECONVERGENT B0 ;  /* 0x0000000000007941 */ /* 0x000fea0003800200 */
.L_x_4464:
[----:B------:R-:W-:Y:S05]  /*08b0*/  WARPSYNC.ALL ;  /* 0x0000000000007948 */ /* 0x000fea0003800000 */
[----:B------:R-:W-:-:S13]  /*08c0*/  ISETP.GE.AND P0, PT, R3, UR4, PT ;  /* 0x0000000403007c0c */ /* 0x000fda000bf06270 */
[----:B------:R-:W-:Y:S05]  /*08d0*/  @P0 EXIT ;  /* 0x000000000000094d */ /* 0x000fea0003800000 */
[----:B------:R-:W2:Y:S02]  /*08e0*/  LDC.64 R2, c[0x0][0x588] ;  /* 0x00016200ff027b82 */ /* 0x000ea40000000a00 */
[----:B--2---:R2:W3:Y:S01]  /*08f0*/  LDG.E.U16 R2, desc[UR6][R2.64] ;  /* 0x0000000602027981 */ /* 0x0044e2000c1e1500 */
[----:B------:R-:W-:Y:S01]  /*0900*/  HFMA2 R8, -RZ, RZ, 1.625, 0 ;  /* 0x3e800000ff087431 */ /* 0x000fe200000001ff */
[----:B--2---:R-:W-:Y:S02]  /*0910*/  MOV R3, 0x3d39bf78 ;  /* 0x3d39bf7800037802 */ /* 0x004fe40000000f00 */
[----:B---3--:R-:W-:-:S05]  /*0920*/  SHF.L.U32 R0, R2, 0x10, RZ ;  /* 0x0000001002007819 */ /* 0x008fca00000006ff */
[----:B01----:R-:W-:Y:S01]  /*0930*/  FMUL.FTZ R4, |R0|, -1.4426950216293334961 ;  /* 0xbfb8aa3b00047820 */ /* 0x003fe20000410200 */
[----:B------:R-:W-:-:S05]  /*0940*/  FMNMX.FTZ R0, RZ, R0, PT ;  /* 0x00000000ff007209 */ /* 0x000fca0003810000 */
        /* <DEDUP_REMOVED lines=26> */
[----:B------:R-:W-:-:S04]  /*0af0*/  @P0 FSETP.NEU.FTZ.AND P1, PT, R4, RZ, PT ;  /* 0x000000ff0400020b */ /* 0x000fc80003f3d000 */
[----:B------:R-:W-:-:S05]  /*0b00*/  @P0 FSEL R5, R5, -RZ, P1 ;  /* 0x800000ff05050208 */ /* 0x000fca0000800000 */
[----:B------:R-:W-:-:S05]  /*0b10*/  FADD.FTZ R0, R0, -R5 ;  /* 0x8000000500007221 */ /* 0x000fca0000010000 */
[----:B------:R-:W-:-:S05]  /*0b20*/  F2FP.BF16.F32.PACK_AB R0, RZ, R0 ;  /* 0x00000000ff00723e */ /* 0x000fca00000010ff */
[----:B0-----:R-:W-:Y:S01]  /*0b30*/  STG.E.U16 desc[UR6][R2.64], R0 ;  /* 0x0000000002007986 */ /* 0x001fe2000c101506 */
[----:B------:R-:W-:Y:S05]  /*0b40*/  EXIT ;  /* 0x000000000000794d */ /* 0x000fea0003800000 */
.L_x_4463:
        /* <DEDUP_REMOVED lines=14> */
[----:B0-----:R-:W-:-:S05]  /*0c30*/  IMAD.HI.U32 R6, R3, UR8, R4 ;  /* 0x0000000803067c27 */ /* 0x001fca000f8e0004 */
[----:B------:R-:W-:-:S04]  /*0c40*/  SHF.R.U32.HI R7, RZ, UR9, R6 ;  /* 0x00000009ff077c19 */ /* 0x000fc80008011606 */
[----:B------:R-:W-:-:S05]  /*0c50*/  IADD3 R4, PT, PT, -R7, RZ, RZ ;  /* 0x000000ff07047210 */ /* 0x000fca0007ffe1ff */
[----:B-1----:R-:W-:-:S04]  /*0c60*/  IMAD R4, R4, UR5, R3 ;  /* 0x0000000504047c24 */ /* 0x002fc8000f8e0203 */
[C---:B--2---:R-:W-:Y:S02]  /*0c70*/  IMAD R5, R4.reuse, UR10, RZ ;  /* 0x0000000a04057c24 */ /* 0x044fe4000f8e02ff */
[----:B------:R-:W-:Y:S01]  /*0c80*/  IMAD R4, R4, UR11, RZ ;  /* 0x0000000b04047c24 */ /* 0x000fe2000f8e02ff */
[----:B------:R-:W-:Y:S06]  /*0c90*/  @!P0 BRA `(.L_x_4471) ;  /* 0x0000001000748947 */ /* 0x000fec0003800000 */
[----:B------:R-:W0:Y:S01]  /*0ca0*/  LDCU.64 UR8, c[0x0][0x398] ;  /* 0x00007300ff0877ac */ /* 0x000e220008000a00 */
[----:B------:R-:W-:Y:S02]  /*0cb0*/  MOV R6, RZ ;  /* 0x000000ff00067202 */ /* 0x000fe40000000f00 */
[----:B------:R-:W-:Y:S01]  /*0cc0*/  ISETP.NE.AND P0, PT, R0, 0x2, PT ;  /* 0x000000020000780c */ /* 0x000fe20003f05270 */
[----:B------:R-:W1:Y:S01]  /*0cd0*/  LDCU UR5, c[0x0][0x3a0] ;  /* 0x00007400ff0577ac */ /* 0x000e620008000800 */
[----:B------:R-:W2:Y:S01]  /*0ce0*/  LDCU.64 UR10, c[0x0][0x4c0] ;  /* 0x00009800ff0a77ac */ /* 0x000ea20008000a00 */
[----:B0-----:R-:W-:-:S05]  /*0cf0*/  IMAD.HI.U32 R8, R7, UR9, R6 ;  /* 0x0000000907087c27 */ /* 0x001fca000f8e0006 */
[----:B-1----:R-:W-:-:S04]  /*0d00*/  SHF.R.U32.HI R9, RZ, UR5, R8 ;  /* 0x00000005ff097c19 */ /* 0x002fc80008011608 */
[----:B------:R-:W-:-:S05]  /*0d10*/  IADD3 R6, PT, PT, -R9, RZ, RZ ;  /* 0x000000ff09067210 */ /* 0x000fca0007ffe1ff */
[----:B------:R-:W-:-:S04]  /*0d20*/  IMAD R6, R6, UR8, R7 ;  /* 0x0000000806067c24 */ /* 0x000fc8000f8e0207 */
[C---:B--2---:R-:W-:Y:S02]  /*0d30*/  IMAD R5, R6.reuse, UR10, R5 ;  /* 0x0000000a06057c24 */ /* 0x044fe4000f8e0205 */
[----:B------:R-:W-:Y:S01]  /*0d40*/  IMAD R4, R6, UR11, R4 ;  /* 0x0000000b06047c24 */ /* 0x000fe2000f8e0204 */
[----:B------:R-:W-:Y:S06]  /*0d50*/  @!P0 BRA `(.L_x_4471) ;  /* 0x0000001000448947 */ /* 0x000fec0003800000 */
[----:B------:R-:W0:Y:S01]  /*0d60*/  LDCU.64 UR8, c[0x0][0x3a8] ;  /* 0x00007500ff0877ac */ /* 0x000e220008000a00 */
[----:B------:R-:W-:Y:S01]  /*0d70*/  HFMA2 R8, -RZ, RZ, 0, 0 ;  /* 0x00000000ff087431 */ /* 0x000fe200000001ff */
[----:B------:R-:W-:Y:S01]  /*0d80*/  ISETP.NE.AND P0, PT, R0, 0x3, PT ;  /* 0x000000030000780c */ /* 0x000fe20003f05270 */
[----:B------:R-:W1:Y:S01]  /*0d90*/  LDCU UR5, c[0x0][0x3a4] ;  /* 0x00007480ff0577ac */ /* 0x000e620008000800 */
[----:B------:R-:W2:Y:S02]  /*0da0*/  LDCU.64 UR10, c[0x0][0x4c8] ;  /* 0x00009900ff0a77ac */ /* 0x000ea40008000a00 */
[----:B0-----:R-:W-:-:S05]  /*0db0*/  IMAD.HI.U32 R6, R9, UR8, R8 ;  /* 0x0000000809067c27 */ /* 0x001fca000f8e0008 */
[----:B------:R-:W-:-:S04]  /*0dc0*/  SHF.R.U32.HI R7, RZ, UR9, R6 ;  /* 0x00000009ff077c19 */ /* 0x000fc80008011606 */
[----:B------:R-:W-:-:S05]  /*0dd0*/  IADD3 R8, PT, PT, -R7, RZ, RZ ;  /* 0x000000ff07087210 */ /* 0x000fca0007ffe1ff */
[----:B-1----:R-:W-:-:S04]  /*0de0*/  IMAD R8, R8, UR5, R9 ;  /* 0x0000000508087c24 */ /* 0x002fc8000f8e0209 */
[C---:B--2---:R-:W-:Y:S02]  /*0df0*/  IMAD R5, R8.reuse, UR10, R5 ;  /* 0x0000000a08057c24 */ /* 0x044fe4000f8e0205 */
[----:B------:R-:W-:Y:S01]  /*0e00*/  IMAD R4, R8, UR11, R4 ;  /* 0x0000000b08047c24 */ /* 0x000fe2000f8e0204 */
        /* <DEDUP_REMOVED lines=98> */
[----:B------:R-:W-:Y:S01]  /*1430*/  IMAD.MOV.U32 R6, RZ, RZ, RZ ;  /* 0x000000ffff067224 */ /* 0x000fe200078e00ff */
        /* <DEDUP_REMOVED lines=142> */
[----:B------:R-:W-:Y:S01]  /*1d20*/  ISETP.NE.AND P0, PT, R0, 0x18, PT ;  /* 0x000000180000780c */ /* 0x000fe20003f05270 */
[----:B------:R-:W0:Y:S01]  /*1d30*/  LDCU.64 UR8, c[0x0][0x4a0] ;  /* 0x00009400ff0877ac */ /* 0x000e220008000a00 */
[----:B------:R-:W-:Y:S01]  /*1d40*/  MOV R6, RZ ;  /* 0x000000ff00067202 */ /* 0x000fe20000000f00 */
[----:B------:R-:W1:Y:S01]  /*1d50*/  LDCU UR5, c[0x0][0x4a8] ;  /* 0x00009500ff0577ac */ /* 0x000e620008000800 */
[----:B------:R-:W2:Y:S09]  /*1d60*/  LDCU.64 UR10, c[0x0][0x570] ;  /* 0x0000ae00ff0a77ac */ /* 0x000eb20008000a00 */
[----:B------:R-:W3:Y:S01]  /*1d70*/  @P0 LDC.64 R14, c[0x0][0x4b0] ;  /* 0x00012c00ff0e0b82 */ /* 0x000ee20000000a00 */
[----:B0-----:R-:W-:-:S07]  /*1d80*/  IMAD.HI.U32 R10, R7, UR9, R6 ;  /* 0x00000009070a7c27 */ /* 0x001fce000f8e0006 */
[----:B------:R-:W0:Y:S01]  /*1d90*/  @P0 LDC R17, c[0x0][0x4ac] ;  /* 0x00012b00ff110b82 */ /* 0x000e220000000800 */
[----:B-1----:R-:W-:Y:S02]  /*1da0*/  SHF.R.U32.HI R11, RZ, UR5, R10 ;  /* 0x00000005ff0b7c19 */ /* 0x002fe4000801160a */
[----:B------:R-:W-:Y:S02]  /*1db0*/  @P0 MOV R10, RZ ;  /* 0x000000ff000a0202 */ /* 0x000fe40000000f00 */
[----:B------:R-:W-:-:S03]  /*1dc0*/  IADD3 R13, PT, PT, -R11, RZ, RZ ;  /* 0x000000ff0b0d7210 */ /* 0x000fc60007ffe1ff */
[----:B------:R-:W1:Y:S01]  /*1dd0*/  @P0 LDC.64 R8, c[0x0][0x578] ;  /* 0x00015e00ff080b82 */ /* 0x000e620000000a00 */
[----:B---3--:R-:W-:-:S05]  /*1de0*/  @P0 IMAD.HI.U32 R6, R11, R14, R10 ;  /* 0x0000000e0b060227 */ /* 0x008fca00078e000a */
[----:B------:R-:W-:Y:S01]  /*1df0*/  @P0 SHF.R.U32.HI R10, RZ, R15, R6 ;  /* 0x0000000fff0a0219 */ /* 0x000fe20000011606 */
[----:B------:R-:W-:-:S03]  /*1e00*/  IMAD R6, R13, UR8, R7 ;  /* 0x000000080d067c24 */ /* 0x000fc6000f8e0207 */
[----:B------:R-:W-:Y:S01]  /*1e10*/  @P0 IADD3 R10, PT, PT, -R10, RZ, RZ ;  /* 0x000000ff0a0a0210 */ /* 0x000fe20007ffe1ff */
[C---:B--2---:R-:W-:Y:S02]  /*1e20*/  IMAD R5, R6.reuse, UR10, R5 ;  /* 0x0000000a06057c24 */ /* 0x044fe4000f8e0205 */
[----:B------:R-:W-:Y:S02]  /*1e30*/  IMAD R4, R6, UR11, R4 ;  /* 0x0000000b06047c24 */ /* 0x000fe4000f8e0204 */
[----:B0-----:R-:W-:-:S04]  /*1e40*/  @P0 IMAD R10, R10, R17, R11 ;  /* 0x000000110a0a0224 */ /* 0x001fc800078e020b */
[C---:B-1----:R-:W-:Y:S02]  /*1e50*/  @P0 IMAD R5, R10.reuse, R8, R5 ;  /* 0x000000080a050224 */ /* 0x042fe400078e0205 */
[----:B------:R-:W-:-:S07]  /*1e60*/  @P0 IMAD R4, R10, R9, R4 ;  /* 0x000000090a040224 */ /* 0x000fce00078e0204 */
.L_x_4471:
[----:B------:R-:W0:Y:S02]  /*1e70*/  LDCU.64 UR8, c[0x0][0x588] ;  /* 0x0000b100ff0877ac */ /* 0x000e240008000a00 */
[----:B0-----:R-:W-:-:S04]  /*1e80*/  IADD3 R6, P0, PT, R4, UR8, RZ ;  /* 0x0000000804067c10 */ /* 0x001fc8000ff1e0ff */
[----:B------:R-:W-:Y:S01]  /*1e90*/  IADD3.X R7, PT, PT, RZ, UR9, RZ, P0, !PT ;  /* 0x00000009ff077c10 */ /* 0x000fe200087fe4ff */
[----:B------:R-:W0:Y:S04]  /*1ea0*/  LDCU.64 UR8, c[0x0][0x580] ;  /* 0x0000b000ff0877ac */ /* 0x000e280008000a00 */
[----:B------:R1:W2:Y:S01]  /*1eb0*/  LDG.E.U16 R4, desc[UR6][R6.64] ;  /* 0x0000000606047981 */ /* 0x0002a2000c1e1500 */
[----:B------:R-:W-:Y:S02]  /*1ec0*/  MOV R12, 0x3e800000 ;  /* 0x3e800000000c7802 */ /* 0x000fe40000000f00 */
[----:B------:R-:W-:Y:S02]  /*1ed0*/  IADD3 R3, PT, PT, R3, 0x80, RZ ;  /* 0x0000008003037810 */ /* 0x000fe40007ffe0ff */
[----:B-1----:R-:W-:-:S02]  /*1ee0*/  MOV R7, 0x3d39bf78 ;  /* 0x3d39bf7800077802 */ /* 0x002fc40000000f00 */
[----:B--2---:R-:W-:-:S05]  /*1ef0*/  SHF.L.U32 R4, R4, 0x10, RZ ;  /* 0x0000001004047819 */ /* 0x004fca00000006ff */
[----:B------:R-:W-:Y:S01]  /*1f00*/  FMUL.FTZ R8, |R4|, -1.4426950216293334961 ;  /* 0xbfb8aa3b04087820 */ /* 0x000fe20000410200 */
[----:B------:R-:W-:-:S05]  /*1f10*/  FMNMX.FTZ R4, RZ, R4, PT ;  /* 0x00000004ff047209 */ /* 0x000fca0003810000 */
[----:B------:R-:W1:Y:S02]  /*1f20*/  MUFU.EX2 R8, R8 ;  /* 0x0000000800087308 */ /* 0x000e640000000800 */
[C---:B-1----:R-:W-:Y:S01]  /*1f30*/  FADD.FTZ.RZ R9, R8.reuse, 1 ;  /* 0x3f80000008097421 */ /* 0x042fe2000001c000 */
        /* <DEDUP_REMOVED lines=20> */
[----:B------:R-:W-:-:S03]  /*2080*/  @P0 MOV R7, 0x7f800000 ;  /* 0x7f80000000070802 */ /* 0x000fc60000000f00 */
[----:B------:R-:W-:Y:S02]  /*2090*/  FFMA.FTZ R9, R9, 0.69314718246459960938, R10 ;  /* 0x3f31721809097823 */ /* 0x000fe4000001000a */
[C---:B------:R-:W-:Y:S01]  /*20a0*/  @P1 FFMA.FTZ R9, R8.reuse, R7, +INF ;  /* 0x7f80000008091423 */ /* 0x040fe20000010007 */
[----:B------:R-:W-:-:S04]  /*20b0*/  @P0 FSETP.NEU.FTZ.AND P1, PT, R8, RZ, PT ;  /* 0x000000ff0800020b */ /* 0x000fc80003f3d000 */
[----:B------:R-:W-:-:S05]  /*20c0*/  @P0 FSEL R9, R9, -RZ, P1 ;  /* 0x800000ff09090208 */ /* 0x000fca0000800000 */
[----:B------:R-:W-:Y:S01]  /*20d0*/  FADD.FTZ R9, R4, -R9 ;  /* 0x8000000904097221 */ /* 0x000fe20000010000 */
[----:B0-----:R-:W-:-:S04]  /*20e0*/  IADD3 R4, P0, PT, R5, UR8, RZ ;  /* 0x0000000805047c10 */ /* 0x001fc8000ff1e0ff */
[----:B------:R-:W-:Y:S02]  /*20f0*/  F2FP.BF16.F32.PACK_AB R9, RZ, R9 ;  /* 0x00000009ff09723e */ /* 0x000fe400000010ff */
[----:B------:R-:W-:Y:S02]  /*2100*/  IADD3.X R5, PT, PT, RZ, UR9, RZ, P0, !PT ;  /* 0x00000009ff057c10 */ /* 0x000fe400087fe4ff */
[----:B------:R-:W-:-:S03]  /*2110*/  ISETP.GE.AND P0, PT, R3, UR4, PT ;  /* 0x0000000403007c0c */ /* 0x000fc6000bf06270 */
[----:B------:R0:W-:Y:S10]  /*2120*/  STG.E.U16 desc[UR6][R4.64], R9 ;  /* 0x0000000904007986 */ /* 0x0001f4000c101506 */
        /* <DEDUP_REMOVED lines=8> */
[----:B-1----:R-:W-:-:S05]  /*21b0*/  IMAD.HI.U32 R6, R3, UR8, R4 ;  /* 0x0000000803067c27 */ /* 0x002fca000f8e0004 */
[----:B------:R-:W-:-:S04]  /*21c0*/  SHF.R.U32.HI R7, RZ, UR9, R6 ;  /* 0x00000009ff077c19 */ /* 0x000fc80008011606 */
[----:B------:R-:W-:-:S05]  /*21d0*/  IADD3 R4, PT, PT, -R7, RZ, RZ ;  /* 0x000000ff07047210 */ /* 0x000fca0007ffe1ff */
[----:B0-----:R-:W-:-:S04]  /*21e0*/  IMAD R4, R4, UR5, R3 ;  /* 0x0000000504047c24 */ /* 0x001fc8000f8e0203 */
        /* <DEDUP_REMOVED lines=21> */
[----:B------:R-:W-:-:S05]  /*2340*/  SHF.R.U32.HI R7, RZ, UR9, R6 ;  /* 0x00000009ff077c19 */ /* 0x000fca0008011606 */
[----:B------:R-:W-:-:S04]  /*2350*/  IMAD.MOV R8, RZ, RZ, -R7 ;  /* 0x000000ffff087224 */ /* 0x000fc800078e0a07 */
        /* <DEDUP_REMOVED lines=246> */
[----:B------:R-:W-:Y:S01]  /*32c0*/  HFMA2 R6, -RZ, RZ, 0, 0 ;  /* 0x00000000ff067431 */ /* 0x000fe200000001ff */
[----:B------:R-:W1:Y:S01]  /*32d0*/  LDCU UR5, c[0x0][0x4a8] ;  /* 0x00009500ff0577ac */ /* 0x000e620008000800 */
[----:B------:R-:W2:Y:S09]  /*32e0*/  LDCU.64 UR10, c[0x0][0x570] ;  /* 0x0000ae00ff0a77ac */ /* 0x000eb20008000a00 */
[----:B------:R-:W3:Y:S01]  /*32f0*/  @P0 LDC.64 R14, c[0x0][0x4b0] ;  /* 0x00012c00ff0e0b82 */ /* 0x000ee20000000a00 */
[----:B0-----:R-:W-:-:S07]  /*3300*/  IMAD.HI.U32 R10, R7, UR9, R6 ;  /* 0x00000009070a7c27 */ /* 0x001fce000f8e0006 */
[----:B------:R-:W0:Y:S01]  /*3310*/  @P0 LDC R17, c[0x0][0x4ac] ;  /* 0x00012b00ff110b82 */ /* 0x000e220000000800 */
[----:B-1----:R-:W-:Y:S02]  /*3320*/  SHF.R.U32.HI R11, RZ, UR5, R10 ;  /* 0x00000005ff0b7c19 */ /* 0x002fe4000801160a */
[----:B------:R-:W-:-:S05]  /*3330*/  @P0 MOV R10, RZ ;  /* 0x000000ff000a0202 */ /* 0x000fca0000000f00 */
[----:B------:R-:W1:Y:S01]  /*3340*/  @P0 LDC.64 R8, c[0x0][0x578] ;  /* 0x00015e00ff080b82 */ /* 0x000e620000000a00 */
[--C-:B------:R-:W-:Y:S02]  /*3350*/  IMAD.MOV R13, RZ, RZ, -R11.reuse ;  /* 0x000000ffff0d7224 */ /* 0x100fe400078e0a0b */
        /* <DEDUP_REMOVED lines=9> */
.L_x_4473:
        /* <DEDUP_REMOVED lines=41> */
[----:B------:R-:W-:-:S05]  /*3680*/  IADD3.X R5, PT, PT, RZ, UR9, RZ, P0, !PT ;  /* 0x00000009ff057c10 */ /* 0x000fca00087fe4ff */
[----:B------:R0:W-:Y:S02]  /*3690*/  STG.E.U16 desc[UR6][R4.64], R9 ;  /* 0x0000000904007986 */ /* 0x0001e4000c101506 */
.L_x_4470:
[----:B------:R-:W-:-:S13]  /*36a0*/  ISETP.GE.AND P0, PT, R3, UR4, PT ;  /* 0x0000000403007c0c */ /* 0x000fda000bf06270 */
[----:B------:R-:W-:Y:S05]  /*36b0*/  @P0 BREAK.RELIABLE B1 ;  /* 0x0000000000010942 */ /* 0x000fea0003800100 */
[----:B------:R-:W-:Y:S05]  /*36c0*/  @P0 BRA `(.L_x_4472) ;  /* 0x0000001400580947 */ /* 0x000fea0003800000 */
[----:B------:R-:W-:Y:S05]  /*36d0*/  BSYNC.RELIABLE B1 ;  /* 0x0000000000017941 */ /* 0x000fea0003800100 */
.L_x_4469:
        /* <DEDUP_REMOVED lines=187> */
[----:B-1----:R-:W-:-:S05]  /*4290*/  SHF.R.U32.HI R9, RZ, UR5, R8 ;  /* 0x00000005ff097c19 */ /* 0x002fca0008011608 */
[----:B------:R-:W-:-:S04]  /*42a0*/  IMAD.MOV R6, RZ, RZ, -R9 ;  /* 0x000000ffff067224 */ /* 0x000fc800078e0a09 */
        /* <DEDUP_REMOVED lines=109> */
.L_x_4474:
        /* <DEDUP_REMOVED lines=43> */
.L_x_4472:
[----:B------:R-:W-:Y:S05]  /*4c30*/  BSYNC.RECONVERGENT B0 ;  /* 0x0000000000007941 */ /* 0x000fea0003800200 */
.L_x_4468:
        /* <DEDUP_REMOVED lines=9> */
[----:B--2---:R-:W-:-:S05]  /*4cd0*/  IMAD.HI.U32 R4, R3, UR4, R4 ;  /* 0x0000000403047c27 */ /* 0x004fca000f8e0004 */
[----:B------:R-:W-:-:S04]  /*4ce0*/  SHF.R.U32.HI R5, RZ, UR5, R4 ;  /* 0x00000005ff057c19 */ /* 0x000fc80008011604 */
[----:B------:R-:W-:-:S05]  /*4cf0*/  IADD3 R6, PT, PT, -R5, RZ, RZ ;  /* 0x000000ff05067210 */ /* 0x000fca0007ffe1ff */
[----:B0-----:R-:W-:-:S04]  /*4d00*/  IMAD R2, R6, UR8, R3 ;  /* 0x0000000806027c24 */ /* 0x001fc8000f8e0203 */
[C---:B-1----:R-:W-:Y:S02]  /*4d10*/  IMAD R3, R2.reuse, UR10, RZ ;  /* 0x0000000a02037c24 */ /* 0x042fe4000f8e02ff */
        /* <DEDUP_REMOVED lines=269> */
[----:B------:R-:W1:Y:S10]  /*5df0*/  LDCU UR4, c[0x0][0x4a8] ;  /* 0x00009500ff0477ac */ /* 0x000e740008000800 */
[----:B------:R-:W2:Y:S01]  /*5e00*/  @P0 LDC.64 R8, c[0x0][0x4b0] ;  /* 0x00012c00ff080b82 */ /* 0x000ea20000000a00 */
[----:B0-----:R-:W-:-:S07]  /*5e10*/  IMAD.HI.U32 R6, R5, UR9, R4 ;  /* 0x0000000905067c27 */ /* 0x001fce000f8e0004 */
[----:B------:R-:W0:Y:S01]  /*5e20*/  @P0 LDC R11, c[0x0][0x4ac] ;  /* 0x00012b00ff0b0b82 */ /* 0x000e220000000800 */
[----:B-1----:R-:W-:Y:S01]  /*5e30*/  SHF.R.U32.HI R7, RZ, UR4, R6 ;  /* 0x00000004ff077c19 */ /* 0x002fe20008011606 */
[----:B------:R-:W1:Y:S01]  /*5e40*/  LDCU.64 UR4, c[0x0][0x570] ;  /* 0x0000ae00ff0477ac */ /* 0x000e620008000a00 */
[----:B------:R-:W-:Y:S02]  /*5e50*/  @P0 MOV R6, RZ ;  /* 0x000000ff00060202 */ /* 0x000fe40000000f00 */
[----:B------:R-:W-:-:S03]  /*5e60*/  IADD3 R4, PT, PT, -R7, RZ, RZ ;  /* 0x000000ff07047210 */ /* 0x000fc60007ffe1ff */
[----:B------:R-:W3:Y:S02]  /*5e70*/  @P0 LDC.64 R12, c[0x0][0x578] ;  /* 0x00015e00ff0c0b82 */ /* 0x000ee40000000a00 */
[----:B------:R-:W-:Y:S02]  /*5e80*/  IMAD R4, R4, UR8, R5 ;  /* 0x0000000804047c24 */ /* 0x000fe4000f8e0205 */
[----:B--2---:R-:W-:-:S05]  /*5e90*/  @P0 IMAD.HI.U32 R0, R7, R8, R6 ;  /* 0x0000000807000227 */ /* 0x004fca00078e0006 */
[----:B------:R-:W-:Y:S01]  /*5ea0*/  @P0 SHF.R.U32.HI R0, RZ, R9, R0 ;  /* 0x00000009ff000219 */ /* 0x000fe20000011600 */
[C---:B-1----:R-:W-:Y:S02]  /*5eb0*/  IMAD R3, R4.reuse, UR4, R3 ;  /* 0x0000000404037c24 */ /* 0x042fe4000f8e0203 */
[----:B------:R-:W-:Y:S01]  /*5ec0*/  IMAD R2, R4, UR5, R2 ;  /* 0x0000000504027c24 */ /* 0x000fe2000f8e0202 */
[----:B------:R-:W-:-:S05]  /*5ed0*/  @P0 IADD3 R6, PT, PT, -R0, RZ, RZ ;  /* 0x000000ff00060210 */ /* 0x000fca0007ffe1ff */
[----:B0-----:R-:W-:-:S04]  /*5ee0*/  @P0 IMAD R6, R11, R6, R7 ;  /* 0x000000060b060224 */ /* 0x001fc800078e0207 */
[C---:B---3--:R-:W-:Y:S02]  /*5ef0*/  @P0 IMAD R3, R6.reuse, R12, R3 ;  /* 0x0000000c06030224 */ /* 0x048fe400078e0203 */
[----:B------:R-:W-:-:S07]  /*5f00*/  @P0 IMAD R2, R6, R13, R2 ;  /* 0x0000000d06020224 */ /* 0x000fce00078e0202 */
.L_x_4475:
[----:B------:R-:W0:Y:S02]  /*5f10*/  LDCU.128 UR8, c[0x0][0x580] ;  /* 0x0000b000ff0877ac */ /* 0x000e240008000c00 */
[----:B0-----:R-:W-:-:S04]  /*5f20*/  IADD3 R4, P0, PT, R2, UR10, RZ ;  /* 0x0000000a02047c10 */ /* 0x001fc8000ff1e0ff */
[----:B------:R-:W-:-:S05]  /*5f30*/  IADD3.X R5, PT, PT, RZ, UR11, RZ, P0, !PT ;  /* 0x0000000bff057c10 */ /* 0x000fca00087fe4ff */
[----:B------:R0:W2:Y:S01]  /*5f40*/  LDG.E.U16 R4, desc[UR6][R4.64] ;  /* 0x0000000604047981 */ /* 0x0000a2000c1e1500 */
[----:B------:R-:W-:Y:S02]  /*5f50*/  MOV R10, 0x3e800000 ;  /* 0x3e800000000a7802 */ /* 0x000fe40000000f00 */
[----:B0-----:R-:W-:Y:S02]  /*5f60*/  MOV R5, 0x3d39bf78 ;  /* 0x3d39bf7800057802 */ /* 0x001fe40000000f00 */
[----:B--2---:R-:W-:-:S05]  /*5f70*/  SHF.L.U32 R8, R4, 0x10, RZ ;  /* 0x0000001004087819 */ /* 0x004fca00000006ff */
[----:B------:R-:W-:-:S04]  /*5f80*/  FMUL.FTZ R0, |R8|, -1.4426950216293334961 ;  /* 0xbfb8aa3b08007820 */ /* 0x000fc80000410200 */
        /* <DEDUP_REMOVED lines=29> */
[----:B------:R-:W-:-:S04]  /*6160*/  IADD3 R2, P0, PT, R3, UR8, RZ ;  /* 0x0000000803027c10 */ /* 0x000fc8000ff1e0ff */
[----:B------:R-:W-:Y:S02]  /*6170*/  F2FP.BF16.F32.PACK_AB R5, RZ, R5 ;  /* 0x00000005ff05723e */ /* 0x000fe400000010ff */
[----:B------:R-:W-:-:S05]  /*6180*/  IADD3.X R3, PT, PT, RZ, UR9, RZ, P0, !PT ;  /* 0x00000009ff037c10 */ /* 0x000fca00087fe4ff */
[----:B------:R-:W-:Y:S01]  /*6190*/  STG.E.U16 desc[UR6][R2.64], R5 ;  /* 0x0000000502007986 */ /* 0x000fe2000c101506 */
[----:B------:R-:W-:Y:S05]  /*61a0*/  EXIT ;  /* 0x000000000000794d */ /* 0x000fea0003800000 */
.L_x_4476:
        /* <DEDUP_REMOVED lines=13> */
.L_x_7033:


//--------------------- .text._ZN2at6native27unrolled_elementwise_kernelIZZZNS0_33launch_log_sigmoid_forward_kernelERNS_18TensorIteratorBaseEENKUlvE_clEvENKUlvE2_clEvEUlN3c108BFloat16EE_St5arrayIPcLm2EELi4E23TrivialOffsetCalculatorILi1EjESD_NS0_6memory15LoadWithoutCastENSE_16StoreWithoutCastEEEviT_T0_T2_T3_T4_T5_ --------------------------
	.section	.text._ZN2at6native27unrolled_elementwise_kernelIZZZNS0_33launch_log_sigmoid_forward_kernelERNS_18TensorIteratorBaseEENKUlvE_clEvENKUlvE2_clEvEUlN3c108BFloat16EE_St5arrayIPcLm2EELi4E23TrivialOffsetCalculatorILi1EjESD_NS0_6memory15LoadWithoutCastENSE_16StoreWithoutCastEEEviT_T0_T2_T3_T4_T5_,"ax",@progbits
	.align	128
        .global         _ZN2at6native27unrolled_elementwise_kernelIZZZNS0_33launch_log_sigmoid_forward_kernelERNS_18TensorIteratorBaseEENKUlvE_clEvENKUlvE2_clEvEUlN3c108BFloat16EE_St5arrayIPcLm2EELi4E23TrivialOffsetCalculatorILi1EjESD_NS0_6memory15LoadWithoutCastENSE_16StoreWithoutCastEEEviT_T0_T2_T3_T4_T5_
        .type           _ZN2at6native27unrolled_elementwise_kernelIZZZNS0_33launch_log_sigmoid_forward_kernelERNS_18TensorIteratorBaseEENKUlvE_clEvENKUlvE2_clEvEUlN3c108BFloat16EE_St5arrayIPcLm2EELi4E23TrivialOffsetCalculatorILi1EjESD_NS0_6memory15LoadWithoutCastENSE_16StoreWithoutCastEEEviT_T0_T2_T3_T4_T5_,@function
        .size           _ZN2at6native27unrolled_elementwise_kernelIZZZNS0_33launch_log_sigmoid_forward_kernelERNS_18TensorIteratorBaseEENKUlvE_clEvENKUlvE2_clEvEUlN3c108BFloat16EE_St5arrayIPcLm2EELi4E23TrivialOffsetCalculatorILi1EjESD_NS0_6memory15LoadWithoutCastENSE_16StoreWithoutCastEEEviT_T0_T2_T3_T4_T5_,(.L_x_7034 - _ZN2at6native27unrolled_elementwise_kernelIZZZNS0_33launch_log_sigmoid_forward_kernelERNS_18TensorIteratorBaseEENKUlvE_clEvENKUlvE2_clEvEUlN3c108BFloat16EE_St5arrayIPcLm2EELi4E23TrivialOffsetCalculatorILi1EjESD_NS0_6memory15LoadWithoutCastENSE_16StoreWithoutCastEEEviT_T0_T2_T3_T4_T5_)
        .other          _ZN2at6native27unrolled_elementwise_kernelIZZZNS0_33launch_log_sigmoid_forward_kernelERNS_18TensorIteratorBaseEENKUlvE_clEvENKUlvE2_clEvEUlN3c108BFloat16EE_St5arrayIPcLm2EELi4E23TrivialOffsetCalculatorILi1EjESD_NS0_6memory15LoadWithoutCastENSE_16StoreWithoutCastEEEviT_T0_T2_T3_T4_T5_,@"STO_CUDA_ENTRY STV_DEFAULT"
_ZN2at6native27unrolled_elementwise_kernelIZZZNS0_33launch_log_sigmoid_forward_kernelERNS_18TensorIteratorBaseEENKUlvE_clEvENKUlvE2_clEvEUlN3c108BFloat16EE_St5arrayIPcLm2EELi4E23TrivialOffsetCalculatorILi1EjESD_NS0_6memory15LoadWithoutCastENSE_16StoreWithoutCastEEEviT_T0_T2_T3_T4_T5_:
.text._ZN2at6native27unrolled_elementwise_kernelIZZZNS0_33launch_log_sigmoid_forward_kernelERNS_18TensorIteratorBaseEENKUlvE_clEvENKUlvE2_clEvEUlN3c108BFloat16EE_St5arrayIPcLm2EELi4E23TrivialOffsetCalculatorILi1EjESD_NS0_6memory15LoadWithoutCastENSE_16StoreWithoutCastEEEviT_T0_T2_T3_T4_T5_:
[----:B------:R-:W-:Y:S01]  /*0000*/  LDC R1, c[0x0][0x37c] ;  /* 0x0000df00ff017b82 */ /* 0x000fe20000000800 */
[----:B------:R-:W0:Y:S07]  /*0010*/  S2R R0, SR_CTAID.X ;  /* 0x0000000000007919 */ /* 0x000e2e0000002500 */
[----:B------:R-:W0:Y:S01]  /*0020*/  LDC R3, c[0x0][0x380] ;  /* 0x0000e000ff037b82 */ /* 0x000e220000000800 */
[----:B------:R-:W1:Y:S01]  /*0030*/  LDCU.64 UR4, c[0x0][0x358] ;  /* 0x00006b00ff0477ac */ /* 0x000e620008000a00 */
[----:B------:R-:W-:Y:S01]  /*0040*/  PRMT R8, RZ, 0x7610, R8 ;  /* 0x00007610ff087816 */ /* 0x000fe20000000008 */
[----:B------:R-:W2:Y:S01]  /*0050*/  S2R R7, SR_TID.X ;  /* 0x0000000000077919 */ /* 0x000ea20000002100 */
[----:B------:R-:W-:Y:S01]  /*0060*/  PRMT R6, RZ, 0x7610, R6 ;  /* 0x00007610ff067816 */ /* 0x000fe20000000006 */
[----:B0-----:R-:W-:Y:S01]  /*0070*/  IMAD R4, R0, -0x200, R3 ;  /* 0xfffffe0000047824 */ /* 0x001fe200078e0203 */
[----:B--2---:R-:W-:-:S04]  /*0080*/  MOV R5, R7 ;  /* 0x0000000700057202 */ /* 0x004fc80000000f00 */
[----:B------:R-:W-:-:S13]  /*0090*/  ISETP.GE.AND P0, PT, R7, R4, PT ;  /* 0x000000040700720c */ /* 0x000fda0003f06270 */
[----:B------:R-:W-:-:S04]  /*00a0*/  @!P0 IADD3 R7, PT, PT, R5, 0x80, RZ ;  /* 0x0000008005078810 */ /* 0x000fc80007ffe0ff */
[----:B------:R-:W-:-:S13]  /*00b0*/  ISETP.GE.AND P1, PT, R7, R4, PT ;  /* 0x000000040700720c */ /* 0x000fda0003f26270 */
[----:B------:R-:W-:Y:S01]  /*00c0*/  @!P1 LEA R9, R0, R7, 0x9 ;  /* 0x0000000700099211 */ /* 0x000fe200078e48ff */
[----:B------:R-:W0:Y:S01]  /*00d0*/  @!P1 LDC.64 R10, c[0x0][0x390] ;  /* 0x0000e400ff0a9b82 */ /* 0x000e220000000a00 */
[----:B------:R-:W-:-:S04]  /*00e0*/  @!P1 IADD3 R7, PT, PT, R7, 0x80, RZ ;  /* 0x0000008007079810 */ /* 0x000fc80007ffe0ff */
[----:B------:R-:W-:-:S13]  /*00f0*/  ISETP.GE.AND P3, PT, R7, R4, PT ;  /* 0x000000040700720c */ /* 0x000fda0003f66270 */
[----:B------:R-:W2:Y:S01]  /*0100*/  @!P3 LDC.64 R2, c[0x0][0x390] ;  /* 0x0000e400ff02bb82 */ /* 0x000ea20000000a00 */
[----:B------:R-:W-:Y:S02]  /*0110*/  @!P3 LEA R17, R0, R7, 0x9 ;  /* 0x000000070011b211 */ /* 0x000fe400078e48ff */
[----:B------:R-:W-:Y:S01]  /*0120*/  @!P3 IADD3 R7, PT, PT, R7, 0x80, RZ ;  /* 0x000000800707b810 */ /* 0x000fe20007ffe0ff */
[----:B0-----:R-:W-:-:S03]  /*0130*/  @!P1 IMAD.WIDE.U32 R10, R9, 0x2, R10 ;  /* 0x00000002090a9825 */ /* 0x001fc600078e000a */
[----:B------:R-:W-:Y:S01]  /*0140*/  ISETP.GE.AND P2, PT, R7, R4, PT ;  /* 0x000000040700720c */ /* 0x000fe20003f46270 */
[----:B--2---:R-:W-:Y:S01]  /*0150*/  @!P3 IMAD.WIDE.U32 R16, R17, 0x2, R2 ;  /* 0x000000021110b825 */ /* 0x004fe200078e0002 */
[----:B------:R-:W-:Y:S01]  /*0160*/  @!P0 LEA R9, R0, R5, 0x9 ;  /* 0x0000000500098211 */ /* 0x000fe200078e48ff */
[----:B------:R-:W0:Y:S01]  /*0170*/  @!P0 LDC.64 R2, c[0x0][0x390] ;  /* 0x0000e400ff028b82 */ /* 0x000e220000000a00 */
[----:B------:R-:W-:-:S09]  /*0180*/  IADD3 R19, PT, PT, R5, 0x80, RZ ;  /* 0x0000008005137810 */ /* 0x000fd20007ffe0ff */
[----:B------:R-:W-:Y:S01]  /*0190*/  @!P2 IMAD R7, R0, 0x200, R7 ;  /* 0x000002000007a824 */ /* 0x000fe200078e0207 */
[----:B-1----:R1:W5:Y:S01]  /*01a0*/  @!P1 LDG.E.U16 R8, desc[UR4][R10.64] ;  /* 0x000000040a089981 */ /* 0x002362000c1e1500 */
[----:B------:R-:W2:Y:S01]  /*01b0*/  @!P2 LDC.64 R12, c[0x0][0x390] ;  /* 0x0000e400ff0cab82 */ /* 0x000ea20000000a00 */
[----:B0-----:R-:W-:Y:S01]  /*01c0*/  @!P0 IMAD.WIDE.U32 R2, R9, 0x2, R2 ;  /* 0x0000000209028825 */ /* 0x001fe200078e0002 */
[----:B------:R-:W-:-:S06]  /*01d0*/  PRMT R9, RZ, 0x7610, R9 ;  /* 0x00007610ff097816 */ /* 0x000fcc0000000009 */
[----:B------:R-:W5:Y:S01]  /*01e0*/  @!P0 LDG.E.U16 R9, desc[UR4][R2.64] ;  /* 0x0000000402098981 */ /* 0x000f62000c1e1500 */
[-C--:B------:R-:W-:Y:S01]  /*01f0*/  ISETP.GE.AND P0, PT, R5, R4.reuse, PT ;  /* 0x000000040500720c */ /* 0x080fe20003f06270 */
[----:B--2---:R-:W-:Y:S01]  /*0200*/  @!P2 IMAD.WIDE.U32 R12, R7, 0x2, R12 ;  /* 0x00000002070ca825 */ /* 0x004fe200078e000c */
[----:B------:R-:W-:Y:S02]  /*0210*/  PRMT R7, RZ, 0x7610, R7 ;  /* 0x00007610ff077816 */ /* 0x000fe40000000007 */
[C---:B-1----:R-:W-:Y:S02]  /*0220*/  IADD3 R11, PT, PT, R5.reuse, 0x100, RZ ;  /* 0x00000100050b7810 */ /* 0x042fe40007ffe0ff */
[----:B------:R0:W5:Y:S04]  /*0230*/  @!P2 LDG.E.U16 R6, desc[UR4][R12.64] ;  /* 0x000000040c06a981 */ /* 0x000168000c1e1500 */
[----:B------:R1:W5:Y:S03]  /*0240*/  @!P3 LDG.E.U16 R7, desc[UR4][R16.64] ;  /* 0x000000041007b981 */ /* 0x000366000c1e1500 */
[----:B------:R-:W2:Y:S01]  /*0250*/  @!P0 LDC.64 R14, c[0x0][0x388] ;  /* 0x0000e200ff0e8b82 */ /* 0x000ea20000000a00 */
[----:B0-----:R-:W-:Y:S01]  /*0260*/  @!P0 LEA R13, R0, R5, 0x9 ;  /* 0x00000005000d8211 */ /* 0x001fe200078e48ff */
[----:B------:R-:W-:Y:S01]  /*0270*/  BSSY.RECONVERGENT B0, `(.L_x_4477) ;  /* 0x000002b000007945 */ /* 0x000fe20003800200 */
[----:B-1----:R-:W-:Y:S01]  /*0280*/  IADD3 R17, PT, PT, R5, 0x180, RZ ;  /* 0x0000018005117810 */ /* 0x002fe20007ffe0ff */
[----:B------:R-:W-:Y:S01]  /*0290*/  @!P0 IMAD.MOV.U32 R5, RZ, RZ, R19 ;  /* 0x000000ffff058224 */ /* 0x000fe200078e0013 */
[----:B------:R-:W-:-:S02]  /*02a0*/  ISETP.GE.AND P4, PT, R19, R4, PT ;  /* 0x000000041300720c */ /* 0x000fc40003f86270 */
[-C--:B------:R-:W-:Y:S02]  /*02b0*/  ISETP.GE.AND P1, PT, R11, R4.reuse, PT ;  /* 0x000000040b00720c */ /* 0x080fe40003f26270 */
[-C--:B------:R-:W-:Y:S02]  /*02c0*/  ISETP.GE.AND P2, PT, R17, R4.reuse, PT ;  /* 0x000000041100720c */ /* 0x080fe40003f46270 */
[----:B------:R-:W-:Y:S01]  /*02d0*/  ISETP.GE.AND P3, PT, R5, R4, PT ;  /* 0x000000040500720c */ /* 0x000fe20003f66270 */
[----:B--2---:R-:W-:Y:S01]  /*02e0*/  @!P0 IMAD.WIDE.U32 R2, R13, 0x2, R14 ;  /* 0x000000020d028825 */ /* 0x004fe200078e000e */
[----:B------:R-:W-:Y:S11]  /*02f0*/  @P0 BRA `(.L_x_4478) ;  /* 0x0000000000880947 */ /* 0x000ff60003800000 */
[----:B-----5:R-:W-:Y:S01]  /*0300*/  SHF.L.U32 R9, R9, 0x10, RZ ;  /* 0x0000001009097819 */ /* 0x020fe200000006ff */
[----:B------:R-:W-:Y:S01]  /*0310*/  HFMA2 R14, -RZ, RZ, 1.625, 0 ;  /* 0x3e800000ff0e7431 */ /* 0x000fe200000001ff */
[----:B------:R-:W-:-:S03]  /*0320*/  MOV R15, 0x3d39bf78 ;  /* 0x3d39bf78000f7802 */ /* 0x000fc60000000f00 */
        /* <DEDUP_REMOVED lines=26> */
[----:B------:R-:W-:Y:S02]  /*04d0*/  @P5 FSETP.NEU.FTZ.AND P6, PT, R10, RZ, PT ;  /* 0x000000ff0a00520b */ /* 0x000fe40003fdd000 */
[----:B------:R-:W-:Y:S02]  /*04e0*/  FMNMX.FTZ R10, RZ, R9, PT ;  /* 0x00000009ff0a7209 */ /* 0x000fe40003810000 */
[----:B------:R-:W-:-:S05]  /*04f0*/  @P5 FSEL R11, R11, -RZ, P6 ;  /* 0x800000ff0b0b5208 */ /* 0x000fca0003000000 */
[----:B------:R-:W-:-:S05]  /*0500*/  FADD.FTZ R9, R10, -R11 ;  /* 0x8000000b0a097221 */ /* 0x000fca0000010000 */
[----:B------:R-:W-:-:S07]  /*0510*/  F2FP.BF16.F32.PACK_AB R9, RZ, R9 ;  /* 0x00000009ff09723e */ /* 0x000fce00000010ff */
.L_x_4478:
[----:B------:R-:W-:Y:S05]  /*0520*/  BSYNC.RECONVERGENT B0 ;  /* 0x0000000000007941 */ /* 0x000fea0003800200 */
.L_x_4477:
[----:B------:R-:W-:Y:S04]  /*0530*/  BSSY.RECONVERGENT B0, `(.L_x_4479) ;  /* 0x0000024000007945 */ /* 0x000fe80003800200 */
[----:B------:R-:W-:Y:S05]  /*0540*/  @P4 BRA `(.L_x_4480) ;  /* 0x0000000000884947 */ /* 0x000fea0003800000 */
[----:B-----5:R-:W-:Y:S01]  /*0550*/  SHF.L.U32 R8, R8, 0x10, RZ ;  /* 0x0000001008087819 */ /* 0x020fe200000006ff */
[----:B------:R-:W-:Y:S01]  /*0560*/  HFMA2 R14, -RZ, RZ, 1.625, 0 ;  /* 0x3e800000ff0e7431 */ /* 0x000fe200000001ff */
[----:B------:R-:W-:-:S03]  /*0570*/  MOV R15, 0x3d39bf78 ;  /* 0x3d39bf78000f7802 */ /* 0x000fc60000000f00 */
[----:B------:R-:W-:Y:S01]  /*0580*/  FMUL.FTZ R10, |R8|, -1.4426950216293334961 ;  /* 0xbfb8aa3b080a7820 */ /* 0x000fe20000410200 */
        /* <DEDUP_REMOVED lines=28> */
[----:B------:R-:W-:-:S05]  /*0750*/  FADD.FTZ R8, R8, -R11 ;  /* 0x8000000b08087221 */ /* 0x000fca0000010000 */
[----:B------:R-:W-:-:S07]  /*0760*/  F2FP.BF16.F32.PACK_AB R8, RZ, R8 ;  /* 0x00000008ff08723e */ /* 0x000fce00000010ff */
.L_x_4480:
[----:B------:R-:W-:Y:S05]  /*0770*/  BSYNC.RECONVERGENT B0 ;  /* 0x0000000000007941 */ /* 0x000fea0003800200 */
.L_x_4479:
[----:B------:R-:W-:Y:S04]  /*0780*/  BSSY.RECONVERGENT B0, `(.L_x_4481) ;  /* 0x0000024000007945 */ /* 0x000fe80003800200 */
[----:B------:R-:W-:Y:S05]  /*0790*/  @P1 BRA `(.L_x_4482) ;  /* 0x0000000000881947 */ /* 0x000fea0003800000 */
        /* <DEDUP_REMOVED lines=34> */
.L_x_4482:
[----:B------:R-:W-:Y:S05]  /*09c0*/  BSYNC.RECONVERGENT B0 ;  /* 0x0000000000007941 */ /* 0x000fea0003800200 */
.L_x_4481:
        /* <DEDUP_REMOVED lines=36> */
.L_x_4484:
[----:B------:R-:W-:Y:S05]  /*0c10*/  BSYNC.RECONVERGENT B0 ;  /* 0x0000000000007941 */ /* 0x000fea0003800200 */
.L_x_4483:
[----:B-----5:R0:W-:Y:S01]  /*0c20*/  @!P0 STG.E.U16 desc[UR4][R2.64], R9 ;  /* 0x0000000902008986 */ /* 0x0201e2000c101504 */
[----:B------:R-:W-:Y:S04]  /*0c30*/  BSSY.RECONVERGENT B0, `(.L_x_4485) ;  /* 0x000000d000007945 */ /* 0x000fe80003800200 */
[----:B------:R-:W-:Y:S05]  /*0c40*/  @P3 BRA `(.L_x_4486) ;  /* 0x00000000002c3947 */ /* 0x000fea0003800000 */
[----:B0-----:R-:W0:Y:S01]  /*0c50*/  LDC.64 R2, c[0x0][0x388] ;  /* 0x0000e200ff027b82 */ /* 0x001e220000000a00 */
[----:B------:R-:W-:Y:S02]  /*0c60*/  LEA R9, R0, R5, 0x9 ;  /* 0x0000000500097211 */ /* 0x000fe400078e48ff */
[----:B------:R-:W-:Y:S02]  /*0c70*/  IADD3 R5, PT, PT, R5, 0x80, RZ ;  /* 0x0000008005057810 */ /* 0x000fe40007ffe0ff */
[----:B------:R-:W-:Y:S02]  /*0c80*/  PRMT R10, R8, 0x7610, R10 ;  /* 0x00007610080a7816 */ /* 0x000fe4000000000a */
[----:B------:R-:W-:-:S13]  /*0c90*/  ISETP.GE.AND P0, PT, R5, R4, PT ;  /* 0x000000040500720c */ /* 0x000fda0003f06270 */
[----:B------:R-:W-:Y:S02]  /*0ca0*/  @!P0 LEA R11, R0, R5, 0x9 ;  /* 0x00000005000b8211 */ /* 0x000fe400078e48ff */
[----:B------:R-:W-:Y:S01]  /*0cb0*/  @!P0 IADD3 R5, PT, PT, R5, 0x80, RZ ;  /* 0x0000008005058810 */ /* 0x000fe20007ffe0ff */
[----:B0-----:R-:W-:-:S04]  /*0cc0*/  IMAD.WIDE.U32 R8, R9, 0x2, R2 ;  /* 0x0000000209087825 */ /* 0x001fc800078e0002 */
[----:B------:R-:W-:Y:S01]  /*0cd0*/  @!P0 IMAD.WIDE.U32 R2, R11, 0x2, R2 ;  /* 0x000000020b028825 */ /* 0x000fe200078e0002 */
[----:B------:R1:W-:Y:S04]  /*0ce0*/  STG.E.U16 desc[UR4][R8.64], R10 ;  /* 0x0000000a08007986 */ /* 0x0003e8000c101504 */
[----:B------:R1:W-:Y:S02]  /*0cf0*/  @!P0 STG.E.U16 desc[UR4][R2.64], R7 ;  /* 0x0000000702008986 */ /* 0x0003e4000c101504 */
.L_x_4486:
[----:B------:R-:W-:Y:S05]  /*0d00*/  BSYNC.RECONVERGENT B0 ;  /* 0x0000000000007941 */ /* 0x000fea0003800200 */
.L_x_4485:
[----:B------:R-:W-:-:S13]  /*0d10*/  ISETP.GE.AND P0, PT, R5, R4, PT ;  /* 0x000000040500720c */ /* 0x000fda0003f06270 */
[----:B------:R-:W-:Y:S05]  /*0d20*/  @P0 EXIT ;  /* 0x000000000000094d */ /* 0x000fea0003800000 */
[----:B01----:R-:W0:Y:S01]  /*0d30*/  LDC.64 R2, c[0x0][0x388] ;  /* 0x0000e200ff027b82 */ /* 0x003e220000000a00 */
[----:B------:R-:W-:-:S05]  /*0d40*/  LEA R5, R0, R5, 0x9 ;  /* 0x0000000500057211 */ /* 0x000fca00078e48ff */
[----:B0-----:R-:W-:-:S05]  /*0d50*/  IMAD.WIDE.U32 R2, R5, 0x2, R2 ;  /* 0x0000000205027825 */ /* 0x001fca00078e0002 */
[----:B------:R-:W-:Y:S01]  /*0d60*/  STG.E.U16 desc[UR4][R2.64], R6 ;  /* 0x0000000602007986 */ /* 0x000fe2000c101504 */
[----:B------:R-:W-:Y:S05]  /*0d70*/  EXIT ;  /* 0x000000000000794d */ /* 0x000fea0003800000 */
.L_x_4487:
        /* <DEDUP_REMOVED lines=16> */
.L_x_7034:


//--------------------- .text._ZN2at6native29vectorized_elementwise_kernelILi2EZZZNS0_33launch_log_sigmoid_forward_kernelERNS_18TensorIteratorBaseEENKUlvE_clEvENKUlvE2_clEvEUlN3c108BFloat16EE_St5arrayIPcLm2EEEEviT0_T1_ --------------------------
	.section	.text._ZN2at6native29vectorized_elementwise_kernelILi2EZZZNS0_33launch_log_sigmoid_forward_kernelERNS_18TensorIteratorBaseEENKUlvE_clEvENKUlvE2_clEvEUlN3c108BFloat16EE_St5arrayIPcLm2EEEEviT0_T1_,"ax",@progbits
	.align	128
        .global         _ZN2at6native29vectorized_elementwise_kernelILi2EZZZNS0_33launch_log_sigmoid_forward_kernelERNS_18TensorIteratorBaseEENKUlvE_clEvENKUlvE2_clEvEUlN3c108BFloat16EE_St5arrayIPcLm2EEEEviT0_T1_
        .type           _ZN2at6native29vectorized_elementwise_kernelILi2EZZZNS0_33launch_log_sigmoid_forward_kernelERNS_18TensorIteratorBaseEENKUlvE_clEvENKUlvE2_clEvEUlN3c108BFloat16EE_St5arrayIPcLm2EEEEviT0_T1_,@function
        .size           _ZN2at6native29vectorized_elementwise_kernelILi2EZZZNS0_33launch_log_sigmoid_forward_kernelERNS_18TensorIteratorBaseEENKUlvE_clEvENKUlvE2_clEvEUlN3c108BFloat16EE_St5arrayIPcLm2EEEEviT0_T1_,(.L_x_7035 - _ZN2at6native29vectorized_elementwise_kernelILi2EZZZNS0_33launch_log_sigmoid_forward_kernelERNS_18TensorIteratorBaseEENKUlvE_clEvENKUlvE2_clEvEUlN3c108BFloat16EE_St5arrayIPcLm2EEEEviT0_T1_)
        .other          _ZN2at6native29vectorized_elementwise_kernelILi2EZZZNS0_33launch_log_sigmoid_forward_kernelERNS_18TensorIteratorBaseEENKUlvE_clEvENKUlvE2_clEvEUlN3c108BFloat16EE_St5arrayIPcLm2EEEEviT0_T1_,@"STO_CUDA_ENTRY STV_DEFAULT"
_ZN2at6native29vectorized_elementwise_kernelILi2EZZZNS0_33launch_log_sigmoid_forward_kernelERNS_18TensorIteratorBaseEENKUlvE_clEvENKUlvE2_clEvEUlN3c108BFloat16EE_St5arrayIPcLm2EEEEviT0_T1_:
.text._ZN2at6native29vectorized_elementwise_kernelILi2EZZZNS0_33launch_log_sigmoid_forward_kernelERNS_18TensorIteratorBaseEENKUlvE_clEvENKUlvE2_clEvEUlN3c108BFloat16EE_St5arrayIPcLm2EEEEviT0_T1_:
        /* <DEDUP_REMOVED lines=9> */
[----:B------:R-:W-:Y:S02]  /*0090*/  PRMT R9, RZ, 0x7610, R9 ;  /* 0x00007610ff097816 */ /* 0x000fe40000000009 */
[----:B0-----:R-:W-:Y:S02]  /*00a0*/  ISETP.GE.U32.AND P0, PT, R27, R2, PT ;  /* 0x000000021b00720c */ /* 0x001fe40003f06070 */
[----:B------:R-:W-:-:S11]  /*00b0*/  MOV R3, R27 ;  /* 0x0000001b00037202 */ /* 0x000fd60000000f00 */
[----:B------:R-:W-:-:S04]  /*00c0*/  @!P0 IADD3 R27, PT, PT, R3, 0x80, RZ ;  /* 0x00000080031b8810 */ /* 0x000fc80007ffe0ff */
[----:B------:R-:W-:-:S13]  /*00d0*/  ISETP.GE.U32.AND P6, PT, R27, R2, PT ;  /* 0x000000021b00720c */ /* 0x000fda0003fc6070 */
[----:B------:R-:W-:Y:S01]  /*00e0*/  @!P6 IADD3 R5, PT, PT, R0, R27, RZ ;  /* 0x0000001b0005e210 */ /* 0x000fe20007ffe0ff */
[----:B------:R-:W0:Y:S01]  /*00f0*/  @!P6 LDC.64 R28, c[0x0][0x390] ;  /* 0x0000e400ff1ceb82 */ /* 0x000e220000000a00 */
[----:B------:R-:W-:-:S04]  /*0100*/  @!P6 IADD3 R27, PT, PT, R27, 0x80, RZ ;  /* 0x000000801b1be810 */ /* 0x000fc80007ffe0ff */
[----:B------:R-:W-:-:S13]  /*0110*/  ISETP.GE.U32.AND P5, PT, R27, R2, PT ;  /* 0x000000021b00720c */ /* 0x000fda0003fa6070 */
[----:B------:R-:W-:Y:S01]  /*0120*/  @!P5 IADD3 R8, PT, PT, R0, R27, RZ ;  /* 0x0000001b0008d210 */ /* 0x000fe20007ffe0ff */
[----:B------:R-:W1:Y:S01]  /*0130*/  @!P5 LDC.64 R20, c[0x0][0x390] ;  /* 0x0000e400ff14db82 */ /* 0x000e620000000a00 */
[----:B------:R-:W-:-:S04]  /*0140*/  @!P5 IADD3 R27, PT, PT, R27, 0x80, RZ ;  /* 0x000000801b1bd810 */ /* 0x000fc80007ffe0ff */
[----:B------:R-:W-:Y:S01]  /*0150*/  ISETP.GE.U32.AND P4, PT, R27, R2, PT ;  /* 0x000000021b00720c */ /* 0x000fe20003f86070 */
[----:B0-----:R-:W-:-:S05]  /*0160*/  @!P6 IMAD.WIDE.U32 R28, R5, 0x2, R28 ;  /* 0x00000002051ce825 */ /* 0x001fca00078e001c */
[----:B------:R-:W5:Y:S07]  /*0170*/  @!P6 LDG.E.U16 R9, desc[UR4][R28.64] ;  /* 0x000000041c09e981 */ /* 0x000f6e000c1e1500 */
[----:B------:R-:W-:Y:S01]  /*0180*/  @!P4 IADD3 R25, PT, PT, R0, R27, RZ ;  /* 0x0000001b0019c210 */ /* 0x000fe20007ffe0ff */
[----:B------:R-:W0:Y:S01]  /*0190*/  @!P4 LDC.64 R4, c[0x0][0x390] ;  /* 0x0000e400ff04cb82 */ /* 0x000e220000000a00 */
[----:B------:R-:W-:-:S04]  /*01a0*/  @!P4 IADD3 R27, PT, PT, R27, 0x80, RZ ;  /* 0x000000801b1bc810 */ /* 0x000fc80007ffe0ff */
[----:B------:R-:W-:-:S13]  /*01b0*/  ISETP.GE.U32.AND P3, PT, R27, R2, PT ;  /* 0x000000021b00720c */ /* 0x000fda0003f66070 */
[----:B------:R-:W-:Y:S02]  /*01c0*/  @!P3 IADD3 R23, PT, PT, R0, R27, RZ ;  /* 0x0000001b0017b210 */ /* 0x000fe40007ffe0ff */
[----:B------:R-:W-:Y:S01]  /*01d0*/  PRMT R16, RZ, 0x7610, R16 ;  /* 0x00007610ff107816 */ /* 0x000fe20000000010 */
[----:B-1----:R-:W-:Y:S01]  /*01e0*/  @!P5 IMAD.WIDE.U32 R20, R8, 0x2, R20 ;  /* 0x000000020814d825 */ /* 0x002fe200078e0014 */
[----:B------:R-:W-:Y:S01]  /*01f0*/  @!P3 IADD3 R27, PT, PT, R27, 0x80, RZ ;  /* 0x000000801b1bb810 */ /* 0x000fe20007ffe0ff */
[----:B------:R-:W1:Y:S03]  /*0200*/  @!P3 LDC.64 R6, c[0x0][0x390] ;  /* 0x0000e400ff06bb82 */ /* 0x000e660000000a00 */
[----:B------:R-:W-:-:S13]  /*0210*/  ISETP.GE.U32.AND P2, PT, R27, R2, PT ;  /* 0x000000021b00720c */ /* 0x000fda0003f46070 */
[----:B------:R-:W-:Y:S01]  /*0220*/  @!P2 IADD3 R19, PT, PT, R0, R27, RZ ;  /* 0x0000001b0013a210 */ /* 0x000fe20007ffe0ff */
[----:B------:R-:W2:Y:S01]  /*0230*/  @!P2 LDC.64 R10, c[0x0][0x390] ;  /* 0x0000e400ff0aab82 */ /* 0x000ea20000000a00 */
[----:B------:R-:W-:-:S04]  /*0240*/  @!P2 IADD3 R27, PT, PT, R27, 0x80, RZ ;  /* 0x000000801b1ba810 */ /* 0x000fc80007ffe0ff */
[----:B------:R-:W-:-:S13]  /*0250*/  ISETP.GE.U32.AND P1, PT, R27, R2, PT ;  /* 0x000000021b00720c */ /* 0x000fda0003f26070 */
[C---:B------:R-:W-:Y:S02]  /*0260*/  @!P1 IADD3 R17, PT, PT, R0.reuse, R27, RZ ;  /* 0x0000001b00119210 */ /* 0x040fe40007ffe0ff */
[----:B------:R-:W-:Y:S01]  /*0270*/  PRMT R8, RZ, 0x7610, R8 ;  /* 0x00007610ff087816 */ /* 0x000fe20000000008 */
[----:B-1----:R-:W-:Y:S01]  /*0280*/  @!P3 IMAD.WIDE.U32 R6, R23, 0x2, R6 ;  /* 0x000000021706b825 */ /* 0x002fe200078e0006 */
[----:B------:R-:W-:Y:S01]  /*0290*/  @!P1 IADD3 R27, PT, PT, R27, 0x80, RZ ;  /* 0x000000801b1b9810 */ /* 0x000fe20007ffe0ff */
[----:B------:R-:W1:Y:S03]  /*02a0*/  @!P1 LDC.64 R14, c[0x0][0x390] ;  /* 0x0000e400ff0e9b82 */ /* 0x000e660000000a00 */
[----:B------:R-:W-:Y:S01]  /*02b0*/  ISETP.GE.U32.AND P6, PT, R27, R2, PT ;  /* 0x000000021b00720c */ /* 0x000fe20003fc6070 */
[----:B------:R3:W5:Y:S04]  /*02c0*/  @!P5 LDG.E.U16 R8, desc[UR4][R20.64] ;  /* 0x000000041408d981 */ /* 0x000768000c1e1500 */
[----:B---3--:R-:W3:Y:S08]  /*02d0*/  @!P0 LDC.64 R20, c[0x0][0x390] ;  /* 0x0000e400ff148b82 */ /* 0x008ef00000000a00 */
[----:B------:R-:W4:Y:S01]  /*02e0*/  @!P6 LDC.64 R12, c[0x0][0x390] ;  /* 0x0000e400ff0ceb82 */ /* 0x000f220000000a00 */
[----:B------:R-:W-:-:S05]  /*02f0*/  @!P6 IADD3 R27, PT, PT, R0, R27, RZ ;  /* 0x0000001b001be210 */ /* 0x000fca0007ffe0ff */
[----:B----4-:R-:W-:-:S05]  /*0300*/  @!P6 IMAD.WIDE.U32 R12, R27, 0x2, R12 ;  /* 0x000000021b0ce825 */ /* 0x010fca00078e000c */
[----:B------:R-:W5:Y:S01]  /*0310*/  @!P6 LDG.E.U16 R16, desc[UR4][R12.64] ;  /* 0x000000040c10e981 */ /* 0x000f62000c1e1500 */
[----:B------:R-:W-:-:S05]  /*0320*/  @!P0 IADD3 R23, PT, PT, R0, R3, RZ ;  /* 0x0000000300178210 */ /* 0x000fca0007ffe0ff */
[----:B---3--:R-:W-:Y:S01]  /*0330*/  @!P0 IMAD.WIDE.U32 R20, R23, 0x2, R20 ;  /* 0x0000000217148825 */ /* 0x008fe200078e0014 */
[----:B------:R-:W-:-:S06]  /*0340*/  PRMT R23, RZ, 0x7610, R23 ;  /* 0x00007610ff177816 */ /* 0x000fcc0000000017 */
[----:B------:R-:W5:Y:S01]  /*0350*/  @!P0 LDG.E.U16 R23, desc[UR4][R20.64] ;  /* 0x0000000414178981 */ /* 0x000f62000c1e1500 */
[----:B------:R-:W-:Y:S01]  /*0360*/  ISETP.GE.U32.AND P0, PT, R3, R2, PT ;  /* 0x000000020300720c */ /* 0x000fe20003f06070 */
[----:B0-----:R-:W-:Y:S01]  /*0370*/  @!P4 IMAD.WIDE.U32 R4, R25, 0x2, R4 ;  /* 0x000000021904c825 */ /* 0x001fe200078e0004 */
[----:B------:R-:W-:-:S06]  /*0380*/  PRMT R22, RZ, 0x7610, R22 ;  /* 0x00007610ff167816 */ /* 0x000fcc0000000016 */
[----:B------:R0:W5:Y:S01]  /*0390*/  @!P4 LDG.E.U16 R22, desc[UR4][R4.64] ;  /* 0x000000040416c981 */ /* 0x000162000c1e1500 */
[----:B--2---:R-:W-:Y:S01]  /*03a0*/  @!P2 IMAD.WIDE.U32 R10, R19, 0x2, R10 ;  /* 0x00000002130aa825 */ /* 0x004fe200078e000a */
[----:B------:R-:W-:Y:S02]  /*03b0*/  PRMT R19, RZ, 0x7610, R19 ;  /* 0x00007610ff137816 */ /* 0x000fe40000000013 */
[----:B------:R-:W-:Y:S01]  /*03c0*/  PRMT R18, RZ, 0x7610, R18 ;  /* 0x00007610ff127816 */ /* 0x000fe20000000012 */
[----:B-1----:R-:W-:Y:S01]  /*03d0*/  @!P1 IMAD.WIDE.U32 R14, R17, 0x2, R14 ;  /* 0x00000002110e9825 */ /* 0x002fe200078e000e */
[----:B0-----:R-:W0:Y:S01]  /*03e0*/  @!P0 LDC.64 R4, c[0x0][0x388] ;  /* 0x0000e200ff048b82 */ /* 0x001e220000000a00 */
[----:B------:R-:W-:Y:S01]  /*03f0*/  PRMT R17, RZ, 0x7610, R17 ;  /* 0x00007610ff117816 */ /* 0x000fe20000000011 */
[----:B------:R1:W5:Y:S01]  /*0400*/  @!P3 LDG.E.U16 R19, desc[UR4][R6.64] ;  /* 0x000000040613b981 */ /* 0x000362000c1e1500 */
[----:B------:R-:W-:Y:S03]  /*0410*/  BSSY.RECONVERGENT B0, `(.L_x_4489) ;  /* 0x000002e000007945 */ /* 0x000fe60003800200 */
[----:B------:R2:W5:Y:S04]  /*0420*/  @!P2 LDG.E.U16 R18, desc[UR4][R10.64] ;  /* 0x000000040a12a981 */ /* 0x000568000c1e1500 */
[----:B------:R3:W5:Y:S01]  /*0430*/  @!P1 LDG.E.U16 R17, desc[UR4][R14.64] ;  /* 0x000000040e119981 */ /* 0x000762000c1e1500 */
[----:B-1----:R-:W-:-:S02]  /*0440*/  IADD3 R7, PT, PT, R3, 0x100, RZ ;  /* 0x0000010003077810 */ /* 0x002fc40007ffe0ff */
[C---:B--2---:R-:W-:Y:S02]  /*0450*/  IADD3 R11, PT, PT, R3.reuse, 0x180, RZ ;  /* 0x00000180030b7810 */ /* 0x044fe40007ffe0ff */
[----:B---3--:R-:W-:Y:S02]  /*0460*/  IADD3 R15, PT, PT, R3, 0x200, RZ ;  /* 0x00000200030f7810 */ /* 0x008fe40007ffe0ff */
[-C--:B------:R-:W-:Y:S02]  /*0470*/  ISETP.GE.U32.AND P5, PT, R7, R2.reuse, PT ;  /* 0x000000020700720c */ /* 0x080fe40003fa6070 */
[-C--:B------:R-:W-:Y:S02]  /*0480*/  ISETP.GE.U32.AND P1, PT, R11, R2.reuse, PT ;  /* 0x000000020b00720c */ /* 0x080fe40003f26070 */
[----:B------:R-:W-:Y:S02]  /*0490*/  ISETP.GE.U32.AND P2, PT, R15, R2, PT ;  /* 0x000000020f00720c */ /* 0x000fe40003f46070 */
[----:B------:R-:W-:-:S02]  /*04a0*/  IADD3 R7, PT, PT, R3, 0x80, RZ ;  /* 0x0000008003077810 */ /* 0x000fc40007ffe0ff */
[----:B------:R-:W-:Y:S01]  /*04b0*/  IADD3 R11, PT, PT, R3, 0x280, RZ ;  /* 0x00000280030b7810 */ /* 0x000fe20007ffe0ff */
[----:B------:R-:W-:Y:S08]  /*04c0*/  @P0 BRA `(.L_x_4490) ;  /* 0x0000000000880947 */ /* 0x000ff00003800000 */
[----:B-----5:R-:W-:Y:S01]  /*04d0*/  SHF.L.U32 R6, R23, 0x10, RZ ;  /* 0x0000001017067819 */ /* 0x020fe200000006ff */
[----:B------:R-:W-:Y:S01]  /*04e0*/  HFMA2 R15, -RZ, RZ, 1.625, 0 ;  /* 0x3e800000ff0f7431 */ /* 0x000fe200000001ff */
[----:B------:R-:W-:-:S03]  /*04f0*/  MOV R21, 0x3d39bf78 ;  /* 0x3d39bf7800157802 */ /* 0x000fc60000000f00 */
[----:B------:R-:W-:-:S06]  /*0500*/  FMUL.FTZ R10, |R6|, -1.4426950216293334961 ;  /* 0xbfb8aa3b060a7820 */ /* 0x000fcc0000410200 */
        /* <DEDUP_REMOVED lines=23> */
[----:B------:R-:W-:Y:S01]  /*0680*/  FFMA.FTZ R12, R13, 0.69314718246459960938, R12 ;  /* 0x3f3172180d0c7823 */ /* 0x000fe2000001000c */
[----:B------:R-:W-:Y:S01]  /*0690*/  FMNMX.FTZ R13, RZ, R6, PT ;  /* 0x00000006ff0d7209 */ /* 0x000fe20003810000 */
[C---:B------:R-:W-:Y:S01]  /*06a0*/  @P4 FFMA.FTZ R12, R10.reuse, R15, +INF ;  /* 0x7f8000000a0c4423 */ /* 0x040fe2000001000f */
[----:B------:R-:W-:-:S04]  /*06b0*/  @P3 FSETP.NEU.FTZ.AND P4, PT, R10, RZ, PT ;  /* 0x000000ff0a00320b */ /* 0x000fc80003f9d000 */
[----:B------:R-:W-:-:S05]  /*06c0*/  @P3 FSEL R12, R12, -RZ, P4 ;  /* 0x800000ff0c0c3208 */ /* 0x000fca0002000000 */
[----:B------:R-:W-:-:S05]  /*06d0*/  FADD.FTZ R6, R13, -R12 ;  /* 0x8000000c0d067221 */ /* 0x000fca0000010000 */
[----:B------:R-:W-:-:S07]  /*06e0*/  F2FP.BF16.F32.PACK_AB R6, RZ, R6 ;  /* 0x00000006ff06723e */ /* 0x000fce00000010ff */
.L_x_4490:
[----:B------:R-:W-:Y:S05]  /*06f0*/  BSYNC.RECONVERGENT B0 ;  /* 0x0000000000007941 */ /* 0x000fea0003800200 */
.L_x_4489:
[-C--:B------:R-:W-:Y:S01]  /*0700*/  ISETP.GE.U32.AND P4, PT, R7, R2.reuse, PT ;  /* 0x000000020700720c */ /* 0x080fe20003f86070 */
[----:B------:R-:W-:Y:S01]  /*0710*/  BSSY.RECONVERGENT B0, `(.L_x_4491) ;  /* 0x0000026000007945 */ /* 0x000fe20003800200 */
[----:B------:R-:W-:Y:S02]  /*0720*/  ISETP.GE.U32.AND P3, PT, R11, R2, PT ;  /* 0x000000020b00720c */ /* 0x000fe40003f66070 */
[----:B------:R-:W-:-:S09]  /*0730*/  IADD3 R11, PT, PT, R3, 0x300, RZ ;  /* 0x00000300030b7810 */ /* 0x000fd20007ffe0ff */
[----:B------:R-:W-:Y:S05]  /*0740*/  @P4 BRA `(.L_x_4492) ;  /* 0x0000000000884947 */ /* 0x000fea0003800000 */
[----:B-----5:R-:W-:Y:S01]  /*0750*/  SHF.L.U32 R9, R9, 0x10, RZ ;  /* 0x0000001009097819 */ /* 0x020fe200000006ff */
[----:B------:R-:W-:Y:S01]  /*0760*/  HFMA2 R15, -RZ, RZ, 1.625, 0 ;  /* 0x3e800000ff0f7431 */ /* 0x000fe200000001ff */
[----:B------:R-:W-:-:S03]  /*0770*/  MOV R21, 0x3d39bf78 ;  /* 0x3d39bf7800157802 */ /* 0x000fc60000000f00 */
        /* <DEDUP_REMOVED lines=29> */
[----:B------:R-:W-:-:S05]  /*0950*/  FADD.FTZ R9, R9, -R12 ;  /* 0x8000000c09097221 */ /* 0x000fca0000010000 */
[----:B------:R-:W-:-:S07]  /*0960*/  F2FP.BF16.F32.PACK_AB R9, RZ, R9 ;  /* 0x00000009ff09723e */ /* 0x000fce00000010ff */
.L_x_4492:
[----:B------:R-:W-:Y:S05]  /*0970*/  BSYNC.RECONVERGENT B0 ;  /* 0x0000000000007941 */ /* 0x000fea0003800200 */
.L_x_4491:
[----:B------:R-:W-:Y:S01]  /*0980*/  BSSY.RECONVERGENT B0, `(.L_x_4493) ;  /* 0x0000026000007945 */ /* 0x000fe20003800200 */
[----:B------:R-:W-:Y:S02]  /*0990*/  ISETP.GE.U32.AND P4, PT, R11, R2, PT ;  /* 0x000000020b00720c */ /* 0x000fe40003f86070 */
[----:B------:R-:W-:Y:S01]  /*09a0*/  IADD3 R11, PT, PT, R3, 0x380, RZ ;  /* 0x00000380030b7810 */ /* 0x000fe20007ffe0ff */
[----:B------:R-:W-:Y:S10]  /*09b0*/  @P5 BRA `(.L_x_4494) ;  /* 0x0000000000885947 */ /* 0x000ff40003800000 */
        /* <DEDUP_REMOVED lines=34> */
.L_x_4494:
[----:B------:R-:W-:Y:S05]  /*0be0*/  BSYNC.RECONVERGENT B0 ;  /* 0x0000000000007941 */ /* 0x000fea0003800200 */
.L_x_4493:
[----:B------:R-:W-:Y:S01]  /*0bf0*/  ISETP.GE.U32.AND P5, PT, R11, R2, PT ;  /* 0x000000020b00720c */ /* 0x000fe20003fa6070 */
[----:B------:R-:W-:Y:S01]  /*0c00*/  BSSY.RECONVERGENT B0, `(.L_x_4495) ;  /* 0x0000026000007945 */ /* 0x000fe20003800200 */
[----:B------:R-:W-:-:S05]  /*0c10*/  @!P0 IADD3 R11, PT, PT, R0, R3, RZ ;  /* 0x00000003000b8210 */ /* 0x000fca0007ffe0ff */
[----:B0-----:R-:W-:Y:S01]  /*0c20*/  @!P0 IMAD.WIDE.U32 R4, R11, 0x2, R4 ;  /* 0x000000020b048825 */ /* 0x001fe200078e0004 */
[----:B------:R-:W-:Y:S06]  /*0c30*/  @P1 BRA `(.L_x_4496) ;  /* 0x0000000000881947 */ /* 0x000fec0003800000 */
        /* <DEDUP_REMOVED lines=34> */
.L_x_4496:
[----:B------:R-:W-:Y:S05]  /*0e60*/  BSYNC.RECONVERGENT B0 ;  /* 0x0000000000007941 */ /* 0x000fea0003800200 */
.L_x_4495:
        /* <DEDUP_REMOVED lines=36> */
.L_x_4498:
[----:B------:R-:W-:Y:S05]  /*10b0*/  BSYNC.RECONVERGENT B0 ;  /* 0x0000000000007941 */ /* 0x000fea0003800200 */
.L_x_4497:
        /* <DEDUP_REMOVED lines=36> */
.L_x_4500:
[----:B------:R-:W-:Y:S05]  /*1300*/  BSYNC.RECONVERGENT B0 ;  /* 0x0000000000007941 */ /* 0x000fea0003800200 */
.L_x_4499:
        /* <DEDUP_REMOVED lines=36> */
.L_x_4502:
[----:B------:R-:W-:Y:S05]  /*1550*/  BSYNC.RECONVERGENT B0 ;  /* 0x0000000000007941 */ /* 0x000fea0003800200 */
.L_x_4501:
        /* <DEDUP_REMOVED lines=36> */
.L_x_4504:
[----:B------:R-:W-:Y:S05]  /*17a0*/  BSYNC.RECONVERGENT B0 ;  /* 0x0000000000007941 */ /* 0x000fea0003800200 */
.L_x_4503:
        /* <DEDUP_REMOVED lines=11> */
[----:B-----5:R0:W-:Y:S07]  /*1860*/  STG.E.U16 desc[UR4][R4.64], R9 ;  /* 0x0000000904007986 */ /* 0x0201ee000c101504 */
[----:B------:R-:W-:Y:S05]  /*1870*/  @P0 BRA `(.L_x_4508) ;  /* 0x0000000000300947 */ /* 0x000fea0003800000 */
[----:B0-----:R-:W0:Y:S01]  /*1880*/  LDC.64 R4, c[0x0][0x388] ;  /* 0x0000e200ff047b82 */ /* 0x001e220000000a00 */
[----:B------:R-:W-:Y:S02]  /*1890*/  IADD3 R7, PT, PT, R0, R3, RZ ;  /* 0x0000000300077210 */ /* 0x000fe40007ffe0ff */
[----:B------:R-:W-:-:S03]  /*18a0*/  IADD3 R3, PT, PT, R3, 0x80, RZ ;  /* 0x0000008003037810 */ /* 0x000fc60007ffe0ff */
[----:B0-----:R-:W-:-:S05]  /*18b0*/  IMAD.WIDE.U32 R4, R7, 0x2, R4 ;  /* 0x0000000207047825 */ /* 0x001fca00078e0004 */
[----:B------:R0:W-:Y:S02]  /*18c0*/  STG.E.U16 desc[UR4][R4.64], R8 ;  /* 0x0000000804007986 */ /* 0x0001e4000c101504 */
.L_x_4507:
[----:B------:R-:W-:-:S13]  /*18d0*/  ISETP.GE.U32.AND P0, PT, R3, R2, PT ;  /* 0x000000020300720c */ /* 0x000fda0003f06070 */
[----:B------:R-:W-:Y:S05]  /*18e0*/  @P0 BRA `(.L_x_4509) ;  /* 0x0000000000300947 */ /* 0x000fea0003800000 */
[----:B0-----:R-:W0:Y:S01]  /*18f0*/  LDC.64 R4, c[0x0][0x388] ;  /* 0x0000e200ff047b82 */ /* 0x001e220000000a00 */
[----:B------:R-:W-:Y:S02]  /*1900*/  IADD3 R7, PT, PT, R0, R3, RZ ;  /* 0x0000000300077210 */ /* 0x000fe40007ffe0ff */
[----:B------:R-:W-:-:S03]  /*1910*/  IADD3 R3, PT, PT, R3, 0x80, RZ ;  /* 0x0000008003037810 */ /* 0x000fc60007ffe0ff */
[----:B0-----:R-:W-:-:S05]  /*1920*/  IMAD.WIDE.U32 R4, R7, 0x2, R4 ;  /* 0x0000000207047825 */ /* 0x001fca00078e0004 */
[----:B------:R1:W-:Y:S02]  /*1930*/  STG.E.U16 desc[UR4][R4.64], R10 ;  /* 0x0000000a04007986 */ /* 0x0003e4000c101504 */
.L_x_4508:
[----:B------:R-:W-:-:S13]  /*1940*/  ISETP.GE.U32.AND P0, PT, R3, R2, PT ;  /* 0x000000020300720c */ /* 0x000fda0003f06070 */
[----:B------:R-:W-:Y:S05]  /*1950*/  @P0 BRA `(.L_x_4510) ;  /* 0x0000000000340947 */ /* 0x000fea0003800000 */
[----:B01----:R-:W0:Y:S01]  /*1960*/  LDC.64 R4, c[0x0][0x388] ;  /* 0x0000e200ff047b82 */ /* 0x003e220000000a00 */
[----:B------:R-:W-:Y:S02]  /*1970*/  IADD3 R7, PT, PT, R0, R3, RZ ;  /* 0x0000000300077210 */ /* 0x000fe40007ffe0ff */
[----:B------:R-:W-:-:S03]  /*1980*/  IADD3 R3, PT, PT, R3, 0x80, RZ ;  /* 0x0000008003037810 */ /* 0x000fc60007ffe0ff */
[----:B0-----:R-:W-:-:S05]  /*1990*/  IMAD.WIDE.U32 R4, R7, 0x2, R4 ;  /* 0x0000000207047825 */ /* 0x001fca00078e0004 */
[----:B------:R1:W-:Y:S02]  /*19a0*/  STG.E.U16 desc[UR4][R4.64], R11 ;  /* 0x0000000b04007986 */ /* 0x0003e4000c101504 */
.L_x_4509:
        /* <DEDUP_REMOVED lines=8> */
.L_x_4510:
[----:B------:R-:W-:Y:S05]  /*1a30*/  BSYNC.RELIABLE B1 ;  /* 0x0000000000017941 */ /* 0x000fea0003800100 */
.L_x_4506:
[----:B------:R-:W-:-:S13]  /*1a40*/  ISETP.GE.U32.AND P0, PT, R3, R2, PT ;  /* 0x000000020300720c */ /* 0x000fda0003f06070 */
[----:B012---:R-:W0:Y:S01]  /*1a50*/  @!P0 LDC.64 R4, c[0x0][0x388] ;  /* 0x0000e200ff048b82 */ /* 0x007e220000000a00 */
[----:B------:R-:W-:Y:S02]  /*1a60*/  @!P0 IADD3 R7, PT, PT, R0, R3, RZ ;  /* 0x0000000300078210 */ /* 0x000fe40007ffe0ff */
[----:B------:R-:W-:-:S03]  /*1a70*/  @!P0 IADD3 R3, PT, PT, R3, 0x80, RZ ;  /* 0x0000008003038810 */ /* 0x000fc60007ffe0ff */
[----:B0-----:R-:W-:-:S05]  /*1a80*/  @!P0 IMAD.WIDE.U32 R4, R7, 0x2, R4 ;  /* 0x0000000207048825 */ /* 0x001fca00078e0004 */
[----:B------:R2:W-:Y:S02]  /*1a90*/  @!P0 STG.E.U16 desc[UR4][R4.64], R13 ;  /* 0x0000000d04008986 */ /* 0x0005e4000c101504 */
.L_x_4511:
[----:B------:R-:W-:Y:S05]  /*1aa0*/  BSYNC.RECONVERGENT B0 ;  /* 0x0000000000007941 */ /* 0x000fea0003800200 */
.L_x_4505:
        /* <DEDUP_REMOVED lines=8> */
.L_x_4488:
[----:B------:R-:W0:Y:S01]  /*1b30*/  S2R R7, SR_TID.X ;  /* 0x0000000000077919 */ /* 0x000e220000002100 */
[----:B------:R-:W1:Y:S02]  /*1b40*/  LDC.64 R2, c[0x0][0x390] ;  /* 0x0000e400ff027b82 */ /* 0x000e640000000a00 */
[----:B-1----:R-:W-:-:S04]  /*1b50*/  IMAD.WIDE.U32 R2, R0, 0x2, R2 ;  /* 0x0000000200027825 */ /* 0x002fc800078e0002 */
[----:B0-----:R-:W-:-:S05]  /*1b60*/  IMAD.WIDE.U32 R12, R7, 0x4, R2 ;  /* 0x00000004070c7825 */ /* 0x001fca00078e0002 */
[----:B------:R-:W2:Y:S04]  /*1b70*/  LDG.E R6, desc[UR4][R12.64] ;  /* 0x000000040c067981 */ /* 0x000ea8000c1e1900 */
[----:B------:R-:W3:Y:S04]  /*1b80*/  LDG.E R2, desc[UR4][R12.64+0x200] ;  /* 0x000200040c027981 */ /* 0x000ee8000c1e1900 */
[----:B------:R-:W4:Y:S04]  /*1b90*/  LDG.E R5, desc[UR4][R12.64+0x400] ;  /* 0x000400040c057981 */ /* 0x000f28000c1e1900 */
[----:B------:R0:W5:Y:S02]  /*1ba0*/  LDG.E R3, desc[UR4][R12.64+0x600] ;  /* 0x000600040c037981 */ /* 0x000164000c1e1900 */
[----:B0-----:R-:W-:-:S02]  /*1bb0*/  MOV R12, 0x3d39bf78 ;  /* 0x3d39bf78000c7802 */ /* 0x001fc40000000f00 */
[C---:B--2---:R-:W-:Y:S02]  /*1bc0*/  PRMT R8, R6.reuse, 0x7632, R8 ;  /* 0x0000763206087816 */ /* 0x044fe40000000008 */
[----:B------:R-:W-:Y:S02]  /*1bd0*/  SHF.L.U32 R4, R6, 0x10, RZ ;  /* 0x0000001006047819 */ /* 0x000fe400000006ff */
[----:B------:R-:W-:Y:S02]  /*1be0*/  SHF.L.U32 R8, R8, 0x10, RZ ;  /* 0x0000001008087819 */ /* 0x000fe400000006ff */
[----:B---3--:R-:W-:Y:S01]  /*1bf0*/  SHF.L.U32 R13, R2, 0x10, RZ ;  /* 0x00000010020d7819 */ /* 0x008fe200000006ff */
[----:B------:R-:W-:Y:S01]  /*1c00*/  FMUL.FTZ R10, |R4|, -1.4426950216293334961 ;  /* 0xbfb8aa3b040a7820 */ /* 0x000fe20000410200 */
[----:B------:R-:W-:Y:S01]  /*1c10*/  PRMT R18, R2, 0x7632, R18 ;  /* 0x0000763202127816 */ /* 0x000fe20000000012 */
[----:B------:R-:W-:Y:S02]  /*1c20*/  FMUL.FTZ R9, |R8|, -1.4426950216293334961 ;  /* 0xbfb8aa3b08097820 */ /* 0x000fe40000410200 */
[----:B------:R-:W-:-:S02]  /*1c30*/  FMUL.FTZ R15, |R13|, -1.4426950216293334961 ;  /* 0xbfb8aa3b0d0f7820 */ /* 0x000fc40000410200 */
[----:B------:R-:W0:Y:S08]  /*1c40*/  MUFU.EX2 R10, R10 ;  /* 0x0000000a000a7308 */ /* 0x000e300000000800 */
[----:B------:R-:W1:Y:S08]  /*1c50*/  MUFU.EX2 R9, R9 ;  /* 0x0000000900097308 */ /* 0x000e700000000800 */
[----:B------:R-:W2:Y:S01]  /*1c60*/  MUFU.EX2 R15, R15 ;  /* 0x0000000f000f7308 */ /* 0x000ea20000000800 */
[C---:B0-----:R-:W-:Y:S01]  /*1c70*/  FADD.FTZ.RZ R6, R10.reuse, 1 ;  /* 0x3f8000000a067421 */ /* 0x041fe2000001c000 */
[----:B------:R-:W-:-:S04]  /*1c80*/  ISETP.GE.U32.AND P0, PT, R10, 0x7f800000, PT ;  /* 0x7f8000000a00780c */ /* 0x000fc80003f06070 */
[----:B------:R-:W-:Y:S02]  /*1c90*/  IADD3 R6, PT, PT, R6, -0x3f400000, RZ ;  /* 0xc0c0000006067810 */ /* 0x000fe40007ffe0ff */
[----:B------:R-:W-:Y:S01]  /*1ca0*/  ISETP.GT.AND P3, PT, R10, -0x40800000, P0 ;  /* 0xbf8000000a00780c */ /* 0x000fe20000764270 */
[C---:B-1----:R-:W-:Y:S01]  /*1cb0*/  FADD.FTZ.RZ R11, R9.reuse, 1 ;  /* 0x3f800000090b7421 */ /* 0x042fe2000001c000 */
[----:B------:R-:W-:Y:S02]  /*1cc0*/  LOP3.LUT R17, R6, 0xff800000, RZ, 0xc0, !PT ;  /* 0xff80000006117812 */ /* 0x000fe400078ec0ff */
[----:B------:R-:W-:Y:S02]  /*1cd0*/  ISETP.GE.U32.AND P2, PT, R9, 0x7f800000, PT ;  /* 0x7f8000000900780c */ /* 0x000fe40003f46070 */
[----:B------:R-:W-:Y:S01]  /*1ce0*/  IADD3 R14, PT, PT, R11, -0x3f400000, RZ ;  /* 0xc0c000000b0e7810 */ /* 0x000fe20007ffe0ff */
[----:B------:R-:W-:Y:S01]  /*1cf0*/  HFMA2 R11, -RZ, RZ, 1.625, 0 ;  /* 0x3e800000ff0b7431 */ /* 0x000fe200000001ff */
[----:B------:R-:W-:-:S02]  /*1d00*/  IADD3 R6, PT, PT, -R17, 0x40800000, RZ ;  /* 0x4080000011067810 */ /* 0x000fc40007ffe1ff */
[-C--:B------:R-:W-:Y:S02]  /*1d10*/  IADD3 R21, PT, PT, R10, -R17.reuse, RZ ;  /* 0x800000110a157210 */ /* 0x080fe40007ffe0ff */
[----:B------:R-:W-:Y:S02]  /*1d20*/  LOP3.LUT R14, R14, 0xff800000, RZ, 0xc0, !PT ;  /* 0xff8000000e0e7812 */ /* 0x000fe400078ec0ff */
[----:B------:R-:W-:Y:S02]  /*1d30*/  I2FP.F32.S32 R17, R17 ;  /* 0x0000001100117245 */ /* 0x000fe40000201400 */
[----:B------:R-:W-:Y:S01]  /*1d40*/  IADD3 R16, PT, PT, -R14, 0x40800000, RZ ;  /* 0x408000000e107810 */ /* 0x000fe20007ffe1ff */
[-C--:B------:R-:W-:Y:S01]  /*1d50*/  FFMA.FTZ R6, R6, R11.reuse, -1 ;  /* 0xbf80000006067423 */ /* 0x080fe2000001000b */
[-C--:B------:R-:W-:Y:S01]  /*1d60*/  IADD3 R19, PT, PT, R9, -R14.reuse, RZ ;  /* 0x8000000e09137210 */ /* 0x080fe20007ffe0ff */
[----:B------:R-:W-:Y:S01]  /*1d70*/  FMUL.FTZ R17, R17, 1.1920928955078125e-07 ;  /* 0x3400000011117820 */ /* 0x000fe20000410000 */
[----:B------:R-:W-:Y:S01]  /*1d80*/  I2FP.F32.S32 R14, R14 ;  /* 0x0000000e000e7245 */ /* 0x000fe20000201400 */
[----:B------:R-:W-:Y:S01]  /*1d90*/  FADD.FTZ R21, R21, R6 ;  /* 0x0000000615157221 */ /* 0x000fe20000010000 */
[----:B------:R-:W-:Y:S01]  /*1da0*/  FFMA.FTZ R16, R16, R11, -1 ;  /* 0xbf80000010107423 */ /* 0x000fe2000001000b */
[----:B------:R-:W-:-:S02]  /*1db0*/  ISETP.GT.AND P4, PT, R9, -0x40800000, P2 ;  /* 0xbf8000000900780c */ /* 0x000fc40001784270 */
[----:B------:R-:W-:Y:S01]  /*1dc0*/  FFMA.FTZ R6, R21, -R12, 0.10546888411045074463 ;  /* 0x3dd8001215067423 */ /* 0x000fe2000001080c */
[----:B------:R-:W-:Y:S01]  /*1dd0*/  FADD.FTZ R19, R19, R16 ;  /* 0x0000001013137221 */ /* 0x000fe20000010000 */
[----:B------:R-:W-:Y:S01]  /*1de0*/  FMUL.FTZ R14, R14, 1.1920928955078125e-07 ;  /* 0x340000000e0e7820 */ /* 0x000fe20000410000 */
[----:B------:R-:W-:Y:S01]  /*1df0*/  @P0 FSETP.NEU.FTZ.AND P1, PT, R10, RZ, PT ;  /* 0x000000ff0a00020b */ /* 0x000fe20003f3d000 */
[----:B------:R-:W-:Y:S01]  /*1e00*/  FFMA.FTZ R6, R21, R6, -0.13229703903198242188 ;  /* 0xbe0778e015067423 */ /* 0x000fe20000010006 */
[----:B------:R-:W-:-:S03]  /*1e10*/  FFMA.FTZ R16, R19, -R12, 0.10546888411045074463 ;  /* 0x3dd8001213107423 */ /* 0x000fc6000001080c */
[----:B------:R-:W-:Y:S01]  /*1e20*/  FFMA.FTZ R6, R21, R6, 0.14491446316242218018 ;  /* 0x3e14647515067423 */ /* 0x000fe20000010006 */
[----:B------:R-:W-:-:S03]  /*1e30*/  FFMA.FTZ R16, R19, R16, -0.13229703903198242188 ;  /* 0xbe0778e013107423 */ /* 0x000fc60000010010 */
[----:B------:R-:W-:Y:S01]  /*1e40*/  FFMA.FTZ R6, R21, R6, -0.16641564667224884033 ;  /* 0xbe2a68dd15067423 */ /* 0x000fe20000010006 */
[----:B------:R-:W-:-:S03]  /*1e50*/  FFMA.FTZ R16, R19, R16, 0.14491446316242218018 ;  /* 0x3e14647513107423 */ /* 0x000fc60000010010 */
[----:B------:R-:W-:Y:S01]  /*1e60*/  FFMA.FTZ R2, R21, R6, 0.19988867640495300293 ;  /* 0x3e4caf9e15027423 */ /* 0x000fe20000010006 */
[----:B------:R-:W-:Y:S01]  /*1e70*/  SHF.L.U32 R6, R18, 0x10, RZ ;  /* 0x0000001012067819 */ /* 0x000fe200000006ff */
[----:B--2---:R-:W-:Y:S01]  /*1e80*/  FADD.FTZ.RZ R18, R15, 1 ;  /* 0x3f8000000f127421 */ /* 0x004fe2000001c000 */
[----:B------:R-:W-:Y:S01]  /*1e90*/  FFMA.FTZ R16, R19, R16, -0.16641564667224884033 ;  /* 0xbe2a68dd13107423 */ /* 0x000fe20000010010 */
[C---:B------:R-:W-:Y:S02]  /*1ea0*/  FFMA.FTZ R2, R21.reuse, R2, -0.25000196695327758789 ;  /* 0xbe80004215027423 */ /* 0x040fe40000010002 */
[----:B------:R-:W-:Y:S01]  /*1eb0*/  FMUL.FTZ R23, |R6|, -1.4426950216293334961 ;  /* 0xbfb8aa3b06177820 */ /* 0x000fe20000410200 */
[----:B------:R-:W-:Y:S01]  /*1ec0*/  IADD3 R22, PT, PT, R18, -0x3f400000, RZ ;  /* 0xc0c0000012167810 */ /* 0x000fe20007ffe0ff */
[----:B------:R-:W-:Y:S01]  /*1ed0*/  FFMA.FTZ R2, R21, R2, 0.33333510160446166992 ;  /* 0x3eaaaae615027423 */ /* 0x000fe20000010002 */
[----:B------:R-:W-:Y:S01]  /*1ee0*/  FFMA.FTZ R16, R19, R16, 0.19988867640495300293 ;  /* 0x3e4caf9e13107423 */ /* 0x000fe20000010010 */
[----:B------:R-:W-:-:S02]  /*1ef0*/  FMNMX.FTZ R6, RZ, R6, PT ;  /* 0x00000006ff067209 */ /* 0x000fc40003810000 */
[----:B------:R-:W-:Y:S01]  /*1f00*/  FFMA.FTZ R18, R21, R2, -0.5 ;  /* 0xbf00000015127423 */ /* 0x000fe20000010002 */
[----:B------:R-:W-:Y:S01]  /*1f10*/  FFMA.FTZ R20, R19, R16, -0.25000196695327758789 ;  /* 0xbe80004213147423 */ /* 0x000fe20000010010 */
[----:B------:R0:W1:Y:S01]  /*1f20*/  MUFU.EX2 R2, R23 ;  /* 0x0000001700027308 */ /* 0x0000620000000800 */
[----:B------:R-:W-:Y:S01]  /*1f30*/  LOP3.LUT R16, R22, 0xff800000, RZ, 0xc0, !PT ;  /* 0xff80000016107812 */ /* 0x000fe200078ec0ff */
[----:B------:R-:W-:Y:S01]  /*1f40*/  FMUL.FTZ R18, R21, R18 ;  /* 0x0000001215127220 */ /* 0x000fe20000410000 */
[----:B------:R-:W-:Y:S02]  /*1f50*/  FFMA.FTZ R20, R19, R20, 0.33333510160446166992 ;  /* 0x3eaaaae613147423 */ /* 0x000fe40000010014 */
[----:B------:R-:W-:Y:S01]  /*1f60*/  IADD3 R24, PT, PT, -R16, 0x40800000, RZ ;  /* 0x4080000010187810 */ /* 0x000fe20007ffe1ff */
[----:B------:R-:W-:Y:S01]  /*1f70*/  FFMA.FTZ R18, R21, R18, R21 ;  /* 0x0000001215127223 */ /* 0x000fe20000010015 */
[----:B------:R-:W-:Y:S01]  /*1f80*/  FFMA.FTZ R20, R19, R20, -0.5 ;  /* 0xbf00000013147423 */ /* 0x000fe20000010014 */
[----:B------:R-:W-:-:S02]  /*1f90*/  IADD3 R22, PT, PT, R15, -R16, RZ ;  /* 0x800000100f167210 */ /* 0x000fc40007ffe0ff */
[----:B------:R-:W-:Y:S01]  /*1fa0*/  FFMA.FTZ R18, R17, 0.69314718246459960938, R18 ;  /* 0x3f31721811127823 */ /* 0x000fe20000010012 */
[C---:B------:R-:W-:Y:S01]  /*1fb0*/  FMUL.FTZ R20, R19.reuse, R20 ;  /* 0x0000001413147220 */ /* 0x040fe20000410000 */
[----:B0-----:R-:W-:Y:S01]  /*1fc0*/  FFMA.FTZ R23, R24, R11, -1 ;  /* 0xbf80000018177423 */ /* 0x001fe2000001000b */
[----:B------:R-:W-:Y:S02]  /*1fd0*/  @P2 MOV R24, 0x7f800000 ;  /* 0x7f80000000182802 */ /* 0x000fe40000000f00 */
[----:B------:R-:W-:Y:S01]  /*1fe0*/  FFMA.FTZ R21, R19, R20, R19 ;  /* 0x0000001413157223 */ /* 0x000fe20000010013 */
[----:B------:R-:W-:Y:S01]  /*1ff0*/  FADD.FTZ R19, R22, R23 ;  /* 0x0000001716137221 */ /* 0x000fe20000010000 */
[----:B-1----:R-:W-:Y:S01]  /*2000*/  FADD.FTZ.RZ R17, R2, 1 ;  /* 0x3f80000002117421 */ /* 0x002fe2000001c000 */
[----:B------:R-:W-:Y:S01]  /*2010*/  @P0 MOV R23, 0x7f800000 ;  /* 0x7f80000000170802 */ /* 0x000fe20000000f00 */
[----:B------:R-:W-:Y:S01]  /*2020*/  FFMA.FTZ R20, R14, 0.69314718246459960938, R21 ;  /* 0x3f3172180e147823 */ /* 0x000fe20000010015 */
[----:B------:R-:W-:Y:S01]  /*2030*/  FFMA.FTZ R22, R19, -R12, 0.10546888411045074463 ;  /* 0x3dd8001213167423 */ /* 0x000fe2000001080c */
[----:B------:R-:W-:Y:S01]  /*2040*/  @P4 FFMA.FTZ R20, R9, R24, +INF ;  /* 0x7f80000009144423 */ /* 0x000fe20000010018 */
[----:B------:R-:W-:Y:S01]  /*2050*/  IADD3 R17, PT, PT, R17, -0x3f400000, RZ ;  /* 0xc0c0000011117810 */ /* 0x000fe20007ffe0ff */
[----:B------:R-:W-:Y:S01]  /*2060*/  @P3 FFMA.FTZ R18, R10, R23, +INF ;  /* 0x7f8000000a123423 */ /* 0x000fe20000010017 */
[----:B----4-:R-:W-:Y:S01]  /*2070*/  SHF.L.U32 R10, R5, 0x10, RZ ;  /* 0x00000010050a7819 */ /* 0x010fe200000006ff */
[----:B------:R-:W-:Y:S01]  /*2080*/  FFMA.FTZ R22, R19, R22, -0.13229703903198242188 ;  /* 0xbe0778e013167423 */ /* 0x000fe20000010016 */
[----:B------:R-:W-:-:S02]  /*2090*/  LOP3.LUT R17, R17, 0xff800000, RZ, 0xc0, !PT ;  /* 0xff80000011117812 */ /* 0x000fc400078ec0ff */
[----:B------:R-:W-:Y:S01]  /*20a0*/  @P2 FSETP.NEU.FTZ.AND P3, PT, R9, RZ, PT ;  /* 0x000000ff0900220b */ /* 0x000fe20003f7d000 */
[----:B------:R-:W-:Y:S01]  /*20b0*/  FMUL.FTZ R24, |R10|, -1.4426950216293334961 ;  /* 0xbfb8aa3b0a187820 */ /* 0x000fe20000410200 */
[----:B------:R-:W-:Y:S01]  /*20c0*/  IADD3 R14, PT, PT, -R17, 0x40800000, RZ ;  /* 0x40800000110e7810 */ /* 0x000fe20007ffe1ff */
[C---:B------:R-:W-:Y:S01]  /*20d0*/  FFMA.FTZ R22, R19.reuse, R22, 0.14491446316242218018 ;  /* 0x3e14647513167423 */ /* 0x040fe20000010016 */
[----:B------:R-:W-:Y:S02]  /*20e0*/  IADD3 R21, PT, PT, R2, -R17, RZ ;  /* 0x8000001102157210 */ /* 0x000fe40007ffe0ff */
[----:B------:R-:W-:Y:S01]  /*20f0*/  FMNMX.FTZ R9, RZ, R4, PT ;  /* 0x00000004ff097209 */ /* 0x000fe20003810000 */
[----:B------:R-:W-:Y:S01]  /*2100*/  FFMA.FTZ R14, R14, R11, -1 ;  /* 0xbf8000000e0e7423 */ /* 0x000fe2000001000b */
[----:B------:R-:W-:Y:S01]  /*2110*/  FFMA.FTZ R22, R19, R22, -0.16641564667224884033 ;  /* 0xbe2a68dd13167423 */ /* 0x000fe20000010016 */
[----:B------:R-:W-:Y:S02]  /*2120*/  FMNMX.FTZ R23, RZ, R8, PT ;  /* 0x00000008ff177209 */ /* 0x000fe40003810000 */
[----:B------:R-:W-:Y:S01]  /*2130*/  FADD.FTZ R21, R21, R14 ;  /* 0x0000000e15157221 */ /* 0x000fe20000010000 */
[----:B------:R-:W-:Y:S01]  /*2140*/  FFMA.FTZ R22, R19, R22, 0.19988867640495300293 ;  /* 0x3e4caf9e13167423 */ /* 0x000fe20000010016 */
[----:B------:R-:W0:Y:S01]  /*2150*/  MUFU.EX2 R14, R24 ;  /* 0x00000018000e7308 */ /* 0x000e220000000800 */
[----:B------:R-:W-:Y:S01]  /*2160*/  @P2 FSEL R20, R20, -RZ, P3 ;  /* 0x800000ff14142208 */ /* 0x000fe20001800000 */
[----:B------:R-:W-:Y:S01]  /*2170*/  FFMA.FTZ R4, R21, -R12, 0.10546888411045074463 ;  /* 0x3dd8001215047423 */ /* 0x000fe2000001080c */
[----:B------:R-:W-:Y:S01]  /*2180*/  @P0 FSEL R18, R18, -RZ, P1 ;  /* 0x800000ff12120208 */ /* 0x000fe20000800000 */
[----:B------:R-:W-:Y:S01]  /*2190*/  FFMA.FTZ R22, R19, R22, -0.25000196695327758789 ;  /* 0xbe80004213167423 */ /* 0x000fe20000010016 */
[----:B------:R-:W-:Y:S01]  /*21a0*/  ISETP.GE.U32.AND P1, PT, R15, 0x7f800000, PT ;  /* 0x7f8000000f00780c */ /* 0x000fe20003f26070 */
[----:B------:R-:W-:Y:S01]  /*21b0*/  FFMA.FTZ R4, R21, R4, -0.13229703903198242188 ;  /* 0xbe0778e015047423 */ /* 0x000fe20000010004 */
[----:B------:R-:W-:Y:S01]  /*21c0*/  I2FP.F32.S32 R16, R16 ;  /* 0x0000001000107245 */ /* 0x000fe20000201400 */
[----:B------:R-:W-:Y:S01]  /*21d0*/  FFMA.FTZ R22, R19, R22, 0.33333510160446166992 ;  /* 0x3eaaaae613167423 */ /* 0x000fe20000010016 */
[----:B------:R-:W-:Y:S01]  /*21e0*/  FADD.FTZ R9, R9, -R18 ;  /* 0x8000001209097221 */ /* 0x000fe20000010000 */
[----:B------:R-:W-:Y:S01]  /*21f0*/  FFMA.FTZ R8, R21, R4, 0.14491446316242218018 ;  /* 0x3e14647515087423 */ /* 0x000fe20000010004 */
[--C-:B------:R-:W-:Y:S01]  /*2200*/  FADD.FTZ R4, R23, -R20.reuse ;  /* 0x8000001417047221 */ /* 0x100fe20000010000 */
[----:B------:R-:W-:Y:S01]  /*2210*/  PRMT R20, R5, 0x7632, R20 ;  /* 0x0000763205147816 */ /* 0x000fe20000000014 */
[----:B------:R-:W-:Y:S01]  /*2220*/  FFMA.FTZ R22, R19, R22, -0.5 ;  /* 0xbf00000013167423 */ /* 0x000fe20000010016 */
[----:B------:R-:W-:Y:S01]  /*2230*/  FFMA.FTZ R8, R21, R8, -0.16641564667224884033 ;  /* 0xbe2a68dd15087423 */ /* 0x000fe20000010008 */
[----:B------:R-:W-:Y:S01]  /*2240*/  ISETP.GT.AND P0, PT, R15, -0x40800000, P1 ;  /* 0xbf8000000f00780c */ /* 0x000fe20000f04270 */
[----:B------:R-:W-:Y:S01]  /*2250*/  FMUL.FTZ R16, R16, 1.1920928955078125e-07 ;  /* 0x3400000010107820 */ /* 0x000fe20000410000 */
[----:B0-----:R-:W-:Y:S01]  /*2260*/  FADD.FTZ.RZ R5, R14, 1 ;  /* 0x3f8000000e057421 */ /* 0x001fe2000001c000 */
[----:B------:R-:W-:Y:S01]  /*2270*/  FFMA.FTZ R18, R21, R8, 0.19988867640495300293 ;  /* 0x3e4caf9e15127423 */ /* 0x000fe20000010008 */
[----:B------:R-:W-:Y:S01]  /*2280*/  SHF.L.U32 R8, R20, 0x10, RZ ;  /* 0x0000001014087819 */ /* 0x000fe200000006ff */
[----:B------:R-:W-:Y:S01]  /*2290*/  FMUL.FTZ R22, R19, R22 ;  /* 0x0000001613167220 */ /* 0x000fe20000410000 */
[----:B------:R-:W-:Y:S01]  /*22a0*/  I2FP.F32.S32 R17, R17 ;  /* 0x0000001100117245 */ /* 0x000fe20000201400 */
[----:B------:R-:W-:Y:S01]  /*22b0*/  FFMA.FTZ R18, R21, R18, -0.25000196695327758789 ;  /* 0xbe80004215127423 */ /* 0x000fe20000010012 */
[----:B------:R-:W-:Y:S01]  /*22c0*/  IADD3 R5, PT, PT, R5, -0x3f400000, RZ ;  /* 0xc0c0000005057810 */ /* 0x000fe20007ffe0ff */
[----:B------:R-:W-:Y:S01]  /*22d0*/  FFMA.FTZ R19, R19, R22, R19 ;  /* 0x0000001613137223 */ /* 0x000fe20000010013 */
[----:B------:R-:W-:Y:S01]  /*22e0*/  @P1 FSETP.NEU.FTZ.AND P2, PT, R15, RZ, PT ;  /* 0x000000ff0f00120b */ /* 0x000fe20003f5d000 */
[----:B------:R-:W-:Y:S01]  /*22f0*/  FFMA.FTZ R18, R21, R18, 0.33333510160446166992 ;  /* 0x3eaaaae615127423 */ /* 0x000fe20000010012 */
[----:B------:R-:W-:Y:S01]  /*2300*/  LOP3.LUT R23, R5, 0xff800000, RZ, 0xc0, !PT ;  /* 0xff80000005177812 */ /* 0x000fe200078ec0ff */
[----:B------:R-:W-:Y:S01]  /*2310*/  FMUL.FTZ R5, |R8|, -1.4426950216293334961 ;  /* 0xbfb8aa3b08057820 */ /* 0x000fe20000410200 */
[----:B------:R-:W-:Y:S01]  /*2320*/  FFMA.FTZ R19, R16, 0.69314718246459960938, R19 ;  /* 0x3f31721810137823 */ /* 0x000fe20000010013 */
[----:B------:R-:W-:Y:S01]  /*2330*/  FFMA.FTZ R18, R21, R18, -0.5 ;  /* 0xbf00000015127423 */ /* 0x000fe20000010012 */
[----:B------:R-:W-:Y:S01]  /*2340*/  IADD3 R20, PT, PT, -R23, 0x40800000, RZ ;  /* 0x4080000017147810 */ /* 0x000fe20007ffe1ff */
[----:B------:R-:W-:Y:S01]  /*2350*/  FMUL.FTZ R17, R17, 1.1920928955078125e-07 ;  /* 0x3400000011117820 */ /* 0x000fe20000410000 */
[----:B------:R-:W-:Y:S01]  /*2360*/  IADD3 R16, PT, PT, R14, -R23, RZ ;  /* 0x800000170e107210 */ /* 0x000fe20007ffe0ff */
[----:B------:R-:W0:Y:S01]  /*2370*/  MUFU.EX2 R5, R5 ;  /* 0x0000000500057308 */ /* 0x000e220000000800 */
[----:B------:R-:W-:Y:S01]  /*2380*/  FMUL.FTZ R18, R21, R18 ;  /* 0x0000001215127220 */ /* 0x000fe20000410000 */
[----:B------:R-:W-:Y:S01]  /*2390*/  FFMA.FTZ R25, R20, R11, -1 ;  /* 0xbf80000014197423 */ /* 0x000fe2000001000b */
[----:B------:R-:W-:-:S02]  /*23a0*/  @P1 MOV R20, 0x7f800000 ;  /* 0x7f80000000141802 */ /* 0x000fc40000000f00 */
[----:B------:R-:W-:Y:S01]  /*23b0*/  FFMA.FTZ R18, R21, R18, R21 ;  /* 0x0000001215127223 */ /* 0x000fe20000010015 */
[----:B------:R-:W-:Y:S01]  /*23c0*/  FADD.FTZ R21, R16, R25 ;  /* 0x0000001910157221 */ /* 0x000fe20000010000 */
[----:B-----5:R-:W-:Y:S01]  /*23d0*/  SHF.L.U32 R16, R3, 0x10, RZ ;  /* 0x0000001003107819 */ /* 0x020fe200000006ff */
[----:B------:R-:W-:Y:S01]  /*23e0*/  @P0 FFMA.FTZ R19, R15, R20, +INF ;  /* 0x7f8000000f130423 */ /* 0x000fe20000010014 */
[----:B------:R-:W-:Y:S01]  /*23f0*/  FFMA.FTZ R15, R17, 0.69314718246459960938, R18 ;  /* 0x3f317218110f7823 */ /* 0x000fe20000010012 */
[----:B------:R-:W-:Y:S01]  /*2400*/  FFMA.FTZ R18, R21, -R12, 0.10546888411045074463 ;  /* 0x3dd8001215127423 */ /* 0x000fe2000001080c */
[----:B------:R-:W-:Y:S01]  /*2410*/  ISETP.GE.U32.AND P0, PT, R2, 0x7f800000, PT ;  /* 0x7f8000000200780c */ /* 0x000fe20003f06070 */
[----:B------:R-:W-:Y:S01]  /*2420*/  FMUL.FTZ R17, |R16|, -1.4426950216293334961 ;  /* 0xbfb8aa3b10117820 */ /* 0x000fe20000410200 */
[----:B------:R-:W-:Y:S01]  /*2430*/  PRMT R22, R3, 0x7632, R22 ;  /* 0x0000763203167816 */ /* 0x000fe20000000016 */
[----:B------:R-:W-:Y:S01]  /*2440*/  FFMA.FTZ R18, R21, R18, -0.13229703903198242188 ;  /* 0xbe0778e015127423 */ /* 0x000fe20000010012 */
[----:B------:R-:W-:Y:S01]  /*2450*/  ISETP.GT.AND P3, PT, R2, -0x40800000, P0 ;  /* 0xbf8000000200780c */ /* 0x000fe20000764270 */
[----:B0-----:R-:W-:-:S02]  /*2460*/  FADD.FTZ.RZ R3, R5, 1 ;  /* 0x3f80000005037421 */ /* 0x001fc4000001c000 */
[C---:B------:R-:W-:Y:S01]  /*2470*/  FFMA.FTZ R18, R21.reuse, R18, 0.14491446316242218018 ;  /* 0x3e14647515127423 */ /* 0x040fe20000010012 */
[----:B------:R-:W-:Y:S01]  /*2480*/  FMNMX.FTZ R20, RZ, R13, PT ;  /* 0x0000000dff147209 */ /* 0x000fe20003810000 */
[----:B------:R-:W0:Y:S01]  /*2490*/  MUFU.EX2 R17, R17 ;  /* 0x0000001100117308 */ /* 0x000e220000000800 */
[----:B------:R-:W-:Y:S01]  /*24a0*/  SHF.L.U32 R13, R22, 0x10, RZ ;  /* 0x00000010160d7819 */ /* 0x000fe200000006ff */
[----:B------:R-:W-:Y:S01]  /*24b0*/  FFMA.FTZ R22, R21, R18, -0.16641564667224884033 ;  /* 0xbe2a68dd15167423 */ /* 0x000fe20000010012 */
[----:B------:R-:W-:Y:S02]  /*24c0*/  IADD3 R3, PT, PT, R3, -0x3f400000, RZ ;  /* 0xc0c0000003037810 */ /* 0x000fe40007ffe0ff */
[----:B------:R-:W-:Y:S01]  /*24d0*/  @P0 MOV R25, 0x7f800000 ;  /* 0x7f80000000190802 */ /* 0x000fe20000000f00 */
[----:B------:R-:W-:Y:S01]  /*24e0*/  FFMA.FTZ R22, R21, R22, 0.19988867640495300293 ;  /* 0x3e4caf9e15167423 */ /* 0x000fe20000010016 */
[----:B------:R-:W-:Y:S02]  /*24f0*/  @P1 FSEL R19, R19, -RZ, P2 ;  /* 0x800000ff13131208 */ /* 0x000fe40001000000 */
[----:B------:R-:W-:Y:S01]  /*2500*/  LOP3.LUT R18, R3, 0xff800000, RZ, 0xc0, !PT ;  /* 0xff80000003127812 */ /* 0x000fe200078ec0ff */
[C---:B------:R-:W-:Y:S01]  /*2510*/  @P3 FFMA.FTZ R15, R2.reuse, R25, +INF ;  /* 0x7f800000020f3423 */ /* 0x040fe20000010019 */
[----:B------:R-:W-:Y:S01]  /*2520*/  @P0 FSETP.NEU.FTZ.AND P4, PT, R2, RZ, PT ;  /* 0x000000ff0200020b */ /* 0x000fe20003f9d000 */
[----:B------:R-:W-:Y:S01]  /*2530*/  FADD.FTZ R19, R20, -R19 ;  /* 0x8000001314137221 */ /* 0x000fe20000010000 */
[----:B------:R-:W-:Y:S01]  /*2540*/  IADD3 R2, PT, PT, -R18, 0x40800000, RZ ;  /* 0x4080000012027810 */ /* 0x000fe20007ffe1ff */
[----:B------:R-:W-:Y:S01]  /*2550*/  FMUL.FTZ R20, |R13|, -1.4426950216293334961 ;  /* 0xbfb8aa3b0d147820 */ /* 0x000fe20000410200 */
[----:B------:R-:W-:Y:S01]  /*2560*/  FFMA.FTZ R22, R21, R22, -0.25000196695327758789 ;  /* 0xbe80004215167423 */ /* 0x000fe20000010016 */
[----:B------:R-:W-:Y:S01]  /*2570*/  IADD3 R27, PT, PT, R5, -R18, RZ ;  /* 0x80000012051b7210 */ /* 0x000fe20007ffe0ff */
[----:B0-----:R-:W-:Y:S01]  /*2580*/  FADD.FTZ.RZ R3, R17, 1 ;  /* 0x3f80000011037421 */ /* 0x001fe2000001c000 */
[----:B------:R-:W-:Y:S01]  /*2590*/  FFMA.FTZ R2, R2, R11, -1 ;  /* 0xbf80000002027423 */ /* 0x000fe2000001000b */
[----:B------:R-:W-:Y:S01]  /*25a0*/  FFMA.FTZ R22, R21, R22, 0.33333510160446166992 ;  /* 0x3eaaaae615167423 */ /* 0x000fe20000010016 */
[----:B------:R-:W0:Y:S01]  /*25b0*/  MUFU.EX2 R20, R20 ;  /* 0x0000001400147308 */ /* 0x000e220000000800 */
[----:B------:R-:W-:Y:S01]  /*25c0*/  I2FP.F32.S32 R23, R23 ;  /* 0x0000001700177245 */ /* 0x000fe20000201400 */
[----:B------:R-:W-:Y:S01]  /*25d0*/  FADD.FTZ R27, R27, R2 ;  /* 0x000000021b1b7221 */ /* 0x000fe20000010000 */
[----:B------:R-:W-:Y:S01]  /*25e0*/  FFMA.FTZ R22, R21, R22, -0.5 ;  /* 0xbf00000015167423 */ /* 0x000fe20000010016 */
[----:B------:R-:W-:-:S02]  /*25f0*/  ISETP.GE.U32.AND P5, PT, R14, 0x7f800000, PT ;  /* 0x7f8000000e00780c */ /* 0x000fc40003fa6070 */
[----:B------:R-:W-:Y:S01]  /*2600*/  FFMA.FTZ R2, R27, -R12, 0.10546888411045074463 ;  /* 0x3dd800121b027423 */ /* 0x000fe2000001080c */
[----:B------:R-:W-:Y:S01]  /*2610*/  FMUL.FTZ R22, R21, R22 ;  /* 0x0000001615167220 */ /* 0x000fe20000410000 */
[----:B------:R-:W-:Y:S01]  /*2620*/  FMUL.FTZ R23, R23, 1.1920928955078125e-07 ;  /* 0x3400000017177820 */ /* 0x000fe20000410000 */
[----:B------:R-:W-:Y:S01]  /*2630*/  ISETP.GT.AND P1, PT, R14, -0x40800000, P5 ;  /* 0xbf8000000e00780c */ /* 0x000fe20002f24270 */
[----:B------:R-:W-:Y:S01]  /*2640*/  FFMA.FTZ R2, R27, R2, -0.13229703903198242188 ;  /* 0xbe0778e01b027423 */ /* 0x000fe20000010002 */
[----:B------:R-:W-:Y:S01]  /*2650*/  FFMA.FTZ R22, R21, R22, R21 ;  /* 0x0000001615167223 */ /* 0x000fe20000010015 */
[----:B------:R-:W-:Y:S02]  /*2660*/  IADD3 R3, PT, PT, R3, -0x3f400000, RZ ;  /* 0xc0c0000003037810 */ /* 0x000fe40007ffe0ff */
[----:B------:R-:W-:Y:S01]  /*2670*/  FFMA.FTZ R2, R27, R2, 0.14491446316242218018 ;  /* 0x3e1464751b027423 */ /* 0x000fe20000010002 */
[----:B------:R-:W-:Y:S01]  /*2680*/  FFMA.FTZ R21, R23, 0.69314718246459960938, R22 ;  /* 0x3f31721817157823 */ /* 0x000fe20000010016 */
[----:B------:R-:W-:Y:S01]  /*2690*/  LOP3.LUT R22, R3, 0xff800000, RZ, 0xc0, !PT ;  /* 0xff80000003167812 */ /* 0x000fe200078ec0ff */
[----:B0-----:R-:W-:Y:S01]  /*26a0*/  FADD.FTZ.RZ R3, R20, 1 ;  /* 0x3f80000014037421 */ /* 0x001fe2000001c000 */
[----:B------:R-:W-:Y:S01]  /*26b0*/  FFMA.FTZ R2, R27, R2, -0.16641564667224884033 ;  /* 0xbe2a68dd1b027423 */ /* 0x000fe20000010002 */
[----:B------:R-:W-:-:S02]  /*26c0*/  @P5 MOV R25, 0x7f800000 ;  /* 0x7f80000000195802 */ /* 0x000fc40000000f00 */
[----:B------:R-:W-:Y:S01]  /*26d0*/  IADD3 R24, PT, PT, -R22, 0x40800000, RZ ;  /* 0x4080000016187810 */ /* 0x000fe20007ffe1ff */
[----:B------:R-:W-:Y:S01]  /*26e0*/  FFMA.FTZ R2, R27, R2, 0.19988867640495300293 ;  /* 0x3e4caf9e1b027423 */ /* 0x000fe20000010002 */
[----:B------:R-:W-:Y:S01]  /*26f0*/  IADD3 R3, PT, PT, R3, -0x3f400000, RZ ;  /* 0xc0c0000003037810 */ /* 0x000fe20007ffe0ff */
[----:B------:R-:W-:Y:S01]  /*2700*/  @P1 FFMA.FTZ R21, R14, R25, +INF ;  /* 0x7f8000000e151423 */ /* 0x000fe20000010019 */
[----:B------:R-:W-:Y:S01]  /*2710*/  IADD3 R23, PT, PT, R17, -R22, RZ ;  /* 0x8000001611177210 */ /* 0x000fe20007ffe0ff */
[-C--:B------:R-:W-:Y:S01]  /*2720*/  FFMA.FTZ R24, R24, R11.reuse, -1 ;  /* 0xbf80000018187423 */ /* 0x080fe2000001000b */
[----:B------:R-:W-:Y:S01]  /*2730*/  LOP3.LUT R25, R3, 0xff800000, RZ, 0xc0, !PT ;  /* 0xff80000003197812 */ /* 0x000fe200078ec0ff */
[----:B------:R-:W-:Y:S01]  /*2740*/  FFMA.FTZ R2, R27, R2, -0.25000196695327758789 ;  /* 0xbe8000421b027423 */ /* 0x000fe20000010002 */
[----:B------:R-:W-:Y:S01]  /*2750*/  @P5 FSETP.NEU.FTZ.AND P6, PT, R14, RZ, PT ;  /* 0x000000ff0e00520b */ /* 0x000fe20003fdd000 */
[----:B------:R-:W-:Y:S01]  /*2760*/  FADD.FTZ R23, R23, R24 ;  /* 0x0000001817177221 */ /* 0x000fe20000010000 */
[----:B------:R-:W-:Y:S01]  /*2770*/  IADD3 R24, PT, PT, -R25, 0x40800000, RZ ;  /* 0x4080000019187810 */ /* 0x000fe20007ffe1ff */
[----:B------:R-:W-:Y:S01]  /*2780*/  FFMA.FTZ R14, R27, R2, 0.33333510160446166992 ;  /* 0x3eaaaae61b0e7423 */ /* 0x000fe20000010002 */
[----:B------:R-:W-:Y:S01]  /*2790*/  ISETP.GE.U32.AND P3, PT, R5, 0x7f800000, PT ;  /* 0x7f8000000500780c */ /* 0x000fe20003f66070 */
[----:B------:R-:W0:Y:S01]  /*27a0*/  LDC.64 R2, c[0x0][0x388] ;  /* 0x0000e200ff027b82 */ /* 0x000e220000000a00 */
[----:B------:R-:W-:Y:S01]  /*27b0*/  @P0 FSEL R15, R15, -RZ, P4 ;  /* 0x800000ff0f0f0208 */ /* 0x000fe20002000000 */
[----:B------:R-:W-:Y:S01]  /*27c0*/  FFMA.FTZ R14, R27, R14, -0.5 ;  /* 0xbf0000001b0e7423 */ /* 0x000fe2000001000e */
[----:B------:R-:W-:Y:S01]  /*27d0*/  FFMA.FTZ R24, R24, R11, -1 ;  /* 0xbf80000018187423 */ /* 0x000fe2000001000b */
[----:B------:R-:W-:-:S02]  /*27e0*/  IADD3 R11, PT, PT, R20, -R25, RZ ;  /* 0x80000019140b7210 */ /* 0x000fc40007ffe0ff */
[----:B------:R-:W-:Y:S01]  /*27f0*/  FMUL.FTZ R14, R27, R14 ;  /* 0x0000000e1b0e7220 */ /* 0x000fe20000410000 */
[----:B------:R-:W-:Y:S01]  /*2800*/  ISETP.GT.AND P4, PT, R5, -0x40800000, P3 ;  /* 0xbf8000000500780c */ /* 0x000fe20001f84270 */
[----:B------:R-:W-:Y:S01]  /*2810*/  FADD.FTZ R6, R6, -R15 ;  /* 0x8000000f06067221 */ /* 0x000fe20000010000 */
[----:B------:R-:W-:Y:S01]  /*2820*/  FADD.FTZ R11, R11, R24 ;  /* 0x000000180b0b7221 */ /* 0x000fe20000010000 */
[----:B------:R-:W-:Y:S01]  /*2830*/  FFMA.FTZ R27, R27, R14, R27 ;  /* 0x0000000e1b1b7223 */ /* 0x000fe2000001001b */
[-C--:B------:R-:W-:Y:S01]  /*2840*/  FFMA.FTZ R14, R23, -R12.reuse, 0.10546888411045074463 ;  /* 0x3dd80012170e7423 */ /* 0x080fe2000001080c */
[----:B------:R-:W-:Y:S01]  /*2850*/  ISETP.GE.U32.AND P2, PT, R17, 0x7f800000, PT ;  /* 0x7f8000001100780c */ /* 0x000fe20003f46070 */
[----:B------:R-:W-:Y:S01]  /*2860*/  FFMA.FTZ R12, R11, -R12, 0.10546888411045074463 ;  /* 0x3dd800120b0c7423 */ /* 0x000fe2000001080c */
[C---:B------:R-:W-:Y:S01]  /*2870*/  ISETP.GE.U32.AND P0, PT, R20.reuse, 0x7f800000, PT ;  /* 0x7f8000001400780c */ /* 0x040fe20003f06070 */
[----:B------:R-:W-:Y:S01]  /*2880*/  FFMA.FTZ R14, R23, R14, -0.13229703903198242188 ;  /* 0xbe0778e0170e7423 */ /* 0x000fe2000001000e */
[----:B------:R-:W-:Y:S01]  /*2890*/  I2FP.F32.S32 R18, R18 ;  /* 0x0000001200127245 */ /* 0x000fe20000201400 */
[----:B------:R-:W-:Y:S01]  /*28a0*/  FFMA.FTZ R12, R11, R12, -0.13229703903198242188 ;  /* 0xbe0778e00b0c7423 */ /* 0x000fe2000001000c */
[----:B------:R-:W-:Y:S01]  /*28b0*/  @P5 FSEL R21, R21, -RZ, P6 ;  /* 0x800000ff15155208 */ /* 0x000fe20003000000 */
[----:B------:R-:W-:Y:S01]  /*28c0*/  FFMA.FTZ R14, R23, R14, 0.14491446316242218018 ;  /* 0x3e146475170e7423 */ /* 0x000fe2000001000e */
[----:B------:R-:W-:Y:S01]  /*28d0*/  ISETP.GT.AND P1, PT, R17, -0x40800000, P2 ;  /* 0xbf8000001100780c */ /* 0x000fe20001724270 */
[----:B------:R-:W-:Y:S01]  /*28e0*/  FFMA.FTZ R12, R11, R12, 0.14491446316242218018 ;  /* 0x3e1464750b0c7423 */ /* 0x000fe2000001000c */
[----:B------:R-:W-:Y:S01]  /*28f0*/  ISETP.GT.AND P5, PT, R20, -0x40800000, P0 ;  /* 0xbf8000001400780c */ /* 0x000fe200007a4270 */
[----:B------:R-:W-:Y:S01]  /*2900*/  FFMA.FTZ R14, R23, R14, -0.16641564667224884033 ;  /* 0xbe2a68dd170e7423 */ /* 0x000fe2000001000e */
[----:B0-----:R-:W-:-:S04]  /*2910*/  IMAD.WIDE.U32 R2, R0, 0x2, R2 ;  /* 0x0000000200027825 */ /* 0x001fc800078e0002 */
[----:B------:R-:W-:Y:S01]  /*2920*/  FFMA.FTZ R12, R11, R12, -0.16641564667224884033 ;  /* 0xbe2a68dd0b0c7423 */ /* 0x000fe2000001000c */
[----:B------:R-:W-:Y:S01]  /*2930*/  FMUL.FTZ R18, R18, 1.1920928955078125e-07 ;  /* 0x3400000012127820 */ /* 0x000fe20000410000 */
[----:B------:R-:W-:Y:S01]  /*2940*/  FFMA.FTZ R14, R23, R14, 0.19988867640495300293 ;  /* 0x3e4caf9e170e7423 */ /* 0x000fe2000001000e */
[----:B------:R-:W-:Y:S01]  /*2950*/  @P3 MOV R0, 0x7f800000 ;  /* 0x7f80000000003802 */ /* 0x000fe20000000f00 */
[----:B------:R-:W-:Y:S01]  /*2960*/  FFMA.FTZ R12, R11, R12, 0.19988867640495300293 ;  /* 0x3e4caf9e0b0c7423 */ /* 0x000fe2000001000c */
[----:B------:R-:W-:Y:S01]  /*2970*/  I2FP.F32.S32 R22, R22 ;  /* 0x0000001600167245 */ /* 0x000fe20000201400 */
[----:B------:R-:W-:Y:S01]  /*2980*/  FFMA.FTZ R14, R23, R14, -0.25000196695327758789 ;  /* 0xbe800042170e7423 */ /* 0x000fe2000001000e */
[----:B------:R-:W-:Y:S01]  /*2990*/  I2FP.F32.S32 R25, R25 ;  /* 0x0000001900197245 */ /* 0x000fe20000201400 */
[----:B------:R-:W-:Y:S01]  /*29a0*/  FFMA.FTZ R12, R11, R12, -0.25000196695327758789 ;  /* 0xbe8000420b0c7423 */ /* 0x000fe2000001000c */
[----:B------:R-:W-:Y:S01]  /*29b0*/  FFMA.FTZ R27, R18, 0.69314718246459960938, R27 ;  /* 0x3f317218121b7823 */ /* 0x000fe2000001001b */
[----:B------:R-:W-:Y:S01]  /*29c0*/  FFMA.FTZ R14, R23, R14, 0.33333510160446166992 ;  /* 0x3eaaaae6170e7423 */ /* 0x000fe2000001000e */
[----:B------:R-:W-:Y:S01]  /*29d0*/  @P3 FSETP.NEU.FTZ.AND P6, PT, R5, RZ, PT ;  /* 0x000000ff0500320b */ /* 0x000fe20003fdd000 */
[----:B------:R-:W-:Y:S01]  /*29e0*/  FFMA.FTZ R12, R11, R12, 0.33333510160446166992 ;  /* 0x3eaaaae60b0c7423 */ /* 0x000fe2000001000c */
[----:B------:R-:W-:Y:S01]  /*29f0*/  @P4 FFMA.FTZ R27, R5, R0, +INF ;  /* 0x7f800000051b4423 */ /* 0x000fe20000010000 */
[----:B------:R-:W-:Y:S01]  /*2a00*/  FFMA.FTZ R14, R23, R14, -0.5 ;  /* 0xbf000000170e7423 */ /* 0x000fe2000001000e */
[----:B------:R-:W-:Y:S01]  /*2a10*/  FMUL.FTZ R22, R22, 1.1920928955078125e-07 ;  /* 0x3400000016167820 */ /* 0x000fe20000410000 */
[----:B------:R-:W-:Y:S01]  /*2a20*/  FFMA.FTZ R12, R11, R12, -0.5 ;  /* 0xbf0000000b0c7423 */ /* 0x000fe2000001000c */
[----:B------:R-:W-:Y:S01]  /*2a30*/  FMUL.FTZ R25, R25, 1.1920928955078125e-07 ;  /* 0x3400000019197820 */ /* 0x000fe20000410000 */
[----:B------:R-:W-:Y:S01]  /*2a40*/  FMUL.FTZ R14, R23, R14 ;  /* 0x0000000e170e7220 */ /* 0x000fe20000410000 */
[----:B------:R-:W-:Y:S01]  /*2a50*/  @P0 MOV R5, 0x7f800000 ;  /* 0x7f80000000050802 */ /* 0x000fe20000000f00 */
[----:B------:R-:W-:Y:S01]  /*2a60*/  FMUL.FTZ R12, R11, R12 ;  /* 0x0000000c0b0c7220 */ /* 0x000fe20000410000 */
[----:B------:R-:W-:Y:S01]  /*2a70*/  @P2 FSETP.NEU.FTZ.AND P4, PT, R17, RZ, PT ;  /* 0x000000ff1100220b */ /* 0x000fe20003f9d000 */
[----:B------:R-:W-:Y:S01]  /*2a80*/  FFMA.FTZ R23, R23, R14, R23 ;  /* 0x0000000e17177223 */ /* 0x000fe20000010017 */
[----:B------:R-:W-:Y:S01]  /*2a90*/  @P2 MOV R14, 0x7f800000 ;  /* 0x7f800000000e2802 */ /* 0x000fe20000000f00 */
[----:B------:R-:W-:Y:S01]  /*2aa0*/  FFMA.FTZ R12, R11, R12, R11 ;  /* 0x0000000c0b0c7223 */ /* 0x000fe2000001000b */
[----:B------:R-:W-:Y:S01]  /*2ab0*/  FMNMX.FTZ R10, RZ, R10, PT ;  /* 0x0000000aff0a7209 */ /* 0x000fe20003810000 */
[----:B------:R-:W-:Y:S01]  /*2ac0*/  FFMA.FTZ R0, R22, 0.69314718246459960938, R23 ;  /* 0x3f31721816007823 */ /* 0x000fe20000010017 */
[----:B------:R-:W-:Y:S01]  /*2ad0*/  FMNMX.FTZ R8, RZ, R8, PT ;  /* 0x00000008ff087209 */ /* 0x000fe20003810000 */
[----:B------:R-:W-:Y:S01]  /*2ae0*/  FFMA.FTZ R12, R25, 0.69314718246459960938, R12 ;  /* 0x3f317218190c7823 */ /* 0x000fe2000001000c */
[----:B------:R-:W-:Y:S01]  /*2af0*/  @P1 FFMA.FTZ R0, R17, R14, +INF ;  /* 0x7f80000011001423 */ /* 0x000fe2000001000e */
[C---:B------:R-:W-:Y:S01]  /*2b00*/  @P5 FFMA.FTZ R12, R20.reuse, R5, +INF ;  /* 0x7f800000140c5423 */ /* 0x040fe20000010005 */
[----:B------:R-:W-:Y:S01]  /*2b10*/  @P0 FSETP.NEU.FTZ.AND P1, PT, R20, RZ, PT ;  /* 0x000000ff1400020b */ /* 0x000fe20003f3d000 */
[----:B------:R-:W-:Y:S01]  /*2b20*/  FADD.FTZ R10, R10, -R21 ;  /* 0x800000150a0a7221 */ /* 0x000fe20000010000 */
[----:B------:R-:W-:Y:S01]  /*2b30*/  FMNMX.FTZ R5, RZ, R16, PT ;  /* 0x00000010ff057209 */ /* 0x000fe20003810000 */
[----:B------:R-:W-:Y:S01]  /*2b40*/  IMAD.WIDE.U32 R2, R7, 0x4, R2 ;  /* 0x0000000407027825 */ /* 0x000fe200078e0002 */
[----:B------:R-:W-:-:S02]  /*2b50*/  FMNMX.FTZ R13, RZ, R13, PT ;  /* 0x0000000dff0d7209 */ /* 0x000fc40003810000 */
[----:B------:R-:W-:Y:S02]  /*2b60*/  @P3 FSEL R27, R27, -RZ, P6 ;  /* 0x800000ff1b1b3208 */ /* 0x000fe40003000000 */
[----:B------:R-:W-:Y:S02]  /*2b70*/  @P2 FSEL R0, R0, -RZ, P4 ;  /* 0x800000ff00002208 */ /* 0x000fe40002000000 */
[----:B------:R-:W-:Y:S01]  /*2b80*/  @P0 FSEL R12, R12, -RZ, P1 ;  /* 0x800000ff0c0c0208 */ /* 0x000fe20000800000 */
[----:B------:R-:W-:Y:S01]  /*2b90*/  FADD.FTZ R27, R8, -R27 ;  /* 0x8000001b081b7221 */ /* 0x000fe20000010000 */
[----:B------:R-:W-:Y:S01]  /*2ba0*/  F2FP.BF16.F32.PACK_AB R9, R4, R9 ;  /* 0x000000090409723e */ /* 0x000fe200000010ff */
[----:B------:R-:W-:Y:S01]  /*2bb0*/  FADD.FTZ R0, R5, -R0 ;  /* 0x8000000005007221 */ /* 0x000fe20000010000 */
[----:B------:R-:W-:Y:S01]  /*2bc0*/  F2FP.BF16.F32.PACK_AB R19, R6, R19 ;  /* 0x000000130613723e */ /* 0x000fe200000010ff */
[----:B------:R-:W-:Y:S01]  /*2bd0*/  FADD.FTZ R13, R13, -R12 ;  /* 0x8000000c0d0d7221 */ /* 0x000fe20000010000 */
[----:B------:R-:W-:Y:S01]  /*2be0*/  F2FP.BF16.F32.PACK_AB R5, R27, R10 ;  /* 0x0000000a1b05723e */ /* 0x000fe200000010ff */
[----:B------:R-:W-:Y:S03]  /*2bf0*/  STG.E desc[UR4][R2.64], R9 ;  /* 0x0000000902007986 */ /* 0x000fe6000c101904 */
[----:B------:R-:W-:Y:S01]  /*2c00*/  F2FP.BF16.F32.PACK_AB R13, R13, R0 ;  /* 0x000000000d0d723e */ /* 0x000fe200000010ff */
[----:B------:R-:W-:Y:S04]  /*2c10*/  STG.E desc[UR4][R2.64+0x200], R19 ;  /* 0x0002001302007986 */ /* 0x000fe8000c101904 */
[----:B------:R-:W-:Y:S04]  /*2c20*/  STG.E desc[UR4][R2.64+0x400], R5 ;  /* 0x0004000502007986 */ /* 0x000fe8000c101904 */
[----:B------:R-:W-:Y:S01]  /*2c30*/  STG.E desc[UR4][R2.64+0x600], R13 ;  /* 0x0006000d02007986 */ /* 0x000fe2000c101904 */
[----:B------:R-:W-:Y:S05]  /*2c40*/  EXIT ;  /* 0x000000000000794d */ /* 0x000fea0003800000 */
.L_x_4512:
        /* <DEDUP_REMOVED lines=11> */
.L_x_7035:


//--------------------- .text._ZN2at6native29vectorized_elementwise_kernelILi4EZZZNS0_33launch_log_sigmoid_forward_kernelERNS_18TensorIteratorBaseEENKUlvE_clEvENKUlvE2_clEvEUlN3c108BFloat16EE_St5arrayIPcLm2EEEEviT0_T1_ --------------------------
	.section	.text._ZN2at6native29vectorized_elementwise_kernelILi4EZZZNS0_33launch_log_sigmoid_forward_kernelERNS_18TensorIteratorBaseEENKUlvE_clEvENKUlvE2_clEvEUlN3c108BFloat16EE_St5arrayIPcLm2EEEEviT0_T1_,"ax",@progbits
	.align	128
        .global         _ZN2at6native29vectorized_elementwise_kernelILi4EZZZNS0_33launch_log_sigmoid_forward_kernelERNS_18TensorIteratorBaseEENKUlvE_clEvENKUlvE2_clEvEUlN3c108BFloat16EE_St5arrayIPcLm2EEEEviT0_T1_
        .type           _ZN2at6native29vectorized_elementwise_kernelILi4EZZZNS0_33launch_log_sigmoid_forward_kernelERNS_18TensorIteratorBaseEENKUlvE_clEvENKUlvE2_clEvEUlN3c108BFloat16EE_St5arrayIPcLm2EEEEviT0_T1_,@function
        .size           _ZN2at6native29vectorized_elementwise_kernelILi4EZZZNS0_33launch_log_sigmoid_forward_kernelERNS_18TensorIteratorBaseEENKUlvE_clEvENKUlvE2_clEvEUlN3c108BFloat16EE_St5arrayIPcLm2EEEEviT0_T1_,(.L_x_7036 - _ZN2at6native29vectorized_elementwise_kernelILi4EZZZNS0_33launch_log_sigmoid_forward_kernelERNS_18TensorIteratorBaseEENKUlvE_clEvENKUlvE2_clEvEUlN3c108BFloat16EE_St5arrayIPcLm2EEEEviT0_T1_)
        .other          _ZN2at6native29vectorized_elementwise_kernelILi4EZZZNS0_33launch_log_sigmoid_forward_kernelERNS_18TensorIteratorBaseEENKUlvE_clEvENKUlvE2_clEvEUlN3c108BFloat16EE_St5arrayIPcLm2EEEEviT0_T1_,@"STO_CUDA_ENTRY STV_DEFAULT"
_ZN2at6native29vectorized_elementwise_kernelILi4EZZZNS0_33launch_log_sigmoid_forward_kernelERNS_18TensorIteratorBaseEENKUlvE_clEvENKUlvE2_clEvEUlN3c108BFloat16EE_St5arrayIPcLm2EEEEviT0_T1_:
.text._ZN2at6native29vectorized_elementwise_kernelILi4EZZZNS0_33launch_log_sigmoid_forward_kernelERNS_18TensorIteratorBaseEENKUlvE_clEvENKUlvE2_clEvEUlN3c108BFloat16EE_St5arrayIPcLm2EEEEviT0_T1_:
        /* <DEDUP_REMOVED lines=111> */
.L_x_4515:
[----:B------:R-:W-:Y:S05]  /*06f0*/  BSYNC.RECONVERGENT B0 ;  /* 0x0000000000007941 */ /* 0x000fea0003800200 */
.L_x_4514:
        /* <DEDUP_REMOVED lines=39> */
.L_x_4517:
[----:B------:R-:W-:Y:S05]  /*0970*/  BSYNC.RECONVERGENT B0 ;  /* 0x0000000000007941 */ /* 0x000fea0003800200 */
.L_x_4516:
        /* <DEDUP_REMOVED lines=38> */
.L_x_4519:
[----:B------:R-:W-:Y:S05]  /*0be0*/  BSYNC.RECONVERGENT B0 ;  /* 0x0000000000007941 */ /* 0x000fea0003800200 */
.L_x_4518:
        /* <DEDUP_REMOVED lines=39> */
.L_x_4521:
[----:B------:R-:W-:Y:S05]  /*0e60*/  BSYNC.RECONVERGENT B0 ;  /* 0x0000000000007941 */ /* 0x000fea0003800200 */
.L_x_4520:
        /* <DEDUP_REMOVED lines=36> */
.L_x_4523:
[----:B------:R-:W-:Y:S05]  /*10b0*/  BSYNC.RECONVERGENT B0 ;  /* 0x0000000000007941 */ /* 0x000fea0003800200 */
.L_x_4522:
        /* <DEDUP_REMOVED lines=36> */
.L_x_4525:
[----:B------:R-:W-:Y:S05]  /*1300*/  BSYNC.RECONVERGENT B0 ;  /* 0x0000000000007941 */ /* 0x000fea0003800200 */
.L_x_4524:
        /* <DEDUP_REMOVED lines=36> */
.L_x_4527:
[----:B------:R-:W-:Y:S05]  /*1550*/  BSYNC.RECONVERGENT B0 ;  /* 0x0000000000007941 */ /* 0x000fea0003800200 */
.L_x_4526:
        /* <DEDUP_REMOVED lines=36> */
.L_x_4529:
[----:B------:R-:W-:Y:S05]  /*17a0*/  BSYNC.RECONVERGENT B0 ;  /* 0x0000000000007941 */ /* 0x000fea0003800200 */
.L_x_4528:
        /* <DEDUP_REMOVED lines=18> */
.L_x_4532:
[----:B------:R-:W-:-:S13]  /*18d0*/  ISETP.GE.U32.AND P0, PT, R3, R2, PT ;  /* 0x000000020300720c */ /* 0x000fda0003f06070 */
[----:B------:R-:W-:Y:S05]  /*18e0*/  @P0 BRA `(.L_x_4534) ;  /* 0x0000000000300947 */ /* 0x000fea0003800000 */
[----:B0-----:R-:W0:Y:S01]  /*18f0*/  LDC.64 R4, c[0x0][0x388] ;  /* 0x0000e200ff047b82 */ /* 0x001e220000000a00 */
[----:B------:R-:W-:Y:S02]  /*1900*/  IADD3 R7, PT, PT, R0, R3, RZ ;  /* 0x0000000300077210 */ /* 0x000fe40007ffe0ff */
[----:B------:R-:W-:-:S03]  /*1910*/  IADD3 R3, PT, PT, R3, 0x80, RZ ;  /* 0x0000008003037810 */ /* 0x000fc60007ffe0ff */
[----:B0-----:R-:W-:-:S05]  /*1920*/  IMAD.WIDE.U32 R4, R7, 0x2, R4 ;  /* 0x0000000207047825 */ /* 0x001fca00078e0004 */
[----:B------:R1:W-:Y:S02]  /*1930*/  STG.E.U16 desc[UR4][R4.64], R10 ;  /* 0x0000000a04007986 */ /* 0x0003e4000c101504 */
.L_x_4533:
[----:B------:R-:W-:-:S13]  /*1940*/  ISETP.GE.U32.AND P0, PT, R3, R2, PT ;  /* 0x000000020300720c */ /* 0x000fda0003f06070 */
[----:B------:R-:W-:Y:S05]  /*1950*/  @P0 BRA `(.L_x_4535) ;  /* 0x0000000000340947 */ /* 0x000fea0003800000 */
[----:B01----:R-:W0:Y:S01]  /*1960*/  LDC.64 R4, c[0x0][0x388] ;  /* 0x0000e200ff047b82 */ /* 0x003e220000000a00 */
[----:B------:R-:W-:Y:S02]  /*1970*/  IADD3 R7, PT, PT, R0, R3, RZ ;  /* 0x0000000300077210 */ /* 0x000fe40007ffe0ff */
[----:B------:R-:W-:-:S03]  /*1980*/  IADD3 R3, PT, PT, R3, 0x80, RZ ;  /* 0x0000008003037810 */ /* 0x000fc60007ffe0ff */
[----:B0-----:R-:W-:-:S05]  /*1990*/  IMAD.WIDE.U32 R4, R7, 0x2, R4 ;  /* 0x0000000207047825 */ /* 0x001fca00078e0004 */
[----:B------:R1:W-:Y:S02]  /*19a0*/  STG.E.U16 desc[UR4][R4.64], R11 ;  /* 0x0000000b04007986 */ /* 0x0003e4000c101504 */
.L_x_4534:
        /* <DEDUP_REMOVED lines=8> */
.L_x_4535:
[----:B------:R-:W-:Y:S05]  /*1a30*/  BSYNC.RELIABLE B1 ;  /* 0x0000000000017941 */ /* 0x000fea0003800100 */
.L_x_4531:
[----:B------:R-:W-:-:S13]  /*1a40*/  ISETP.GE.U32.AND P0, PT, R3, R2, PT ;  /* 0x000000020300720c */ /* 0x000fda0003f06070 */
[----:B012---:R-:W0:Y:S01]  /*1a50*/  @!P0 LDC.64 R4, c[0x0][0x388] ;  /* 0x0000e200ff048b82 */ /* 0x007e220000000a00 */
[----:B------:R-:W-:Y:S02]  /*1a60*/  @!P0 IADD3 R7, PT, PT, R0, R3, RZ ;  /* 0x0000000300078210 */ /* 0x000fe40007ffe0ff */
[----:B------:R-:W-:-:S03]  /*1a70*/  @!P0 IADD3 R3, PT, PT, R3, 0x80, RZ ;  /* 0x0000008003038810 */ /* 0x000fc60007ffe0ff */
[----:B0-----:R-:W-:-:S05]  /*1a80*/  @!P0 IMAD.WIDE.U32 R4, R7, 0x2, R4 ;  /* 0x0000000207048825 */ /* 0x001fca00078e0004 */
[----:B------:R2:W-:Y:S02]  /*1a90*/  @!P0 STG.E.U16 desc[UR4][R4.64], R13 ;  /* 0x0000000d04008986 */ /* 0x0005e4000c101504 */
.L_x_4536:
[----:B------:R-:W-:Y:S05]  /*1aa0*/  BSYNC.RECONVERGENT B0 ;  /* 0x0000000000007941 */ /* 0x000fea0003800200 */
.L_x_4530:
        /* <DEDUP_REMOVED lines=8> */
.L_x_4513:
[----:B------:R-:W0:Y:S01]  /*1b30*/  S2R R4, SR_TID.X ;  /* 0x0000000000047919 */ /* 0x000e220000002100 */
[----:B------:R-:W1:Y:S02]  /*1b40*/  LDC.64 R2, c[0x0][0x390] ;  /* 0x0000e400ff027b82 */ /* 0x000e640000000a00 */
[----:B-1----:R-:W-:-:S04]  /*1b50*/  IMAD.WIDE.U32 R2, R0, 0x2, R2 ;  /* 0x0000000200027825 */ /* 0x002fc800078e0002 */
[----:B0-----:R-:W-:-:S05]  /*1b60*/  IMAD.WIDE.U32 R12, R4, 0x8, R2 ;  /* 0x00000008040c7825 */ /* 0x001fca00078e0002 */
[----:B------:R-:W2:Y:S04]  /*1b70*/  LDG.E.64 R8, desc[UR4][R12.64] ;  /* 0x000000040c087981 */ /* 0x000ea8000c1e1b00 */
[----:B------:R0:W3:Y:S02]  /*1b80*/  LDG.E.64 R2, desc[UR4][R12.64+0x400] ;  /* 0x000400040c027981 */ /* 0x0000e4000c1e1b00 */
[----:B0-----:R-:W-:Y:S01]  /*1b90*/  HFMA2 R12, -RZ, RZ, 1.625, 0 ;  /* 0x3e800000ff0c7431 */ /* 0x001fe200000001ff */
[C---:B--2---:R-:W-:Y:S02]  /*1ba0*/  SHF.L.U32 R18, R8.reuse, 0x10, RZ ;  /* 0x0000001008127819 */ /* 0x044fe400000006ff */
[----:B------:R-:W-:Y:S02]  /*1bb0*/  SHF.L.U32 R17, R9, 0x10, RZ ;  /* 0x0000001009117819 */ /* 0x000fe400000006ff */
[----:B------:R-:W-:Y:S01]  /*1bc0*/  PRMT R11, R8, 0x7632, R11 ;  /* 0x00007632080b7816 */ /* 0x000fe2000000000b */
[----:B------:R-:W-:-:S02]  /*1bd0*/  FMUL.FTZ R7, |R18|, -1.4426950216293334961 ;  /* 0xbfb8aa3b12077820 */ /* 0x000fc40000410200 */
[----:B------:R-:W-:Y:S01]  /*1be0*/  FMUL.FTZ R8, |R17|, -1.4426950216293334961 ;  /* 0xbfb8aa3b11087820 */ /* 0x000fe20000410200 */
[----:B------:R-:W-:-:S03]  /*1bf0*/  SHF.L.U32 R11, R11, 0x10, RZ ;  /* 0x000000100b0b7819 */ /* 0x000fc600000006ff */
[----:B------:R-:W0:Y:S02]  /*1c00*/  MUFU.EX2 R7, R7 ;  /* 0x0000000700077308 */ /* 0x000e240000000800 */
[----:B------:R-:W-:-:S06]  /*1c10*/  FMUL.FTZ R10, |R11|, -1.4426950216293334961 ;  /* 0xbfb8aa3b0b0a7820 */ /* 0x000fcc0000410200 */
[----:B------:R-:W1:Y:S08]  /*1c20*/  MUFU.EX2 R8, R8 ;  /* 0x0000000800087308 */ /* 0x000e700000000800 */
[----:B------:R-:W2:Y:S01]  /*1c30*/  MUFU.EX2 R10, R10 ;  /* 0x0000000a000a7308 */ /* 0x000ea20000000800 */
[C---:B0-----:R-:W-:Y:S01]  /*1c40*/  FADD.FTZ.RZ R5, R7.reuse, 1 ;  /* 0x3f80000007057421 */ /* 0x041fe2000001c000 */
[----:B------:R-:W-:-:S04]  /*1c50*/  ISETP.GE.U32.AND P4, PT, R7, 0x7f800000, PT ;  /* 0x7f8000000700780c */ /* 0x000fc80003f86070 */
[----:B------:R-:W-:Y:S02]  /*1c60*/  IADD3 R5, PT, PT, R5, -0x3f400000, RZ ;  /* 0xc0c0000005057810 */ /* 0x000fe40007ffe0ff */
[----:B------:R-:W-:Y:S01]  /*1c70*/  ISETP.GT.AND P2, PT, R7, -0x40800000, P4 ;  /* 0xbf8000000700780c */ /* 0x000fe20002744270 */
[----:B-1----:R-:W-:Y:S01]  /*1c80*/  FADD.FTZ.RZ R13, R8, 1 ;  /* 0x3f800000080d7421 */ /* 0x002fe2000001c000 */
[----:B------:R-:W-:Y:S02]  /*1c90*/  LOP3.LUT R6, R5, 0xff800000, RZ, 0xc0, !PT ;  /* 0xff80000005067812 */ /* 0x000fe400078ec0ff */
[----:B------:R-:W-:Y:S02]  /*1ca0*/  PRMT R5, R9, 0x7632, R5 ;  /* 0x0000763209057816 */ /* 0x000fe40000000005 */
[----:B------:R-:W-:Y:S02]  /*1cb0*/  IADD3 R9, PT, PT, -R6, 0x40800000, RZ ;  /* 0x4080000006097810 */ /* 0x000fe40007ffe1ff */
[----:B------:R-:W-:Y:S01]  /*1cc0*/  IADD3 R22, PT, PT, R7, -R6, RZ ;  /* 0x8000000607167210 */ /* 0x000fe20007ffe0ff */
[----:B--2---:R-:W-:Y:S01]  /*1cd0*/  FADD.FTZ.RZ R14, R10, 1 ;  /* 0x3f8000000a0e7421 */ /* 0x004fe2000001c000 */
[----:B------:R-:W-:Y:S01]  /*1ce0*/  IADD3 R15, PT, PT, R13, -0x3f400000, RZ ;  /* 0xc0c000000d0f7810 */ /* 0x000fe20007ffe0ff */
[----:B------:R-:W-:Y:S01]  /*1cf0*/  FFMA.FTZ R9, R9, R12, -1 ;  /* 0xbf80000009097423 */ /* 0x000fe2000001000c */
[----:B------:R-:W-:-:S02]  /*1d00*/  SHF.L.U32 R5, R5, 0x10, RZ ;  /* 0x0000001005057819 */ /* 0x000fc400000006ff */
[----:B------:R-:W-:Y:S01]  /*1d10*/  LOP3.LUT R15, R15, 0xff800000, RZ, 0xc0, !PT ;  /* 0xff8000000f0f7812 */ /* 0x000fe200078ec0ff */
[----:B------:R-:W-:Y:S01]  /*1d20*/  FADD.FTZ R22, R22, R9 ;  /* 0x0000000916167221 */ /* 0x000fe20000010000 */
[----:B------:R-:W-:Y:S01]  /*1d30*/  IADD3 R9, PT, PT, R14, -0x3f400000, RZ ;  /* 0xc0c000000e097810 */ /* 0x000fe20007ffe0ff */
[----:B------:R-:W-:Y:S01]  /*1d40*/  FMUL.FTZ R19, |R5|, -1.4426950216293334961 ;  /* 0xbfb8aa3b05137820 */ /* 0x000fe20000410200 */
[----:B------:R-:W-:Y:S02]  /*1d50*/  IADD3 R23, PT, PT, -R15, 0x40800000, RZ ;  /* 0x408000000f177810 */ /* 0x000fe40007ffe1ff */
[----:B------:R-:W-:Y:S02]  /*1d60*/  LOP3.LUT R9, R9, 0xff800000, RZ, 0xc0, !PT ;  /* 0xff80000009097812 */ /* 0x000fe400078ec0ff */
[----:B------:R-:W-:Y:S01]  /*1d70*/  IADD3 R16, PT, PT, R8, -R15, RZ ;  /* 0x8000000f08107210 */ /* 0x000fe20007ffe0ff */
[-C--:B------:R-:W-:Y:S01]  /*1d80*/  FFMA.FTZ R25, R23, R12.reuse, -1 ;  /* 0xbf80000017197423 */ /* 0x080fe2000001000c */
[----:B------:R-:W-:Y:S01]  /*1d90*/  IADD3 R23, PT, PT, -R9, 0x40800000, RZ ;  /* 0x4080000009177810 */ /* 0x000fe20007ffe1ff */
[----:B------:R-:W0:Y:S01]  /*1da0*/  MUFU.EX2 R19, R19 ;  /* 0x0000001300137308 */ /* 0x000e220000000800 */
[----:B------:R-:W-:Y:S01]  /*1db0*/  MOV R13, 0x3d39bf78 ;  /* 0x3d39bf78000d7802 */ /* 0x000fe20000000f00 */
[----:B------:R-:W-:Y:S01]  /*1dc0*/  FADD.FTZ R16, R16, R25 ;  /* 0x0000001910107221 */ /* 0x000fe20000010000 */
[----:B------:R-:W-:Y:S01]  /*1dd0*/  IADD3 R14, PT, PT, R10, -R9, RZ ;  /* 0x800000090a0e7210 */ /* 0x000fe20007ffe0ff */
[----:B------:R-:W-:Y:S01]  /*1de0*/  FFMA.FTZ R23, R23, R12, -1 ;  /* 0xbf80000017177423 */ /* 0x000fe2000001000c */
[----:B------:R-:W-:Y:S01]  /*1df0*/  ISETP.GE.U32.AND P0, PT, R8, 0x7f800000, PT ;  /* 0x7f8000000800780c */ /* 0x000fe20003f06070 */
[-C--:B------:R-:W-:Y:S01]  /*1e00*/  FFMA.FTZ R21, R22, -R13.reuse, 0.10546888411045074463 ;  /* 0x3dd8001216157423 */ /* 0x080fe2000001080d */
[----:B------:R-:W-:Y:S01]  /*1e10*/  FFMA.FTZ R25, R16, -R13, 0.10546888411045074463 ;  /* 0x3dd8001210197423 */ /* 0x000fe2000001080d */
[----:B------:R-:W-:Y:S01]  /*1e20*/  FADD.FTZ R14, R14, R23 ;  /* 0x000000170e0e7221 */ /* 0x000fe20000010000 */
[----:B------:R-:W-:Y:S01]  /*1e30*/  ISETP.GT.AND P3, PT, R8, -0x40800000, P0 ;  /* 0xbf8000000800780c */ /* 0x000fe20000764270 */
[----:B------:R-:W-:Y:S01]  /*1e40*/  FFMA.FTZ R21, R22, R21, -0.13229703903198242188 ;  /* 0xbe0778e016157423 */ /* 0x000fe20000010015 */
[----:B------:R-:W-:Y:S01]  /*1e50*/  FFMA.FTZ R25, R16, R25, -0.13229703903198242188 ;  /* 0xbe0778e010197423 */ /* 0x000fe20000010019 */
[----:B------:R-:W-:Y:S01]  /*1e60*/  FFMA.FTZ R23, R14, -R13, 0.10546888411045074463 ;  /* 0x3dd800120e177423 */ /* 0x000fe2000001080d */
[----:B------:R-:W-:Y:S01]  /*1e70*/  @P4 FSETP.NEU.FTZ.AND P6, PT, R7, RZ, PT ;  /* 0x000000ff0700420b */ /* 0x000fe20003fdd000 */
[----:B------:R-:W-:Y:S01]  /*1e80*/  FFMA.FTZ R21, R22, R21, 0.14491446316242218018 ;  /* 0x3e14647516157423 */ /* 0x000fe20000010015 */
[----:B------:R-:W-:Y:S01]  /*1e90*/  FFMA.FTZ R25, R16, R25, 0.14491446316242218018 ;  /* 0x3e14647510197423 */ /* 0x000fe20000010019 */
[----:B------:R-:W-:Y:S01]  /*1ea0*/  FFMA.FTZ R23, R14, R23, -0.13229703903198242188 ;  /* 0xbe0778e00e177423 */ /* 0x000fe20000010017 */
[----:B0-----:R-:W-:Y:S01]  /*1eb0*/  FADD.FTZ.RZ R20, R19, 1 ;  /* 0x3f80000013147421 */ /* 0x001fe2000001c000 */
[----:B------:R-:W-:Y:S01]  /*1ec0*/  FFMA.FTZ R21, R22, R21, -0.16641564667224884033 ;  /* 0xbe2a68dd16157423 */ /* 0x000fe20000010015 */
[----:B------:R-:W-:Y:S01]  /*1ed0*/  FFMA.FTZ R25, R16, R25, -0.16641564667224884033 ;  /* 0xbe2a68dd10197423 */ /* 0x000fe20000010019 */
[----:B------:R-:W-:Y:S01]  /*1ee0*/  FFMA.FTZ R23, R14, R23, 0.14491446316242218018 ;  /* 0x3e1464750e177423 */ /* 0x000fe20000010017 */
[----:B------:R-:W-:Y:S01]  /*1ef0*/  ISETP.GE.U32.AND P1, PT, R10, 0x7f800000, PT ;  /* 0x7f8000000a00780c */ /* 0x000fe20003f26070 */
[----:B------:R-:W-:Y:S01]  /*1f00*/  FFMA.FTZ R21, R22, R21, 0.19988867640495300293 ;  /* 0x3e4caf9e16157423 */ /* 0x000fe20000010015 */
[----:B------:R-:W-:Y:S01]  /*1f10*/  FFMA.FTZ R25, R16, R25, 0.19988867640495300293 ;  /* 0x3e4caf9e10197423 */ /* 0x000fe20000010019 */
[----:B------:R-:W-:Y:S01]  /*1f20*/  FFMA.FTZ R23, R14, R23, -0.16641564667224884033 ;  /* 0xbe2a68dd0e177423 */ /* 0x000fe20000010017 */
[----:B------:R-:W-:Y:S01]  /*1f30*/  IADD3 R20, PT, PT, R20, -0x3f400000, RZ ;  /* 0xc0c0000014147810 */ /* 0x000fe20007ffe0ff */
[----:B------:R-:W-:Y:S01]  /*1f40*/  FFMA.FTZ R21, R22, R21, -0.25000196695327758789 ;  /* 0xbe80004216157423 */ /* 0x000fe20000010015 */
[----:B------:R-:W-:Y:S01]  /*1f50*/  FFMA.FTZ R25, R16, R25, -0.25000196695327758789 ;  /* 0xbe80004210197423 */ /* 0x000fe20000010019 */
[----:B------:R-:W-:Y:S01]  /*1f60*/  FFMA.FTZ R23, R14, R23, 0.19988867640495300293 ;  /* 0x3e4caf9e0e177423 */ /* 0x000fe20000010017 */
[----:B------:R-:W-:Y:S01]  /*1f70*/  LOP3.LUT R20, R20, 0xff800000, RZ, 0xc0, !PT ;  /* 0xff80000014147812 */ /* 0x000fe200078ec0ff */
[----:B------:R-:W-:Y:S01]  /*1f80*/  FFMA.FTZ R21, R22, R21, 0.33333510160446166992 ;  /* 0x3eaaaae616157423 */ /* 0x000fe20000010015 */
[----:B------:R-:W-:Y:S01]  /*1f90*/  FFMA.FTZ R25, R16, R25, 0.33333510160446166992 ;  /* 0x3eaaaae610197423 */ /* 0x000fe20000010019 */
[----:B------:R-:W-:Y:S01]  /*1fa0*/  FFMA.FTZ R23, R14, R23, -0.25000196695327758789 ;  /* 0xbe8000420e177423 */ /* 0x000fe20000010017 */
[----:B------:R-:W-:Y:S01]  /*1fb0*/  IADD3 R29, PT, PT, -R20, 0x40800000, RZ ;  /* 0x40800000141d7810 */ /* 0x000fe20007ffe1ff */
[----:B------:R-:W-:Y:S01]  /*1fc0*/  FFMA.FTZ R21, R22, R21, -0.5 ;  /* 0xbf00000016157423 */ /* 0x000fe20000010015 */
[----:B------:R-:W-:Y:S01]  /*1fd0*/  FFMA.FTZ R27, R16, R25, -0.5 ;  /* 0xbf000000101b7423 */ /* 0x000fe20000010019 */
[----:B------:R-:W-:Y:S01]  /*1fe0*/  FFMA.FTZ R25, R14, R23, 0.33333510160446166992 ;  /* 0x3eaaaae60e197423 */ /* 0x000fe20000010017 */
[----:B------:R-:W-:Y:S01]  /*1ff0*/  I2FP.F32.S32 R23, R6 ;  /* 0x0000000600177245 */ /* 0x000fe20000201400 */
[----:B------:R-:W-:Y:S01]  /*2000*/  FMUL.FTZ R21, R22, R21 ;  /* 0x0000001516157220 */ /* 0x000fe20000410000 */
[----:B------:R-:W-:Y:S01]  /*2010*/  FFMA.FTZ R29, R29, R12, -1 ;  /* 0xbf8000001d1d7423 */ /* 0x000fe2000001000c */
[----:B------:R-:W-:Y:S01]  /*2020*/  FFMA.FTZ R25, R14, R25, -0.5 ;  /* 0xbf0000000e197423 */ /* 0x000fe20000010019 */
[----:B---3--:R-:W-:Y:S01]  /*2030*/  SHF.L.U32 R6, R2, 0x10, RZ ;  /* 0x0000001002067819 */ /* 0x008fe200000006ff */
[----:B------:R-:W-:Y:S01]  /*2040*/  FFMA.FTZ R21, R22, R21, R22 ;  /* 0x0000001516157223 */ /* 0x000fe20000010016 */
[----:B------:R-:W-:Y:S01]  /*2050*/  IADD3 R22, PT, PT, R19, -R20, RZ ;  /* 0x8000001413167210 */ /* 0x000fe20007ffe0ff */
[----:B------:R-:W-:Y:S01]  /*2060*/  FMUL.FTZ R25, R14, R25 ;  /* 0x000000190e197220 */ /* 0x000fe20000410000 */
[----:B------:R-:W-:Y:S01]  /*2070*/  FMUL.FTZ R24, R23, 1.1920928955078125e-07 ;  /* 0x3400000017187820 */ /* 0x000fe20000410000 */
[----:B------:R-:W-:Y:S01]  /*2080*/  I2FP.F32.S32 R23, R15 ;  /* 0x0000000f00177245 */ /* 0x000fe20000201400 */
[----:B------:R-:W-:Y:S01]  /*2090*/  FMUL.FTZ R27, R16, R27 ;  /* 0x0000001b101b7220 */ /* 0x000fe20000410000 */
[----:B------:R-:W-:Y:S01]  /*20a0*/  FADD.FTZ R22, R22, R29 ;  /* 0x0000001d16167221 */ /* 0x000fe20000010000 */
[----:B------:R-:W-:Y:S01]  /*20b0*/  FFMA.FTZ R15, R14, R25, R14 ;  /* 0x000000190e0f7223 */ /* 0x000fe2000001000e */
[----:B------:R-:W-:Y:S01]  /*20c0*/  FMUL.FTZ R14, |R6|, -1.4426950216293334961 ;  /* 0xbfb8aa3b060e7820 */ /* 0x000fe20000410200 */
[----:B------:R-:W-:Y:S01]  /*20d0*/  FFMA.FTZ R21, R24, 0.69314718246459960938, R21 ;  /* 0x3f31721818157823 */ /* 0x000fe20000010015 */
[----:B------:R-:W-:Y:S01]  /*20e0*/  FFMA.FTZ R25, R22, -R13, 0.10546888411045074463 ;  /* 0x3dd8001216197423 */ /* 0x000fe2000001080d */
[----:B------:R-:W-:Y:S01]  /*20f0*/  @P4 MOV R24, 0x7f800000 ;  /* 0x7f80000000184802 */ /* 0x000fe20000000f00 */
[----:B------:R-:W-:Y:S01]  /*2100*/  FFMA.FTZ R16, R16, R27, R16 ;  /* 0x0000001b10107223 */ /* 0x000fe20000010010 */
[----:B------:R-:W-:Y:S01]  /*2110*/  FMUL.FTZ R23, R23, 1.1920928955078125e-07 ;  /* 0x3400000017177820 */ /* 0x000fe20000410000 */
[----:B------:R-:W0:Y:S01]  /*2120*/  MUFU.EX2 R14, R14 ;  /* 0x0000000e000e7308 */ /* 0x000e220000000800 */
[C---:B------:R-:W-:Y:S01]  /*2130*/  FFMA.FTZ R25, R22.reuse, R25, -0.13229703903198242188 ;  /* 0xbe0778e016197423 */ /* 0x040fe20000010019 */
[----:B------:R-:W-:Y:S01]  /*2140*/  @P2 FFMA.FTZ R21, R7, R24, +INF ;  /* 0x7f80000007152423 */ /* 0x000fe20000010018 */
[----:B------:R-:W-:Y:S01]  /*2150*/  @P0 MOV R7, 0x7f800000 ;  /* 0x7f80000000070802 */ /* 0x000fe20000000f00 */
[----:B------:R-:W-:Y:S01]  /*2160*/  FFMA.FTZ R16, R23, 0.69314718246459960938, R16 ;  /* 0x3f31721817107823 */ /* 0x000fe20000010010 */
[----:B------:R-:W-:Y:S01]  /*2170*/  FFMA.FTZ R25, R22, R25, 0.14491446316242218018 ;  /* 0x3e14647516197423 */ /* 0x000fe20000010019 */
[----:B------:R-:W-:-:S02]  /*2180*/  I2FP.F32.S32 R9, R9 ;  /* 0x0000000900097245 */ /* 0x000fc40000201400 */
[----:B------:R-:W-:Y:S01]  /*2190*/  @P0 FSETP.NEU.FTZ.AND P2, PT, R8, RZ, PT ;  /* 0x000000ff0800020b */ /* 0x000fe20003f5d000 */
[----:B------:R-:W-:Y:S01]  /*21a0*/  FFMA.FTZ R25, R22, R25, -0.16641564667224884033 ;  /* 0xbe2a68dd16197423 */ /* 0x000fe20000010019 */
[----:B------:R-:W-:Y:S01]  /*21b0*/  @P3 FFMA.FTZ R16, R8, R7, +INF ;  /* 0x7f80000008103423 */ /* 0x000fe20000010007 */
[----:B------:R-:W-:Y:S01]  /*21c0*/  ISETP.GT.AND P5, PT, R10, -0x40800000, P1 ;  /* 0xbf8000000a00780c */ /* 0x000fe20000fa4270 */
[----:B------:R-:W-:Y:S01]  /*21d0*/  FMUL.FTZ R8, R9, 1.1920928955078125e-07 ;  /* 0x3400000009087820 */ /* 0x000fe20000410000 */
[----:B------:R-:W-:Y:S01]  /*21e0*/  FFMA.FTZ R25, R22, R25, 0.19988867640495300293 ;  /* 0x3e4caf9e16197423 */ /* 0x000fe20000010019 */
[----:B------:R-:W-:Y:S02]  /*21f0*/  SHF.L.U32 R7, R3, 0x10, RZ ;  /* 0x0000001003077819 */ /* 0x000fe400000006ff */
[----:B------:R-:W-:Y:S01]  /*2200*/  FFMA.FTZ R9, R8, 0.69314718246459960938, R15 ;  /* 0x3f31721808097823 */ /* 0x000fe2000001000f */
[----:B------:R-:W-:Y:S01]  /*2210*/  FFMA.FTZ R25, R22, R25, -0.25000196695327758789 ;  /* 0xbe80004216197423 */ /* 0x000fe20000010019 */
[----:B0-----:R-:W-:Y:S01]  /*2220*/  FADD.FTZ.RZ R23, R14, 1 ;  /* 0x3f8000000e177421 */ /* 0x001fe2000001c000 */
[----:B------:R-:W-:Y:S01]  /*2230*/  FMUL.FTZ R8, |R7|, -1.4426950216293334961 ;  /* 0xbfb8aa3b07087820 */ /* 0x000fe20000410200 */
[----:B------:R-:W-:Y:S01]  /*2240*/  @P1 MOV R27, 0x7f800000 ;  /* 0x7f800000001b1802 */ /* 0x000fe20000000f00 */
[----:B------:R-:W-:Y:S01]  /*2250*/  FFMA.FTZ R25, R22, R25, 0.33333510160446166992 ;  /* 0x3eaaaae616197423 */ /* 0x000fe20000010019 */
[----:B------:R-:W-:-:S02]  /*2260*/  I2FP.F32.S32 R20, R20 ;  /* 0x0000001400147245 */ /* 0x000fc40000201400 */
[----:B------:R-:W-:Y:S01]  /*2270*/  IADD3 R15, PT, PT, R23, -0x3f400000, RZ ;  /* 0xc0c00000170f7810 */ /* 0x000fe20007ffe0ff */
[----:B------:R-:W-:Y:S01]  /*2280*/  FFMA.FTZ R25, R22, R25, -0.5 ;  /* 0xbf00000016197423 */ /* 0x000fe20000010019 */
[----:B------:R-:W0:Y:S01]  /*2290*/  MUFU.EX2 R8, R8 ;  /* 0x0000000800087308 */ /* 0x000e220000000800 */
[----:B------:R-:W-:Y:S01]  /*22a0*/  @P5 FFMA.FTZ R9, R10, R27, +INF ;  /* 0x7f8000000a095423 */ /* 0x000fe2000001001b */
[----:B------:R-:W-:Y:S01]  /*22b0*/  LOP3.LUT R15, R15, 0xff800000, RZ, 0xc0, !PT ;  /* 0xff8000000f0f7812 */ /* 0x000fe200078ec0ff */
[----:B------:R-:W-:Y:S01]  /*22c0*/  FMUL.FTZ R25, R22, R25 ;  /* 0x0000001916197220 */ /* 0x000fe20000410000 */
[----:B------:R-:W-:Y:S01]  /*22d0*/  ISETP.GE.U32.AND P5, PT, R19, 0x7f800000, PT ;  /* 0x7f8000001300780c */ /* 0x000fe20003fa6070 */
[----:B------:R-:W-:Y:S01]  /*22e0*/  FMUL.FTZ R20, R20, 1.1920928955078125e-07 ;  /* 0x3400000014147820 */ /* 0x000fe20000410000 */
[----:B------:R-:W-:Y:S01]  /*22f0*/  IADD3 R23, PT, PT, -R15, 0x40800000, RZ ;  /* 0x408000000f177810 */ /* 0x000fe20007ffe1ff */
[----:B------:R-:W-:Y:S01]  /*2300*/  FFMA.FTZ R25, R22, R25, R22 ;  /* 0x0000001916197223 */ /* 0x000fe20000010016 */
[----:B------:R-:W-:-:S02]  /*2310*/  ISETP.GT.AND P3, PT, R19, -0x40800000, P5 ;  /* 0xbf8000001300780c */ /* 0x000fc40002f64270 */
[----:B------:R-:W-:Y:S01]  /*2320*/  IADD3 R22, PT, PT, R14, -R15, RZ ;  /* 0x8000000f0e167210 */ /* 0x000fe20007ffe0ff */
[----:B------:R-:W-:Y:S01]  /*2330*/  FFMA.FTZ R23, R23, R12, -1 ;  /* 0xbf80000017177423 */ /* 0x000fe2000001000c */
[----:B------:R-:W-:Y:S02]  /*2340*/  @P4 FSEL R21, R21, -RZ, P6 ;  /* 0x800000ff15154208 */ /* 0x000fe40003000000 */
[----:B------:R-:W-:Y:S01]  /*2350*/  @P1 FSETP.NEU.FTZ.AND P4, PT, R10, RZ, PT ;  /* 0x000000ff0a00120b */ /* 0x000fe20003f9d000 */
[----:B------:R-:W-:Y:S01]  /*2360*/  FFMA.FTZ R10, R20, 0.69314718246459960938, R25 ;  /* 0x3f317218140a7823 */ /* 0x000fe20000010019 */
[----:B------:R-:W-:Y:S01]  /*2370*/  FADD.FTZ R20, R22, R23 ;  /* 0x0000001716147221 */ /* 0x000fe20000010000 */
[----:B------:R-:W-:Y:S01]  /*2380*/  PRMT R3, R2, 0x7632, R3 ;  /* 0x0000763202037816 */ /* 0x000fe20000000003 */
[----:B0-----:R-:W-:Y:S01]  /*2390*/  FADD.FTZ.RZ R22, R8, 1 ;  /* 0x3f80000008167421 */ /* 0x001fe2000001c000 */
[----:B------:R-:W-:Y:S01]  /*23a0*/  @P5 MOV R24, 0x7f800000 ;  /* 0x7f80000000185802 */ /* 0x000fe20000000f00 */
[----:B------:R-:W-:Y:S01]  /*23b0*/  FFMA.FTZ R23, R20, -R13, 0.10546888411045074463 ;  /* 0x3dd8001214177423 */ /* 0x000fe2000001080d */
[----:B------:R-:W-:-:S02]  /*23c0*/  FMNMX.FTZ R2, RZ, R18, PT ;  /* 0x00000012ff027209 */ /* 0x000fc40003810000 */
[C---:B------:R-:W-:Y:S01]  /*23d0*/  @P5 FSETP.NEU.FTZ.AND P6, PT, R19.reuse, RZ, PT ;  /* 0x000000ff1300520b */ /* 0x040fe20003fdd000 */
[----:B------:R-:W-:Y:S01]  /*23e0*/  @P3 FFMA.FTZ R10, R19, R24, +INF ;  /* 0x7f800000130a3423 */ /* 0x000fe20000010018 */
[----:B------:R-:W-:Y:S01]  /*23f0*/  FFMA.FTZ R23, R20, R23, -0.13229703903198242188 ;  /* 0xbe0778e014177423 */ /* 0x000fe20000010017 */
[----:B------:R-:W-:Y:S01]  /*2400*/  FADD.FTZ R19, R2, -R21 ;  /* 0x8000001502137221 */ /* 0x000fe20000010000 */
[----:B------:R-:W-:Y:S02]  /*2410*/  IADD3 R22, PT, PT, R22, -0x3f400000, RZ ;  /* 0xc0c0000016167810 */ /* 0x000fe40007ffe0ff */
[C---:B------:R-:W-:Y:S02]  /*2420*/  PRMT R2, R3.reuse, 0x7632, R2 ;  /* 0x0000763203027816 */ /* 0x040fe40000000002 */
[----:B------:R-:W-:Y:S01]  /*2430*/  SHF.L.U32 R18, R3, 0x10, RZ ;  /* 0x0000001003127819 */ /* 0x000fe200000006ff */
[----:B------:R-:W-:Y:S01]  /*2440*/  FFMA.FTZ R3, R20, R23, 0.14491446316242218018 ;  /* 0x3e14647514037423 */ /* 0x000fe20000010017 */
[----:B------:R-:W-:-:S02]  /*2450*/  LOP3.LUT R23, R22, 0xff800000, RZ, 0xc0, !PT ;  /* 0xff80000016177812 */ /* 0x000fc400078ec0ff */
[----:B------:R-:W-:Y:S01]  /*2460*/  SHF.L.U32 R22, R2, 0x10, RZ ;  /* 0x0000001002167819 */ /* 0x000fe200000006ff */
[----:B------:R-:W-:Y:S01]  /*2470*/  FMUL.FTZ R21, |R18|, -1.4426950216293334961 ;  /* 0xbfb8aa3b12157820 */ /* 0x000fe20000410200 */
[----:B------:R-:W-:Y:S01]  /*2480*/  FFMA.FTZ R25, R20, R3, -0.16641564667224884033 ;  /* 0xbe2a68dd14197423 */ /* 0x000fe20000010003 */
[----:B------:R-:W-:Y:S02]  /*2490*/  IADD3 R27, PT, PT, -R23, 0x40800000, RZ ;  /* 0x40800000171b7810 */ /* 0x000fe40007ffe1ff */
[----:B------:R-:W-:Y:S01]  /*24a0*/  FMNMX.FTZ R3, RZ, R17, PT ;  /* 0x00000011ff037209 */ /* 0x000fe20003810000 */
[----:B------:R-:W-:Y:S01]  /*24b0*/  FMUL.FTZ R17, |R22|, -1.4426950216293334961 ;  /* 0xbfb8aa3b16117820 */ /* 0x000fe20000410200 */
[----:B------:R-:W-:Y:S01]  /*24c0*/  IADD3 R2, PT, PT, R8, -R23, RZ ;  /* 0x8000001708027210 */ /* 0x000fe20007ffe0ff */
[----:B------:R-:W0:Y:S01]  /*24d0*/  MUFU.EX2 R21, R21 ;  /* 0x0000001500157308 */ /* 0x000e220000000800 */
[----:B------:R-:W-:Y:S01]  /*24e0*/  FFMA.FTZ R27, R27, R12, -1 ;  /* 0xbf8000001b1b7423 */ /* 0x000fe2000001000c */
[----:B------:R-:W-:Y:S01]  /*24f0*/  @P0 FSEL R16, R16, -RZ, P2 ;  /* 0x800000ff10100208 */ /* 0x000fe20001000000 */
[----:B------:R-:W-:Y:S01]  /*2500*/  FFMA.FTZ R25, R20, R25, 0.19988867640495300293 ;  /* 0x3e4caf9e14197423 */ /* 0x000fe20000010019 */
[----:B------:R-:W-:Y:S01]  /*2510*/  FMNMX.FTZ R24, RZ, R11, PT ;  /* 0x0000000bff187209 */ /* 0x000fe20003810000 */
[----:B------:R-:W-:Y:S01]  /*2520*/  FADD.FTZ R2, R2, R27 ;  /* 0x0000001b02027221 */ /* 0x000fe20000010000 */
[----:B------:R-:W-:Y:S01]  /*2530*/  @P1 FSEL R9, R9, -RZ, P4 ;  /* 0x800000ff09091208 */ /* 0x000fe20002000000 */
[----:B------:R-:W-:Y:S01]  /*2540*/  FADD.FTZ R16, R3, -R16 ;  /* 0x8000001003107221 */ /* 0x000fe20000010000 */
[----:B------:R-:W1:Y:S01]  /*2550*/  MUFU.EX2 R17, R17 ;  /* 0x0000001100117308 */ /* 0x000e620000000800 */
[----:B------:R-:W-:Y:S01]  /*2560*/  FFMA.FTZ R3, R2, -R13, 0.10546888411045074463 ;  /* 0x3dd8001202037423 */ /* 0x000fe2000001080d */
[----:B------:R-:W-:Y:S01]  /*2570*/  FFMA.FTZ R25, R20, R25, -0.25000196695327758789 ;  /* 0xbe80004214197423 */ /* 0x000fe20000010019 */
[----:B------:R-:W-:Y:S01]  /*2580*/  FADD.FTZ R24, R24, -R9 ;  /* 0x8000000918187221 */ /* 0x000fe20000010000 */
[----:B------:R-:W-:Y:S01]  /*2590*/  ISETP.GE.U32.AND P1, PT, R14, 0x7f800000, PT ;  /* 0x7f8000000e00780c */ /* 0x000fe20003f26070 */
[----:B------:R-:W-:Y:S01]  /*25a0*/  FFMA.FTZ R27, R2, R3, -0.13229703903198242188 ;  /* 0xbe0778e0021b7423 */ /* 0x000fe20000010003 */
[----:B------:R-:W-:Y:S01]  /*25b0*/  FFMA.FTZ R25, R20, R25, 0.33333510160446166992 ;  /* 0x3eaaaae614197423 */ /* 0x000fe20000010019 */
[----:B------:R-:W-:-:S02]  /*25c0*/  I2FP.F32.S32 R15, R15 ;  /* 0x0000000f000f7245 */ /* 0x000fc40000201400 */
[----:B------:R-:W-:Y:S01]  /*25d0*/  FFMA.FTZ R27, R2, R27, 0.14491446316242218018 ;  /* 0x3e146475021b7423 */ /* 0x000fe2000001001b */
[----:B------:R-:W-:Y:S01]  /*25e0*/  FFMA.FTZ R25, R20, R25, -0.5 ;  /* 0xbf00000014197423 */ /* 0x000fe20000010019 */
[----:B0-----:R-:W-:Y:S01]  /*25f0*/  FADD.FTZ.RZ R3, R21, 1 ;  /* 0x3f80000015037421 */ /* 0x001fe2000001c000 */
[----:B------:R-:W-:Y:S01]  /*2600*/  ISETP.GT.AND P2, PT, R14, -0x40800000, P1 ;  /* 0xbf8000000e00780c */ /* 0x000fe20000f44270 */
[----:B------:R-:W-:Y:S01]  /*2610*/  FFMA.FTZ R27, R2, R27, -0.16641564667224884033 ;  /* 0xbe2a68dd021b7423 */ /* 0x000fe2000001001b */
[----:B------:R-:W-:Y:S01]  /*2620*/  FMUL.FTZ R11, R20, R25 ;  /* 0x00000019140b7220 */ /* 0x000fe20000410000 */
[----:B------:R-:W-:Y:S01]  /*2630*/  @P5 FSEL R10, R10, -RZ, P6 ;  /* 0x800000ff0a0a5208 */ /* 0x000fe20003000000 */
[----:B-1----:R-:W-:Y:S01]  /*2640*/  FADD.FTZ.RZ R9, R17, 1 ;  /* 0x3f80000011097421 */ /* 0x002fe2000001c000 */
[----:B------:R-:W-:Y:S01]  /*2650*/  IADD3 R3, PT, PT, R3, -0x3f400000, RZ ;  /* 0xc0c0000003037810 */ /* 0x000fe20007ffe0ff */
[----:B------:R-:W-:Y:S01]  /*2660*/  FFMA.FTZ R27, R2, R27, 0.19988867640495300293 ;  /* 0x3e4caf9e021b7423 */ /* 0x000fe2000001001b */
[----:B------:R-:W-:Y:S01]  /*2670*/  FFMA.FTZ R11, R20, R11, R20 ;  /* 0x0000000b140b7223 */ /* 0x000fe20000010014 */
[----:B------:R-:W-:-:S02]  /*2680*/  ISETP.GE.U32.AND P0, PT, R8, 0x7f800000, PT ;  /* 0x7f8000000800780c */ /* 0x000fc40003f06070 */
[----:B------:R-:W-:Y:S01]  /*2690*/  IADD3 R26, PT, PT, R9, -0x3f400000, RZ ;  /* 0xc0c00000091a7810 */ /* 0x000fe20007ffe0ff */
[----:B------:R-:W-:Y:S01]  /*26a0*/  FFMA.FTZ R27, R2, R27, -0.25000196695327758789 ;  /* 0xbe800042021b7423 */ /* 0x000fe2000001001b */
[----:B------:R-:W-:Y:S02]  /*26b0*/  LOP3.LUT R20, R3, 0xff800000, RZ, 0xc0, !PT ;  /* 0xff80000003147812 */ /* 0x000fe400078ec0ff */
[----:B------:R-:W-:Y:S01]  /*26c0*/  LOP3.LUT R26, R26, 0xff800000, RZ, 0xc0, !PT ;  /* 0xff8000001a1a7812 */ /* 0x000fe200078ec0ff */
[----:B------:R-:W-:Y:S01]  /*26d0*/  FFMA.FTZ R27, R2, R27, 0.33333510160446166992 ;  /* 0x3eaaaae6021b7423 */ /* 0x000fe2000001001b */
[----:B------:R-:W-:Y:S02]  /*26e0*/  IADD3 R9, PT, PT, -R20, 0x40800000, RZ ;  /* 0x4080000014097810 */ /* 0x000fe40007ffe1ff */
[----:B------:R-:W-:Y:S01]  /*26f0*/  IADD3 R3, PT, PT, -R26, 0x40800000, RZ ;  /* 0x408000001a037810 */ /* 0x000fe20007ffe1ff */
[----:B------:R-:W-:Y:S01]  /*2700*/  FFMA.FTZ R27, R2, R27, -0.5 ;  /* 0xbf000000021b7423 */ /* 0x000fe2000001001b */
[----:B------:R-:W-:Y:S01]  /*2710*/  IADD3 R28, PT, PT, R21, -R20, RZ ;  /* 0x80000014151c7210 */ /* 0x000fe20007ffe0ff */
[-C--:B------:R-:W-:Y:S01]  /*2720*/  FFMA.FTZ R9, R9, R12.reuse, -1 ;  /* 0xbf80000009097423 */ /* 0x080fe2000001000c */
[----:B------:R-:W-:Y:S01]  /*2730*/  @P1 FSETP.NEU.FTZ.AND P4, PT, R14, RZ, PT ;  /* 0x000000ff0e00120b */ /* 0x000fe20003f9d000 */
[----:B------:R-:W-:Y:S01]  /*2740*/  FFMA.FTZ R3, R3, R12, -1 ;  /* 0xbf80000003037423 */ /* 0x000fe2000001000c */
[C---:B------:R-:W-:Y:S01]  /*2750*/  ISETP.GE.U32.AND P5, PT, R17.reuse, 0x7f800000, PT ;  /* 0x7f8000001100780c */ /* 0x040fe20003fa6070 */
[----:B------:R-:W-:Y:S01]  /*2760*/  FADD.FTZ R12, R28, R9 ;  /* 0x000000091c0c7221 */ /* 0x000fe20000010000 */
[----:B------:R-:W-:Y:S01]  /*2770*/  FMUL.FTZ R9, R2, R27 ;  /* 0x0000001b02097220 */ /* 0x000fe20000410000 */
[----:B------:R-:W-:-:S02]  /*2780*/  IADD3 R28, PT, PT, R17, -R26, RZ ;  /* 0x8000001a111c7210 */ /* 0x000fc40007ffe0ff */
[----:B------:R-:W-:Y:S01]  /*2790*/  I2FP.F32.S32 R23, R23 ;  /* 0x0000001700177245 */ /* 0x000fe20000201400 */
[----:B------:R-:W-:Y:S01]  /*27a0*/  FFMA.FTZ R9, R2, R9, R2 ;  /* 0x0000000902097223 */ /* 0x000fe20000010002 */
[----:B------:R-:W-:Y:S01]  /*27b0*/  I2FP.F32.S32 R20, R20 ;  /* 0x0000001400147245 */ /* 0x000fe20000201400 */
[----:B------:R-:W-:Y:S01]  /*27c0*/  FADD.FTZ R2, R28, R3 ;  /* 0x000000031c027221 */ /* 0x000fe20000010000 */
[-C--:B------:R-:W-:Y:S01]  /*27d0*/  FFMA.FTZ R3, R12, -R13.reuse, 0.10546888411045074463 ;  /* 0x3dd800120c037423 */ /* 0x080fe2000001080d */
[----:B------:R-:W-:Y:S01]  /*27e0*/  FMUL.FTZ R28, R15, 1.1920928955078125e-07 ;  /* 0x340000000f1c7820 */ /* 0x000fe20000410000 */
[----:B------:R-:W-:Y:S01]  /*27f0*/  ISETP.GT.AND P3, PT, R8, -0x40800000, P0 ;  /* 0xbf8000000800780c */ /* 0x000fe20000764270 */
[----:B------:R-:W-:Y:S01]  /*2800*/  FFMA.FTZ R13, R2, -R13, 0.10546888411045074463 ;  /* 0x3dd80012020d7423 */ /* 0x000fe2000001080d */
[----:B------:R-:W-:Y:S01]  /*2810*/  FFMA.FTZ R3, R12, R3, -0.13229703903198242188 ;  /* 0xbe0778e00c037423 */ /* 0x000fe20000010003 */
[----:B------:R-:W-:Y:S01]  /*2820*/  FFMA.FTZ R11, R28, 0.69314718246459960938, R11 ;  /* 0x3f3172181c0b7823 */ /* 0x000fe2000001000b */
[----:B------:R-:W-:Y:S01]  /*2830*/  I2FP.F32.S32 R26, R26 ;  /* 0x0000001a001a7245 */ /* 0x000fe20000201400 */
[----:B------:R-:W-:Y:S01]  /*2840*/  FFMA.FTZ R13, R2, R13, -0.13229703903198242188 ;  /* 0xbe0778e0020d7423 */ /* 0x000fe2000001000d */
[----:B------:R-:W-:Y:S01]  /*2850*/  FFMA.FTZ R3, R12, R3, 0.14491446316242218018 ;  /* 0x3e1464750c037423 */ /* 0x000fe20000010003 */
[----:B------:R-:W-:Y:S01]  /*2860*/  FMUL.FTZ R15, R20, 1.1920928955078125e-07 ;  /* 0x34000000140f7820 */ /* 0x000fe20000410000 */
[----:B------:R-:W-:Y:S01]  /*2870*/  @P5 MOV R20, 0x7f800000 ;  /* 0x7f80000000145802 */ /* 0x000fe20000000f00 */
[----:B------:R-:W-:Y:S01]  /*2880*/  FFMA.FTZ R13, R2, R13, 0.14491446316242218018 ;  /* 0x3e146475020d7423 */ /* 0x000fe2000001000d */
[----:B------:R-:W-:Y:S01]  /*2890*/  FFMA.FTZ R3, R12, R3, -0.16641564667224884033 ;  /* 0xbe2a68dd0c037423 */ /* 0x000fe20000010003 */
[----:B------:R-:W-:Y:S01]  /*28a0*/  FMUL.FTZ R26, R26, 1.1920928955078125e-07 ;  /* 0x340000001a1a7820 */ /* 0x000fe20000410000 */
[----:B------:R-:W-:Y:S01]  /*28b0*/  FMNMX.FTZ R5, RZ, R5, PT ;  /* 0x00000005ff057209 */ /* 0x000fe20003810000 */
[----:B------:R-:W-:Y:S01]  /*28c0*/  FFMA.FTZ R13, R2, R13, -0.16641564667224884033 ;  /* 0xbe2a68dd020d7423 */ /* 0x000fe2000001000d */
[----:B------:R-:W-:Y:S01]  /*28d0*/  FFMA.FTZ R3, R12, R3, 0.19988867640495300293 ;  /* 0x3e4caf9e0c037423 */ /* 0x000fe20000010003 */
[----:B------:R-:W-:-:S02]  /*28e0*/  FMNMX.FTZ R6, RZ, R6, PT ;  /* 0x00000006ff067209 */ /* 0x000fc40003810000 */
[----:B------:R-:W-:Y:S01]  /*28f0*/  FFMA.FTZ R13, R2, R13, 0.19988867640495300293 ;  /* 0x3e4caf9e020d7423 */ /* 0x000fe2000001000d */
[----:B------:R-:W-:Y:S01]  /*2900*/  FFMA.FTZ R3, R12, R3, -0.25000196695327758789 ;  /* 0xbe8000420c037423 */ /* 0x000fe20000010003 */
[----:B------:R-:W-:Y:S01]  /*2910*/  FMNMX.FTZ R22, RZ, R22, PT ;  /* 0x00000016ff167209 */ /* 0x000fe20003810000 */
[----:B------:R-:W-:Y:S01]  /*2920*/  FADD.FTZ R5, R5, -R10 ;  /* 0x8000000a05057221 */ /* 0x000fe20000010000 */
[----:B------:R-:W-:Y:S01]  /*2930*/  FFMA.FTZ R13, R2, R13, -0.25000196695327758789 ;  /* 0xbe800042020d7423 */ /* 0x000fe2000001000d */
[----:B------:R-:W-:Y:S01]  /*2940*/  FFMA.FTZ R3, R12, R3, 0.33333510160446166992 ;  /* 0x3eaaaae60c037423 */ /* 0x000fe20000010003 */
[----:B------:R-:W-:Y:S02]  /*2950*/  F2FP.BF16.F32.PACK_AB R24, R24, R19 ;  /* 0x000000131818723e */ /* 0x000fe400000010ff */
[----:B------:R-:W-:Y:S01]  /*2960*/  FFMA.FTZ R13, R2, R13, 0.33333510160446166992 ;  /* 0x3eaaaae6020d7423 */ /* 0x000fe2000001000d */
[----:B------:R-:W-:Y:S01]  /*2970*/  FFMA.FTZ R3, R12, R3, -0.5 ;  /* 0xbf0000000c037423 */ /* 0x000fe20000010003 */
[----:B------:R-:W-:-:S02]  /*2980*/  F2FP.BF16.F32.PACK_AB R25, R5, R16 ;  /* 0x000000100519723e */ /* 0x000fc400000010ff */
[----:B------:R-:W-:Y:S01]  /*2990*/  FFMA.FTZ R13, R2, R13, -0.5 ;  /* 0xbf000000020d7423 */ /* 0x000fe2000001000d */
[----:B------:R-:W-:-:S03]  /*29a0*/  FMUL.FTZ R3, R12, R3 ;  /* 0x000000030c037220 */ /* 0x000fc60000410000 */
[----:B------:R-:W-:Y:S01]  /*29b0*/  FMUL.FTZ R13, R2, R13 ;  /* 0x0000000d020d7220 */ /* 0x000fe20000410000 */
[----:B------:R-:W-:Y:S01]  /*29c0*/  FFMA.FTZ R12, R12, R3, R12 ;  /* 0x000000030c0c7223 */ /* 0x000fe2000001000c */
[----:B------:R-:W-:Y:S02]  /*29d0*/  @P1 MOV R3, 0x7f800000 ;  /* 0x7f80000000031802 */ /* 0x000fe40000000f00 */
[----:B------:R-:W-:Y:S01]  /*29e0*/  FFMA.FTZ R13, R2, R13, R2 ;  /* 0x0000000d020d7223 */ /* 0x000fe20000010002 */
[----:B------:R-:W-:Y:S01]  /*29f0*/  FFMA.FTZ R12, R15, 0.69314718246459960938, R12 ;  /* 0x3f3172180f0c7823 */ /* 0x000fe2000001000c */
[----:B------:R-:W-:Y:S01]  /*2a00*/  @P0 MOV R15, 0x7f800000 ;  /* 0x7f800000000f0802 */ /* 0x000fe20000000f00 */
[----:B------:R-:W-:Y:S01]  /*2a10*/  @P2 FFMA.FTZ R11, R14, R3, +INF ;  /* 0x7f8000000e0b2423 */ /* 0x000fe20000010003 */
[----:B------:R-:W-:Y:S01]  /*2a20*/  ISETP.GE.U32.AND P2, PT, R21, 0x7f800000, PT ;  /* 0x7f8000001500780c */ /* 0x000fe20003f46070 */
[----:B------:R-:W0:Y:S01]  /*2a30*/  LDC.64 R2, c[0x0][0x388] ;  /* 0x0000e200ff027b82 */ /* 0x000e220000000a00 */
[----:B------:R-:W-:Y:S01]  /*2a40*/  FMUL.FTZ R14, R23, 1.1920928955078125e-07 ;  /* 0x34000000170e7820 */ /* 0x000fe20000410000 */
[----:B------:R-:W-:Y:S01]  /*2a50*/  FFMA.FTZ R13, R26, 0.69314718246459960938, R13 ;  /* 0x3f3172181a0d7823 */ /* 0x000fe2000001000d */
[----:B------:R-:W-:-:S02]  /*2a60*/  @P1 FSEL R11, R11, -RZ, P4 ;  /* 0x800000ff0b0b1208 */ /* 0x000fc40002000000 */
[----:B------:R-:W-:Y:S01]  /*2a70*/  ISETP.GT.AND P6, PT, R21, -0x40800000, P2 ;  /* 0xbf8000001500780c */ /* 0x000fe200017c4270 */
[----:B------:R-:W-:Y:S01]  /*2a80*/  FFMA.FTZ R9, R14, 0.69314718246459960938, R9 ;  /* 0x3f3172180e097823 */ /* 0x000fe20000010009 */
[C---:B------:R-:W-:Y:S01]  /*2a90*/  ISETP.GT.AND P1, PT, R17.reuse, -0x40800000, P5 ;  /* 0xbf8000001100780c */ /* 0x040fe20002f24270 */
[----:B------:R-:W-:Y:S01]  /*2aa0*/  @P3 FFMA.FTZ R9, R8, R15, +INF ;  /* 0x7f80000008093423 */ /* 0x000fe2000001000f */
[----:B------:R-:W-:Y:S01]  /*2ab0*/  @P5 FSETP.NEU.FTZ.AND P3, PT, R17, RZ, PT ;  /* 0x000000ff1100520b */ /* 0x000fe20003f7d000 */
[----:B------:R-:W-:Y:S02]  /*2ac0*/  FADD.FTZ R6, R6, -R11 ;  /* 0x8000000b06067221 */ /* 0x000fe40000010000 */
[----:B------:R-:W-:Y:S02]  /*2ad0*/  @P2 MOV R14, 0x7f800000 ;  /* 0x7f800000000e2802 */ /* 0x000fe40000000f00 */
[----:B------:R-:W-:-:S04]  /*2ae0*/  @P2 FSETP.NEU.FTZ.AND P4, PT, R21, RZ, PT ;  /* 0x000000ff1500220b */ /* 0x000fc80003f9d000 */
[----:B------:R-:W-:Y:S01]  /*2af0*/  @P6 FFMA.FTZ R12, R21, R14, +INF ;  /* 0x7f800000150c6423 */ /* 0x000fe2000001000e */
[----:B------:R-:W-:Y:S01]  /*2b00*/  @P0 FSETP.NEU.FTZ.AND P6, PT, R8, RZ, PT ;  /* 0x000000ff0800020b */ /* 0x000fe20003fdd000 */
[----:B------:R-:W-:-:S03]  /*2b10*/  @P1 FFMA.FTZ R13, R17, R20, +INF ;  /* 0x7f800000110d1423 */ /* 0x000fc60000010014 */
[----:B------:R-:W-:Y:S01]  /*2b20*/  @P0 FSEL R9, R9, -RZ, P6 ;  /* 0x800000ff09090208 */ /* 0x000fe20003000000 */
[----:B0-----:R-:W-:Y:S01]  /*2b30*/  IMAD.WIDE.U32 R2, R0, 0x2, R2 ;  /* 0x0000000200027825 */ /* 0x001fe200078e0002 */
[----:B------:R-:W-:Y:S02]  /*2b40*/  FMNMX.FTZ R0, RZ, R7, PT ;  /* 0x00000007ff007209 */ /* 0x000fe40003810000 */
[----:B------:R-:W-:Y:S02]  /*2b50*/  FMNMX.FTZ R7, RZ, R18, PT ;  /* 0x00000012ff077209 */ /* 0x000fe40003810000 */
[----:B------:R-:W-:Y:S01]  /*2b60*/  @P2 FSEL R12, R12, -RZ, P4 ;  /* 0x800000ff0c0c2208 */ /* 0x000fe20002000000 */
[----:B------:R-:W-:Y:S01]  /*2b70*/  FADD.FTZ R9, R0, -R9 ;  /* 0x8000000900097221 */ /* 0x000fe20000010000 */
[----:B------:R-:W-:Y:S01]  /*2b80*/  @P5 FSEL R13, R13, -RZ, P3 ;  /* 0x800000ff0d0d5208 */ /* 0x000fe20001800000 */
[----:B------:R-:W-:-:S04]  /*2b90*/  IMAD.WIDE.U32 R2, R4, 0x8, R2 ;  /* 0x0000000804027825 */ /* 0x000fc800078e0002 */
[----:B------:R-:W-:Y:S01]  /*2ba0*/  FADD.FTZ R7, R7, -R12 ;  /* 0x8000000c07077221 */ /* 0x000fe20000010000 */
[----:B------:R-:W-:Y:S01]  /*2bb0*/  FADD.FTZ R22, R22, -R13 ;  /* 0x8000000d16167221 */ /* 0x000fe20000010000 */
[----:B------:R-:W-:Y:S03]  /*2bc0*/  STG.E.64 desc[UR4][R2.64], R24 ;  /* 0x0000001802007986 */ /* 0x000fe6000c101b04 */
[----:B------:R-:W-:Y:S02]  /*2bd0*/  F2FP.BF16.F32.PACK_AB R4, R7, R6 ;  /* 0x000000060704723e */ /* 0x000fe400000010ff */
[----:B------:R-:W-:-:S05]  /*2be0*/  F2FP.BF16.F32.PACK_AB R5, R22, R9 ;  /* 0x000000091605723e */ /* 0x000fca00000010ff */
[----:B------:R-:W-:Y:S01]  /*2bf0*/  STG.E.64 desc[UR4][R2.64+0x400], R4 ;  /* 0x0004000402007986 */ /* 0x000fe2000c101b04 */
[----:B------:R-:W-:Y:S05]  /*2c00*/  EXIT ;  /* 0x000000000000794d */ /* 0x000fea0003800000 */
.L_x_4537:
        /* <DEDUP_REMOVED lines=15> */
.L_x_7036:


//--------------------- .text._ZN2at6native29vectorized_elementwise_kernelILi8EZZZNS0_33launch_log_sigmoid_forward_kernelERNS_18TensorIteratorBaseEENKUlvE_clEvENKUlvE2_clEvEUlN3c108BFloat16EE_St5arrayIPcLm2EEEEviT0_T1_ --------------------------
	.section	.text._ZN2at6native29vectorized_elementwise_kernelILi8EZZZNS0_33launch_log_sigmoid_forward_kernelERNS_18TensorIteratorBaseEENKUlvE_clEvENKUlvE2_clEvEUlN3c108BFloat16EE_St5arrayIPcLm2EEEEviT0_T1_,"ax",@progbits
	.align	128
        .global         _ZN2at6native29vectorized_elementwise_kernelILi8EZZZNS0_33launch_log_sigmoid_forward_kernelERNS_18TensorIteratorBaseEENKUlvE_clEvENKUlvE2_clEvEUlN3c108BFloat16EE_St5arrayIPcLm2EEEEviT0_T1_
        .type           _ZN2at6native29vectorized_elementwise_kernelILi8EZZZNS0_33launch_log_sigmoid_forward_kernelERNS_18TensorIteratorBaseEENKUlvE_clEvENKUlvE2_clEvEUlN3c108BFloat16EE_St5arrayIPcLm2EEEEviT0_T1_,@function
        .size           _ZN2at6native29vectorized_elementwise_kernelILi8EZZZNS0_33launch_log_sigmoid_forward_kernelERNS_18TensorIteratorBaseEENKUlvE_clEvENKUlvE2_clEvEUlN3c108BFloat16EE_St5arrayIPcLm2EEEEviT0_T1_,(.L_x_7037 - _ZN2at6native29vectorized_elementwise_kernelILi8EZZZNS0_33launch_log_sigmoid_forward_kernelERNS_18TensorIteratorBaseEENKUlvE_clEvENKUlvE2_clEvEUlN3c108BFloat16EE_St5arrayIPcLm2EEEEviT0_T1_)
        .other          _ZN2at6native29vectorized_elementwise_kernelILi8EZZZNS0_33launch_log_sigmoid_forward_kernelERNS_18TensorIteratorBaseEENKUlvE_clEvENKUlvE2_clEvEUlN3c108BFloat16EE_St5arrayIPcLm2EEEEviT0_T1_,@"STO_CUDA_ENTRY STV_DEFAULT"
_ZN2at6native29vectorized_elementwise_kernelILi8EZZZNS0_33launch_log_sigmoid_forward_kernelERNS_18TensorIteratorBaseEENKUlvE_clEvENKUlvE2_clEvEUlN3c108BFloat16EE_St5arrayIPcLm2EEEEviT0_T1_:
.text._ZN2at6native29vectorized_elementwise_kernelILi8EZZZNS0_33launch_log_sigmoid_forward_kernelERNS_18TensorIteratorBaseEENKUlvE_clEvENKUlvE2_clEvEUlN3c108BFloat16EE_St5arrayIPcLm2EEEEviT0_T1_:
        /* <DEDUP_REMOVED lines=111> */
.L_x_4540:
[----:B------:R-:W-:Y:S05]  /*06f0*/  BSYNC.RECONVERGENT B0 ;  /* 0x0000000000007941 */ /* 0x000fea0003800200 */
.L_x_4539:
        /* <DEDUP_REMOVED lines=39> */
.L_x_4542:
[----:B------:R-:W-:Y:S05]  /*0970*/  BSYNC.RECONVERGENT B0 ;  /* 0x0000000000007941 */ /* 0x000fea0003800200 */
.L_x_4541:
        /* <DEDUP_REMOVED lines=38> */
.L_x_4544:
[----:B------:R-:W-:Y:S05]  /*0be0*/  BSYNC.RECONVERGENT B0 ;  /* 0x0000000000007941 */ /* 0x000fea0003800200 */
.L_x_4543:
        /* <DEDUP_REMOVED lines=39> */
.L_x_4546:
[----:B------:R-:W-:Y:S05]  /*0e60*/  BSYNC.RECONVERGENT B0 ;  /* 0x0000000000007941 */ /* 0x000fea0003800200 */
.L_x_4545:
        /* <DEDUP_REMOVED lines=36> */
.L_x_4548:
[----:B------:R-:W-:Y:S05]  /*10b0*/  BSYNC.RECONVERGENT B0 ;  /* 0x0000000000007941 */ /* 0x000fea0003800200 */
.L_x_4547:
        /* <DEDUP_REMOVED lines=36> */
.L_x_4550:
[----:B------:R-:W-:Y:S05]  /*1300*/  BSYNC.RECONVERGENT B0 ;  /* 0x0000000000007941 */ /* 0x000fea0003800200 */
.L_x_4549:
        /* <DEDUP_REMOVED lines=36> */
.L_x_4552:
[----:B------:R-:W-:Y:S05]  /*1550*/  BSYNC.RECONVERGENT B0 ;  /* 0x0000000000007941 */ /* 0x000fea0003800200 */
.L_x_4551:
        /* <DEDUP_REMOVED lines=36> */
.L_x_4554:
[----:B------:R-:W-:Y:S05]  /*17a0*/  BSYNC.RECONVERGENT B0 ;  /* 0x0000000000007941 */ /* 0x000fea0003800200 */
.L_x_4553:
        /* <DEDUP_REMOVED lines=18> */
.L_x_4557:
[----:B------:R-:W-:-:S13]  /*18d0*/  ISETP.GE.U32.AND P0, PT, R3, R2, PT ;  /* 0x000000020300720c */ /* 0x000fda0003f06070 */
[----:B------:R-:W-:Y:S05]  /*18e0*/  @P0 BRA `(.L_x_4559) ;  /* 0x0000000000300947 */ /* 0x000fea0003800000 */
[----:B0-----:R-:W0:Y:S01]  /*18f0*/  LDC.64 R4, c[0x0][0x388] ;  /* 0x0000e200ff047b82 */ /* 0x001e220000000a00 */
[----:B------:R-:W-:Y:S02]  /*1900*/  IADD3 R7, PT, PT, R0, R3, RZ ;  /* 0x0000000300077210 */ /* 0x000fe40007ffe0ff */
[----:B------:R-:W-:-:S03]  /*1910*/  IADD3 R3, PT, PT, R3, 0x80, RZ ;  /* 0x0000008003037810 */ /* 0x000fc60007ffe0ff */
[----:B0-----:R-:W-:-:S05]  /*1920*/  IMAD.WIDE.U32 R4, R7, 0x2, R4 ;  /* 0x0000000207047825 */ /* 0x001fca00078e0004 */
[----:B------:R1:W-:Y:S02]  /*1930*/  STG.E.U16 desc[UR4][R4.64], R10 ;  /* 0x0000000a04007986 */ /* 0x0003e4000c101504 */
.L_x_4558:
[----:B------:R-:W-:-:S13]  /*1940*/  ISETP.GE.U32.AND P0, PT, R3, R2, PT ;  /* 0x000000020300720c */ /* 0x000fda0003f06070 */
[----:B------:R-:W-:Y:S05]  /*1950*/  @P0 BRA `(.L_x_4560) ;  /* 0x0000000000340947 */ /* 0x000fea0003800000 */
[----:B01----:R-:W0:Y:S01]  /*1960*/  LDC.64 R4, c[0x0][0x388] ;  /* 0x0000e200ff047b82 */ /* 0x003e220000000a00 */
[----:B------:R-:W-:Y:S02]  /*1970*/  IADD3 R7, PT, PT, R0, R3, RZ ;  /* 0x0000000300077210 */ /* 0x000fe40007ffe0ff */
[----:B------:R-:W-:-:S03]  /*1980*/  IADD3 R3, PT, PT, R3, 0x80, RZ ;  /* 0x0000008003037810 */ /* 0x000fc60007ffe0ff */
[----:B0-----:R-:W-:-:S05]  /*1990*/  IMAD.WIDE.U32 R4, R7, 0x2, R4 ;  /* 0x0000000207047825 */ /* 0x001fca00078e0004 */
[----:B------:R1:W-:Y:S02]  /*19a0*/  STG.E.U16 desc[UR4][R4.64], R11 ;  /* 0x0000000b04007986 */ /* 0x0003e4000c101504 */
.L_x_4559:
        /* <DEDUP_REMOVED lines=8> */
.L_x_4560:
[----:B------:R-:W-:Y:S05]  /*1a30*/  BSYNC.RELIABLE B1 ;  /* 0x0000000000017941 */ /* 0x000fea0003800100 */
.L_x_4556:
[----:B------:R-:W-:-:S13]  /*1a40*/  ISETP.GE.U32.AND P0, PT, R3, R2, PT ;  /* 0x000000020300720c */ /* 0x000fda0003f06070 */
[----:B012---:R-:W0:Y:S01]  /*1a50*/  @!P0 LDC.64 R4, c[0x0][0x388] ;  /* 0x0000e200ff048b82 */ /* 0x007e220000000a00 */
[----:B------:R-:W-:Y:S02]  /*1a60*/  @!P0 IADD3 R7, PT, PT, R0, R3, RZ ;  /* 0x0000000300078210 */ /* 0x000fe40007ffe0ff */
[----:B------:R-:W-:-:S03]  /*1a70*/  @!P0 IADD3 R3, PT, PT, R3, 0x80, RZ ;  /* 0x0000008003038810 */ /* 0x000fc60007ffe0ff */
[----:B0-----:R-:W-:-:S05]  /*1a80*/  @!P0 IMAD.WIDE.U32 R4, R7, 0x2, R4 ;  /* 0x0000000207048825 */ /* 0x001fca00078e0004 */
[----:B------:R2:W-:Y:S02]  /*1a90*/  @!P0 STG.E.U16 desc[UR4][R4.64], R13 ;  /* 0x0000000d04008986 */ /* 0x0005e4000c101504 */
.L_x_4561:
[----:B------:R-:W-:Y:S05]  /*1aa0*/  BSYNC.RECONVERGENT B0 ;  /* 0x0000000000007941 */ /* 0x000fea0003800200 */
.L_x_4555:
        /* <DEDUP_REMOVED lines=8> */
.L_x_4538:
[----:B------:R-:W0:Y:S01]  /*1b30*/  S2R R8, SR_TID.X ;  /* 0x0000000000087919 */ /* 0x000e220000002100 */
[----:B------:R-:W1:Y:S02]  /*1b40*/  LDC.64 R2, c[0x0][0x390] ;  /* 0x0000e400ff027b82 */ /* 0x000e640000000a00 */
[----:B-1----:R-:W-:-:S04]  /*1b50*/  IMAD.WIDE.U32 R2, R0, 0x2, R2 ;  /* 0x0000000200027825 */ /* 0x002fc800078e0002 */
[----:B0-----:R-:W-:-:S06]  /*1b60*/  IMAD.WIDE.U32 R4, R8, 0x10, R2 ;  /* 0x0000001008047825 */ /* 0x001fcc00078e0002 */
[----:B------:R-:W2:Y:S01]  /*1b70*/  LDG.E.128 R4, desc[UR4][R4.64] ;  /* 0x0000000404047981 */ /* 0x000ea2000c1e1d00 */
[----:B------:R-:W-:Y:S01]  /*1b80*/  HFMA2 R3, -RZ, RZ, 1.625, 0 ;  /* 0x3e800000ff037431 */ /* 0x000fe200000001ff */
[----:B--2---:R-:W-:Y:S02]  /*1b90*/  SHF.L.U32 R10, R4, 0x10, RZ ;  /* 0x00000010040a7819 */ /* 0x004fe400000006ff */
[----:B------:R-:W-:Y:S02]  /*1ba0*/  SHF.L.U32 R9, R5, 0x10, RZ ;  /* 0x0000001005097819 */ /* 0x000fe400000006ff */
[----:B------:R-:W-:Y:S01]  /*1bb0*/  SHF.L.U32 R11, R6, 0x10, RZ ;  /* 0x00000010060b7819 */ /* 0x000fe200000006ff */
[----:B------:R-:W-:Y:S01]  /*1bc0*/  FMUL.FTZ R15, |R10|, -1.4426950216293334961 ;  /* 0xbfb8aa3b0a0f7820 */ /* 0x000fe20000410200 */
[----:B------:R-:W-:Y:S01]  /*1bd0*/  PRMT R4, R4, 0x7632, R4 ;  /* 0x0000763204047816 */ /* 0x000fe20000000004 */
[----:B------:R-:W-:Y:S01]  /*1be0*/  FMUL.FTZ R21, |R9|, -1.4426950216293334961 ;  /* 0xbfb8aa3b09157820 */ /* 0x000fe20000410200 */
[----:B------:R-:W-:Y:S01]  /*1bf0*/  PRMT R6, R6, 0x7632, R6 ;  /* 0x0000763206067816 */ /* 0x000fe20000000006 */
[----:B------:R-:W-:Y:S01]  /*1c00*/  FMUL.FTZ R18, |R11|, -1.4426950216293334961 ;  /* 0xbfb8aa3b0b127820 */ /* 0x000fe20000410200 */
[----:B------:R-:W-:Y:S01]  /*1c10*/  SHF.L.U32 R4, R4, 0x10, RZ ;  /* 0x0000001004047819 */ /* 0x000fe200000006ff */
[----:B------:R-:W0:Y:S01]  /*1c20*/  MUFU.EX2 R15, R15 ;  /* 0x0000000f000f7308 */ /* 0x000e220000000800 */
[----:B------:R-:W-:-:S02]  /*1c30*/  FMNMX.FTZ R10, RZ, R10, PT ;  /* 0x0000000aff0a7209 */ /* 0x000fc40003810000 */
[----:B------:R-:W-:Y:S01]  /*1c40*/  FMNMX.FTZ R9, RZ, R9, PT ;  /* 0x00000009ff097209 */ /* 0x000fe20003810000 */
[----:B------:R-:W-:Y:S01]  /*1c50*/  FMUL.FTZ R19, |R4|, -1.4426950216293334961 ;  /* 0xbfb8aa3b04137820 */ /* 0x000fe20000410200 */
[----:B------:R-:W-:Y:S02]  /*1c60*/  FMNMX.FTZ R11, RZ, R11, PT ;  /* 0x0000000bff0b7209 */ /* 0x000fe40003810000 */
[----:B------:R-:W-:Y:S01]  /*1c70*/  FMNMX.FTZ R4, RZ, R4, PT ;  /* 0x00000004ff047209 */ /* 0x000fe20003810000 */
[----:B------:R-:W1:Y:S08]  /*1c80*/  MUFU.EX2 R21, R21 ;  /* 0x0000001500157308 */ /* 0x000e700000000800 */
[----:B------:R-:W2:Y:S01]  /*1c90*/  MUFU.EX2 R18, R18 ;  /* 0x0000001200127308 */ /* 0x000ea20000000800 */
[C---:B0-----:R-:W-:Y:S01]  /*1ca0*/  FADD.FTZ.RZ R2, R15.reuse, 1 ;  /* 0x3f8000000f027421 */ /* 0x041fe2000001c000 */
[----:B------:R-:W-:-:S04]  /*1cb0*/  ISETP.GE.U32.AND P1, PT, R15, 0x7f800000, PT ;  /* 0x7f8000000f00780c */ /* 0x000fc80003f26070 */
[----:B------:R-:W-:Y:S02]  /*1cc0*/  IADD3 R2, PT, PT, R2, -0x3f400000, RZ ;  /* 0xc0c0000002027810 */ /* 0x000fe40007ffe0ff */
[----:B------:R-:W-:Y:S01]  /*1cd0*/  ISETP.GT.AND P0, PT, R15, -0x40800000, P1 ;  /* 0xbf8000000f00780c */ /* 0x000fe20000f04270 */
[C---:B-1----:R-:W-:Y:S01]  /*1ce0*/  FADD.FTZ.RZ R13, R21.reuse, 1 ;  /* 0x3f800000150d7421 */ /* 0x042fe2000001c000 */
[----:B------:R-:W-:Y:S01]  /*1cf0*/  LOP3.LUT R16, R2, 0xff800000, RZ, 0xc0, !PT ;  /* 0xff80000002107812 */ /* 0x000fe200078ec0ff */
[----:B------:R-:W0:Y:S01]  /*1d00*/  MUFU.EX2 R19, R19 ;  /* 0x0000001300137308 */ /* 0x000e220000000800 */
[----:B------:R-:W-:Y:S02]  /*1d10*/  ISETP.GE.U32.AND P5, PT, R21, 0x7f800000, PT ;  /* 0x7f8000001500780c */ /* 0x000fe40003fa6070 */
[----:B------:R-:W-:Y:S02]  /*1d20*/  IADD3 R2, PT, PT, -R16, 0x40800000, RZ ;  /* 0x4080000010027810 */ /* 0x000fe40007ffe1ff */
[----:B------:R-:W-:Y:S01]  /*1d30*/  IADD3 R17, PT, PT, R15, -R16, RZ ;  /* 0x800000100f117210 */ /* 0x000fe20007ffe0ff */
[----:B--2---:R-:W-:Y:S01]  /*1d40*/  FADD.FTZ.RZ R24, R18, 1 ;  /* 0x3f80000012187421 */ /* 0x004fe2000001c000 */
[----:B------:R-:W-:Y:S01]  /*1d50*/  IADD3 R13, PT, PT, R13, -0x3f400000, RZ ;  /* 0xc0c000000d0d7810 */ /* 0x000fe20007ffe0ff */
[----:B------:R-:W-:Y:S01]  /*1d60*/  FFMA.FTZ R12, R2, R3, -1 ;  /* 0xbf800000020c7423 */ /* 0x000fe20000010003 */
[----:B------:R-:W-:-:S02]  /*1d70*/  MOV R2, 0x3d39bf78 ;  /* 0x3d39bf7800027802 */ /* 0x000fc40000000f00 */
[----:B------:R-:W-:Y:S01]  /*1d80*/  LOP3.LUT R14, R13, 0xff800000, RZ, 0xc0, !PT ;  /* 0xff8000000d0e7812 */ /* 0x000fe200078ec0ff */
[----:B------:R-:W-:Y:S01]  /*1d90*/  FADD.FTZ R17, R17, R12 ;  /* 0x0000000c11117221 */ /* 0x000fe20000010000 */
[----:B------:R-:W-:Y:S02]  /*1da0*/  PRMT R13, R5, 0x7632, R13 ;  /* 0x00007632050d7816 */ /* 0x000fe4000000000d */
[----:B------:R-:W-:Y:S01]  /*1db0*/  IADD3 R20, PT, PT, -R14, 0x40800000, RZ ;  /* 0x408000000e147810 */ /* 0x000fe20007ffe1ff */
[----:B------:R-:W-:Y:S01]  /*1dc0*/  FFMA.FTZ R12, R17, -R2, 0.10546888411045074463 ;  /* 0x3dd80012110c7423 */ /* 0x000fe20000010802 */
[----:B------:R-:W-:Y:S02]  /*1dd0*/  IADD3 R25, PT, PT, R21, -R14, RZ ;  /* 0x8000000e15197210 */ /* 0x000fe40007ffe0ff */
[----:B------:R-:W-:Y:S01]  /*1de0*/  SHF.L.U32 R13, R13, 0x10, RZ ;  /* 0x000000100d0d7819 */ /* 0x000fe200000006ff */
[----:B------:R-:W-:Y:S01]  /*1df0*/  FFMA.FTZ R12, R17, R12, -0.13229703903198242188 ;  /* 0xbe0778e0110c7423 */ /* 0x000fe2000001000c */
[----:B------:R-:W-:Y:S01]  /*1e00*/  FFMA.FTZ R20, R20, R3, -1 ;  /* 0xbf80000014147423 */ /* 0x000fe20000010003 */
[----:B------:R-:W-:-:S02]  /*1e10*/  I2FP.F32.S32 R16, R16 ;  /* 0x0000001000107245 */ /* 0x000fc40000201400 */
[----:B------:R-:W-:Y:S01]  /*1e20*/  FFMA.FTZ R12, R17, R12, 0.14491446316242218018 ;  /* 0x3e146475110c7423 */ /* 0x000fe2000001000c */
[----:B------:R-:W-:Y:S01]  /*1e30*/  FADD.FTZ R25, R25, R20 ;  /* 0x0000001419197221 */ /* 0x000fe20000010000 */
[----:B------:R-:W-:Y:S01]  /*1e40*/  FMUL.FTZ R23, |R13|, -1.4426950216293334961 ;  /* 0xbfb8aa3b0d177820 */ /* 0x000fe20000410200 */
[----:B------:R-:W-:Y:S01]  /*1e50*/  FMUL.FTZ R16, R16, 1.1920928955078125e-07 ;  /* 0x3400000010107820 */ /* 0x000fe20000410000 */
[----:B------:R-:W-:Y:S01]  /*1e60*/  FFMA.FTZ R12, R17, R12, -0.16641564667224884033 ;  /* 0xbe2a68dd110c7423 */ /* 0x000fe2000001000c */
[----:B------:R-:W-:Y:S01]  /*1e70*/  FFMA.FTZ R22, R25, -R2, 0.10546888411045074463 ;  /* 0x3dd8001219167423 */ /* 0x000fe20000010802 */
[----:B------:R-:W-:Y:S02]  /*1e80*/  @P1 FSETP.NEU.FTZ.AND P3, PT, R15, RZ, PT ;  /* 0x000000ff0f00120b */ /* 0x000fe40003f7d000 */
[----:B------:R-:W-:Y:S01]  /*1e90*/  FFMA.FTZ R12, R17, R12, 0.19988867640495300293 ;  /* 0x3e4caf9e110c7423 */ /* 0x000fe2000001000c */
[----:B------:R-:W-:Y:S01]  /*1ea0*/  FFMA.FTZ R22, R25, R22, -0.13229703903198242188 ;  /* 0xbe0778e019167423 */ /* 0x000fe20000010016 */
[----:B------:R-:W-:-:S02]  /*1eb0*/  I2FP.F32.S32 R14, R14 ;  /* 0x0000000e000e7245 */ /* 0x000fc40000201400 */
[----:B------:R-:W-:Y:S01]  /*1ec0*/  FFMA.FTZ R12, R17, R12, -0.25000196695327758789 ;  /* 0xbe800042110c7423 */ /* 0x000fe2000001000c */
[----:B------:R-:W-:Y:S01]  /*1ed0*/  FFMA.FTZ R22, R25, R22, 0.14491446316242218018 ;  /* 0x3e14647519167423 */ /* 0x000fe20000010016 */
[----:B------:R-:W-:Y:S01]  /*1ee0*/  ISETP.GT.AND P4, PT, R21, -0x40800000, P5 ;  /* 0xbf8000001500780c */ /* 0x000fe20002f84270 */
[----:B------:R-:W-:Y:S01]  /*1ef0*/  FMUL.FTZ R14, R14, 1.1920928955078125e-07 ;  /* 0x340000000e0e7820 */ /* 0x000fe20000410000 */
[----:B------:R-:W-:Y:S01]  /*1f00*/  FFMA.FTZ R20, R17, R12, 0.33333510160446166992 ;  /* 0x3eaaaae611147423 */ /* 0x000fe2000001000c */
[----:B------:R-:W-:Y:S01]  /*1f10*/  FFMA.FTZ R22, R25, R22, -0.16641564667224884033 ;  /* 0xbe2a68dd19167423 */ /* 0x000fe20000010016 */
[----:B------:R1:W2:Y:S02]  /*1f20*/  MUFU.EX2 R12, R23 ;  /* 0x00000017000c7308 */ /* 0x0002a40000000800 */
[----:B------:R-:W-:Y:S01]  /*1f30*/  FFMA.FTZ R20, R17, R20, -0.5 ;  /* 0xbf00000011147423 */ /* 0x000fe20000010014 */
[----:B------:R-:W-:-:S03]  /*1f40*/  FFMA.FTZ R22, R25, R22, 0.19988867640495300293 ;  /* 0x3e4caf9e19167423 */ /* 0x000fc60000010016 */
[----:B------:R-:W-:Y:S01]  /*1f50*/  FMUL.FTZ R20, R17, R20 ;  /* 0x0000001411147220 */ /* 0x000fe20000410000 */
[----:B------:R-:W-:Y:S01]  /*1f60*/  FFMA.FTZ R22, R25, R22, -0.25000196695327758789 ;  /* 0xbe80004219167423 */ /* 0x000fe20000010016 */
[----:B-1----:R-:W-:Y:S02]  /*1f70*/  IADD3 R23, PT, PT, R24, -0x3f400000, RZ ;  /* 0xc0c0000018177810 */ /* 0x002fe40007ffe0ff */
[----:B------:R-:W-:Y:S01]  /*1f80*/  FFMA.FTZ R5, R17, R20, R17 ;  /* 0x0000001411057223 */ /* 0x000fe20000010011 */
[----:B------:R-:W-:Y:S01]  /*1f90*/  @P1 MOV R20, 0x7f800000 ;  /* 0x7f80000000141802 */ /* 0x000fe20000000f00 */
[----:B------:R-:W-:Y:S01]  /*1fa0*/  FFMA.FTZ R22, R25, R22, 0.33333510160446166992 ;  /* 0x3eaaaae619167423 */ /* 0x000fe20000010016 */
[----:B------:R-:W-:Y:S01]  /*1fb0*/  LOP3.LUT R23, R23, 0xff800000, RZ, 0xc0, !PT ;  /* 0xff80000017177812 */ /* 0x000fe200078ec0ff */
[----:B------:R-:W-:Y:S01]  /*1fc0*/  FFMA.FTZ R5, R16, 0.69314718246459960938, R5 ;  /* 0x3f31721810057823 */ /* 0x000fe20000010005 */
[----:B0-----:R-:W-:Y:S01]  /*1fd0*/  FADD.FTZ.RZ R16, R19, 1 ;  /* 0x3f80000013107421 */ /* 0x001fe2000001c000 */
[----:B------:R-:W-:Y:S01]  /*1fe0*/  @P0 FFMA.FTZ R5, R15, R20, +INF ;  /* 0x7f8000000f050423 */ /* 0x000fe20000010014 */
[----:B------:R-:W-:Y:S01]  /*1ff0*/  IADD3 R20, PT, PT, -R23, 0x40800000, RZ ;  /* 0x4080000017147810 */ /* 0x000fe20007ffe1ff */
[----:B--2---:R-:W-:Y:S01]  /*2000*/  FADD.FTZ.RZ R15, R12, 1 ;  /* 0x3f8000000c0f7421 */ /* 0x004fe2000001c000 */
[----:B------:R-:W-:Y:S01]  /*2010*/  IADD3 R17, PT, PT, R18, -R23, RZ ;  /* 0x8000001712117210 */ /* 0x000fe20007ffe0ff */
[----:B------:R-:W-:Y:S01]  /*2020*/  FFMA.FTZ R22, R25, R22, -0.5 ;  /* 0xbf00000019167423 */ /* 0x000fe20000010016 */
[----:B------:R-:W-:Y:S01]  /*2030*/  IADD3 R16, PT, PT, R16, -0x3f400000, RZ ;  /* 0xc0c0000010107810 */ /* 0x000fe20007ffe0ff */
[-C--:B------:R-:W-:Y:S01]  /*2040*/  FFMA.FTZ R20, R20, R3.reuse, -1 ;  /* 0xbf80000014147423 */ /* 0x080fe20000010003 */
[----:B------:R-:W-:Y:S01]  /*2050*/  IADD3 R15, PT, PT, R15, -0x3f400000, RZ ;  /* 0xc0c000000f0f7810 */ /* 0x000fe20007ffe0ff */
[----:B------:R-:W-:Y:S01]  /*2060*/  FMUL.FTZ R22, R25, R22 ;  /* 0x0000001619167220 */ /* 0x000fe20000410000 */
[----:B------:R-:W-:Y:S01]  /*2070*/  ISETP.GE.U32.AND P0, PT, R19, 0x7f800000, PT ;  /* 0x7f8000001300780c */ /* 0x000fe20003f06070 */
[----:B------:R-:W-:Y:S01]  /*2080*/  FADD.FTZ R17, R17, R20 ;  /* 0x0000001411117221 */ /* 0x000fe20000010000 */
[----:B------:R-:W-:Y:S01]  /*2090*/  LOP3.LUT R20, R16, 0xff800000, RZ, 0xc0, !PT ;  /* 0xff80000010147812 */ /* 0x000fe200078ec0ff */
[----:B------:R-:W-:Y:S01]  /*20a0*/  FFMA.FTZ R25, R25, R22, R25 ;  /* 0x0000001619197223 */ /* 0x000fe20000010019 */
[----:B------:R-:W-:Y:S01]  /*20b0*/  LOP3.LUT R15, R15, 0xff800000, RZ, 0xc0, !PT ;  /* 0xff8000000f0f7812 */ /* 0x000fe200078ec0ff */
[----:B------:R-:W-:Y:S01]  /*20c0*/  FFMA.FTZ R24, R17, -R2, 0.10546888411045074463 ;  /* 0x3dd8001211187423 */ /* 0x000fe20000010802 */
[----:B------:R-:W-:Y:S01]  /*20d0*/  IADD3 R16, PT, PT, -R20, 0x40800000, RZ ;  /* 0x4080000014107810 */ /* 0x000fe20007ffe1ff */
[----:B------:R-:W-:Y:S01]  /*20e0*/  FFMA.FTZ R14, R14, 0.69314718246459960938, R25 ;  /* 0x3f3172180e0e7823 */ /* 0x000fe20000010019 */
[----:B------:R-:W-:Y:S01]  /*20f0*/  IADD3 R29, PT, PT, R19, -R20, RZ ;  /* 0x80000014131d7210 */ /* 0x000fe20007ffe0ff */
[----:B------:R-:W-:Y:S01]  /*2100*/  FFMA.FTZ R24, R17, R24, -0.13229703903198242188 ;  /* 0xbe0778e011187423 */ /* 0x000fe20000010018 */
[----:B------:R-:W-:Y:S01]  /*2110*/  IADD3 R22, PT, PT, -R15, 0x40800000, RZ ;  /* 0x408000000f167810 */ /* 0x000fe20007ffe1ff */
[----:B------:R-:W-:Y:S01]  /*2120*/  FFMA.FTZ R16, R16, R3, -1 ;  /* 0xbf80000010107423 */ /* 0x000fe20000010003 */
[----:B------:R-:W-:Y:S01]  /*2130*/  IADD3 R27, PT, PT, R12, -R15, RZ ;  /* 0x8000000f0c1b7210 */ /* 0x000fe20007ffe0ff */
[----:B------:R-:W-:Y:S01]  /*2140*/  FFMA.FTZ R24, R17, R24, 0.14491446316242218018 ;  /* 0x3e14647511187423 */ /* 0x000fe20000010018 */
[----:B------:R-:W-:Y:S01]  /*2150*/  ISETP.GT.AND P6, PT, R19, -0x40800000, P0 ;  /* 0xbf8000001300780c */ /* 0x000fe200007c4270 */
[----:B------:R-:W-:Y:S01]  /*2160*/  FADD.FTZ R29, R29, R16 ;  /* 0x000000101d1d7221 */ /* 0x000fe20000010000 */
[----:B------:R-:W-:Y:S01]  /*2170*/  FFMA.FTZ R22, R22, R3, -1 ;  /* 0xbf80000016167423 */ /* 0x000fe20000010003 */
[----:B------:R-:W-:Y:S01]  /*2180*/  FFMA.FTZ R24, R17, R24, -0.16641564667224884033 ;  /* 0xbe2a68dd11187423 */ /* 0x000fe20000010018 */
[----:B------:R-:W-:Y:S01]  /*2190*/  I2FP.F32.S32 R25, R15 ;  /* 0x0000000f00197245 */ /* 0x000fe20000201400 */
[----:B------:R-:W-:Y:S01]  /*21a0*/  FFMA.FTZ R16, R29, -R2, 0.10546888411045074463 ;  /* 0x3dd800121d107423 */ /* 0x000fe20000010802 */
[----:B------:R-:W-:Y:S01]  /*21b0*/  FADD.FTZ R27, R27, R22 ;  /* 0x000000161b1b7221 */ /* 0x000fe20000010000 */
[----:B------:R-:W-:Y:S01]  /*21c0*/  FFMA.FTZ R24, R17, R24, 0.19988867640495300293 ;  /* 0x3e4caf9e11187423 */ /* 0x000fe20000010018 */
[----:B------:R-:W-:Y:S01]  /*21d0*/  @P0 MOV R28, 0x7f800000 ;  /* 0x7f800000001c0802 */ /* 0x000fe20000000f00 */
[----:B------:R-:W-:Y:S01]  /*21e0*/  FFMA.FTZ R16, R29, R16, -0.13229703903198242188 ;  /* 0xbe0778e01d107423 */ /* 0x000fe20000010010 */
[----:B------:R-:W-:Y:S01]  /*21f0*/  ISETP.GE.U32.AND P2, PT, R12, 0x7f800000, PT ;  /* 0x7f8000000c00780c */ /* 0x000fe20003f46070 */
[----:B------:R-:W-:Y:S01]  /*2200*/  FFMA.FTZ R24, R17, R24, -0.25000196695327758789 ;  /* 0xbe80004211187423 */ /* 0x000fe20000010018 */
[----:B------:R-:W-:Y:S01]  /*2210*/  I2FP.F32.S32 R23, R23 ;  /* 0x0000001700177245 */ /* 0x000fe20000201400 */
[----:B------:R-:W-:Y:S01]  /*2220*/  FFMA.FTZ R16, R29, R16, 0.14491446316242218018 ;  /* 0x3e1464751d107423 */ /* 0x000fe20000010010 */
[----:B------:R-:W-:Y:S01]  /*2230*/  @P1 FSEL R5, R5, -RZ, P3 ;  /* 0x800000ff05051208 */ /* 0x000fe20001800000 */
[----:B------:R-:W-:Y:S01]  /*2240*/  FFMA.FTZ R24, R17, R24, 0.33333510160446166992 ;  /* 0x3eaaaae611187423 */ /* 0x000fe20000010018 */
[----:B------:R-:W-:Y:S01]  /*2250*/  @P0 FSETP.NEU.FTZ.AND P1, PT, R19, RZ, PT ;  /* 0x000000ff1300020b */ /* 0x000fe20003f3d000 */
[----:B------:R-:W-:Y:S01]  /*2260*/  FFMA.FTZ R16, R29, R16, -0.16641564667224884033 ;  /* 0xbe2a68dd1d107423 */ /* 0x000fe20000010010 */
[----:B------:R-:W-:Y:S01]  /*2270*/  FMUL.FTZ R23, R23, 1.1920928955078125e-07 ;  /* 0x3400000017177820 */ /* 0x000fe20000410000 */
[----:B------:R-:W-:Y:S01]  /*2280*/  FFMA.FTZ R24, R17, R24, -0.5 ;  /* 0xbf00000011187423 */ /* 0x000fe20000010018 */
[----:B------:R-:W-:Y:S01]  /*2290*/  FADD.FTZ R5, R10, -R5 ;  /* 0x800000050a057221 */ /* 0x000fe20000010000 */
[----:B------:R-:W-:-:S02]  /*22a0*/  FFMA.FTZ R16, R29, R16, 0.19988867640495300293 ;  /* 0x3e4caf9e1d107423 */ /* 0x000fc40000010010 */
[----:B------:R-:W-:Y:S01]  /*22b0*/  FMUL.FTZ R22, R17, R24 ;  /* 0x0000001811167220 */ /* 0x000fe20000410000 */
[----:B------:R-:W-:Y:S01]  /*22c0*/  FFMA.FTZ R24, R27, -R2, 0.10546888411045074463 ;  /* 0x3dd800121b187423 */ /* 0x000fe20000010802 */
[----:B------:R-:W-:Y:S02]  /*22d0*/  FFMA.FTZ R16, R29, R16, -0.25000196695327758789 ;  /* 0xbe8000421d107423 */ /* 0x000fe40000010010 */
[----:B------:R-:W-:Y:S01]  /*22e0*/  FFMA.FTZ R22, R17, R22, R17 ;  /* 0x0000001611167223 */ /* 0x000fe20000010011 */
[----:B------:R-:W-:Y:S01]  /*22f0*/  FFMA.FTZ R24, R27, R24, -0.13229703903198242188 ;  /* 0xbe0778e01b187423 */ /* 0x000fe20000010018 */
[----:B------:R-:W-:Y:S02]  /*2300*/  FFMA.FTZ R16, R29, R16, 0.33333510160446166992 ;  /* 0x3eaaaae61d107423 */ /* 0x000fe40000010010 */
[----:B------:R-:W-:Y:S01]  /*2310*/  FFMA.FTZ R22, R23, 0.69314718246459960938, R22 ;  /* 0x3f31721817167823 */ /* 0x000fe20000010016 */
[----:B------:R-:W-:Y:S01]  /*2320*/  FFMA.FTZ R24, R27, R24, 0.14491446316242218018 ;  /* 0x3e1464751b187423 */ /* 0x000fe20000010018 */
[----:B------:R-:W-:-:S03]  /*2330*/  FFMA.FTZ R16, R29, R16, -0.5 ;  /* 0xbf0000001d107423 */ /* 0x000fc60000010010 */
[----:B------:R-:W-:Y:S01]  /*2340*/  FFMA.FTZ R24, R27, R24, -0.16641564667224884033 ;  /* 0xbe2a68dd1b187423 */ /* 0x000fe20000010018 */
[----:B------:R-:W-:-:S03]  /*2350*/  FMUL.FTZ R16, R29, R16 ;  /* 0x000000101d107220 */ /* 0x000fc60000410000 */
[----:B------:R-:W-:Y:S01]  /*2360*/  FFMA.FTZ R24, R27, R24, 0.19988867640495300293 ;  /* 0x3e4caf9e1b187423 */ /* 0x000fe20000010018 */
[----:B------:R-:W-:Y:S01]  /*2370*/  FFMA.FTZ R17, R29, R16, R29 ;  /* 0x000000101d117223 */ /* 0x000fe2000001001d */
[----:B------:R-:W-:Y:S02]  /*2380*/  SHF.L.U32 R16, R7, 0x10, RZ ;  /* 0x0000001007107819 */ /* 0x000fe400000006ff */
[----:B------:R-:W-:-:S03]  /*2390*/  FFMA.FTZ R24, R27, R24, -0.25000196695327758789 ;  /* 0xbe8000421b187423 */ /* 0x000fc60000010018 */
[----:B------:R-:W-:Y:S01]  /*23a0*/  FMUL.FTZ R26, |R16|, -1.4426950216293334961 ;  /* 0xbfb8aa3b101a7820 */ /* 0x000fe20000410200 */
[----:B------:R-:W-:-:S04]  /*23b0*/  FFMA.FTZ R24, R27, R24, 0.33333510160446166992 ;  /* 0x3eaaaae61b187423 */ /* 0x000fc80000010018 */
[----:B------:R-:W-:-:S04]  /*23c0*/  FFMA.FTZ R24, R27, R24, -0.5 ;  /* 0xbf0000001b187423 */ /* 0x000fc80000010018 */
[----:B------:R-:W-:-:S04]  /*23d0*/  FMUL.FTZ R24, R27, R24 ;  /* 0x000000181b187220 */ /* 0x000fc80000410000 */
[----:B------:R-:W-:Y:S01]  /*23e0*/  FFMA.FTZ R27, R27, R24, R27 ;  /* 0x000000181b1b7223 */ /* 0x000fe2000001001b */
[----:B------:R-:W-:Y:S02]  /*23f0*/  I2FP.F32.S32 R24, R20 ;  /* 0x0000001400187245 */ /* 0x000fe40000201400 */
[----:B------:R0:W1:Y:S03]  /*2400*/  MUFU.EX2 R20, R26 ;  /* 0x0000001a00147308 */ /* 0x0000660000000800 */
[----:B------:R-:W-:-:S04]  /*2410*/  FMUL.FTZ R24, R24, 1.1920928955078125e-07 ;  /* 0x3400000018187820 */ /* 0x000fc80000410000 */
[----:B------:R-:W-:Y:S01]  /*2420*/  FFMA.FTZ R15, R24, 0.69314718246459960938, R17 ;  /* 0x3f317218180f7823 */ /* 0x000fe20000010011 */
[----:B------:R-:W-:Y:S01]  /*2430*/  FMUL.FTZ R24, R25, 1.1920928955078125e-07 ;  /* 0x3400000019187820 */ /* 0x000fe20000410000 */
[----:B------:R-:W-:Y:S01]  /*2440*/  @P6 FFMA.FTZ R15, R19, R28, +INF ;  /* 0x7f800000130f6423 */ /* 0x000fe2000001001c */
[----:B------:R-:W-:Y:S02]  /*2450*/  ISETP.GT.AND P6, PT, R12, -0x40800000, P2 ;  /* 0xbf8000000c00780c */ /* 0x000fe400017c4270 */
[----:B------:R-:W-:Y:S01]  /*2460*/  FFMA.FTZ R17, R24, 0.69314718246459960938, R27 ;  /* 0x3f31721818117823 */ /* 0x000fe2000001001b */
[----:B0-----:R-:W-:Y:S02]  /*2470*/  @P5 MOV R26, 0x7f800000 ;  /* 0x7f800000001a5802 */ /* 0x001fe40000000f00 */
[----:B------:R-:W-:Y:S01]  /*2480*/  @P2 MOV R27, 0x7f800000 ;  /* 0x7f800000001b2802 */ /* 0x000fe20000000f00 */
[----:B-1----:R-:W-:Y:S02]  /*2490*/  FADD.FTZ.RZ R24, R20, 1 ;  /* 0x3f80000014187421 */ /* 0x002fe4000001c000 */
[----:B------:R-:W-:Y:S01]  /*24a0*/  @P4 FFMA.FTZ R14, R21, R26, +INF ;  /* 0x7f800000150e4423 */ /* 0x000fe2000001001a */
[----:B------:R-:W-:-:S02]  /*24b0*/  ISETP.GE.U32.AND P4, PT, R18, 0x7f800000, PT ;  /* 0x7f8000001200780c */ /* 0x000fc40003f86070 */
[----:B------:R-:W-:Y:S02]  /*24c0*/  @P0 FSEL R15, R15, -RZ, P1 ;  /* 0x800000ff0f0f0208 */ /* 0x000fe40000800000 */
[----:B------:R-:W-:Y:S01]  /*24d0*/  IADD3 R24, PT, PT, R24, -0x3f400000, RZ ;  /* 0xc0c0000018187810 */ /* 0x000fe20007ffe0ff */
[----:B------:R-:W-:Y:S01]  /*24e0*/  @P6 FFMA.FTZ R17, R12, R27, +INF ;  /* 0x7f8000000c116423 */ /* 0x000fe2000001001b */
[----:B------:R-:W-:Y:S01]  /*24f0*/  ISETP.GT.AND P6, PT, R18, -0x40800000, P4 ;  /* 0xbf8000001200780c */ /* 0x000fe200027c4270 */
[----:B------:R-:W-:Y:S01]  /*2500*/  FADD.FTZ R4, R4, -R15 ;  /* 0x8000000f04047221 */ /* 0x000fe20000010000 */
[----:B------:R-:W-:Y:S02]  /*2510*/  LOP3.LUT R25, R24, 0xff800000, RZ, 0xc0, !PT ;  /* 0xff80000018197812 */ /* 0x000fe400078ec0ff */
[----:B------:R-:W-:Y:S02]  /*2520*/  ISETP.GE.U32.AND P0, PT, R20, 0x7f800000, PT ;  /* 0x7f8000001400780c */ /* 0x000fe40003f06070 */
[----:B------:R-:W-:-:S02]  /*2530*/  IADD3 R24, PT, PT, -R25, 0x40800000, RZ ;  /* 0x4080000019187810 */ /* 0x000fc40007ffe1ff */
[----:B------:R-:W-:Y:S02]  /*2540*/  IADD3 R27, PT, PT, R20, -R25, RZ ;  /* 0x80000019141b7210 */ /* 0x000fe40007ffe0ff */
[----:B------:R-:W-:Y:S01]  /*2550*/  @P4 MOV R23, 0x7f800000 ;  /* 0x7f80000000174802 */ /* 0x000fe20000000f00 */
[----:B------:R-:W-:Y:S01]  /*2560*/  FFMA.FTZ R24, R24, R3, -1 ;  /* 0xbf80000018187423 */ /* 0x000fe20000010003 */
[C---:B------:R-:W-:Y:S02]  /*2570*/  @P4 FSETP.NEU.FTZ.AND P3, PT, R18.reuse, RZ, PT ;  /* 0x000000ff1200420b */ /* 0x040fe40003f7d000 */
[----:B------:R-:W-:Y:S01]  /*2580*/  I2FP.F32.S32 R25, R25 ;  /* 0x0000001900197245 */ /* 0x000fe20000201400 */
[----:B------:R-:W-:Y:S01]  /*2590*/  FADD.FTZ R27, R27, R24 ;  /* 0x000000181b1b7221 */ /* 0x000fe20000010000 */
[----:B------:R-:W-:Y:S01]  /*25a0*/  @P6 FFMA.FTZ R22, R18, R23, +INF ;  /* 0x7f80000012166423 */ /* 0x000fe20000010017 */
[----:B------:R-:W-:Y:S02]  /*25b0*/  @P5 FSETP.NEU.FTZ.AND P6, PT, R21, RZ, PT ;  /* 0x000000ff1500520b */ /* 0x000fe40003fdd000 */
[----:B------:R-:W-:Y:S01]  /*25c0*/  SHF.L.U32 R21, R6, 0x10, RZ ;  /* 0x0000001006157819 */ /* 0x000fe200000006ff */
[----:B------:R-:W-:Y:S01]  /*25d0*/  FFMA.FTZ R24, R27, -R2, 0.10546888411045074463 ;  /* 0x3dd800121b187423 */ /* 0x000fe20000010802 */
[----:B------:R-:W-:Y:S01]  /*25e0*/  PRMT R6, R7, 0x7632, R6 ;  /* 0x0000763207067816 */ /* 0x000fe20000000006 */
[----:B------:R-:W-:Y:S01]  /*25f0*/  FMUL.FTZ R25, R25, 1.1920928955078125e-07 ;  /* 0x3400000019197820 */ /* 0x000fe20000410000 */
[----:B------:R-:W-:Y:S01]  /*2600*/  ISETP.GT.AND P1, PT, R20, -0x40800000, P0 ;  /* 0xbf8000001400780c */ /* 0x000fe20000724270 */
[----:B------:R-:W-:Y:S01]  /*2610*/  FFMA.FTZ R24, R27, R24, -0.13229703903198242188 ;  /* 0xbe0778e01b187423 */ /* 0x000fe20000010018 */
[----:B------:R-:W-:Y:S01]  /*2620*/  SHF.L.U32 R6, R6, 0x10, RZ ;  /* 0x0000001006067819 */ /* 0x000fe200000006ff */
[----:B------:R-:W-:Y:S01]  /*2630*/  FMUL.FTZ R7, |R21|, -1.4426950216293334961 ;  /* 0xbfb8aa3b15077820 */ /* 0x000fe20000410200 */
[----:B------:R-:W-:Y:S01]  /*2640*/  @P5 FSEL R14, R14, -RZ, P6 ;  /* 0x800000ff0e0e5208 */ /* 0x000fe20003000000 */
[C---:B------:R-:W-:Y:S01]  /*2650*/  FFMA.FTZ R24, R27.reuse, R24, 0.14491446316242218018 ;  /* 0x3e1464751b187423 */ /* 0x040fe20000010018 */
[----:B------:R-:W-:Y:S01]  /*2660*/  @P4 FSEL R22, R22, -RZ, P3 ;  /* 0x800000ff16164208 */ /* 0x000fe20001800000 */
[----:B------:R-:W-:Y:S01]  /*2670*/  FMUL.FTZ R23, |R6|, -1.4426950216293334961 ;  /* 0xbfb8aa3b06177820 */ /* 0x000fe20000410200 */
[----:B------:R-:W-:Y:S01]  /*2680*/  FMNMX.FTZ R10, RZ, R21, PT ;  /* 0x00000015ff0a7209 */ /* 0x000fe20003810000 */
[----:B------:R-:W-:Y:S01]  /*2690*/  FFMA.FTZ R24, R27, R24, -0.16641564667224884033 ;  /* 0xbe2a68dd1b187423 */ /* 0x000fe20000010018 */
[----:B------:R-:W0:Y:S01]  /*26a0*/  MUFU.EX2 R7, R7 ;  /* 0x0000000700077308 */ /* 0x000e220000000800 */
[----:B------:R-:W-:Y:S01]  /*26b0*/  FADD.FTZ R14, R9, -R14 ;  /* 0x8000000e090e7221 */ /* 0x000fe20000010000 */
[----:B------:R-:W-:Y:S01]  /*26c0*/  FMNMX.FTZ R9, RZ, R6, PT ;  /* 0x00000006ff097209 */ /* 0x000fe20003810000 */
[----:B------:R-:W-:Y:S01]  /*26d0*/  FFMA.FTZ R24, R27, R24, 0.19988867640495300293 ;  /* 0x3e4caf9e1b187423 */ /* 0x000fe20000010018 */
[----:B------:R-:W-:-:S03]  /*26e0*/  FADD.FTZ R22, R11, -R22 ;  /* 0x800000160b167221 */ /* 0x000fc60000010000 */
[C---:B------:R-:W-:Y:S01]  /*26f0*/  FFMA.FTZ R24, R27.reuse, R24, -0.25000196695327758789 ;  /* 0xbe8000421b187423 */ /* 0x040fe20000010018 */
[----:B------:R-:W1:Y:S03]  /*2700*/  MUFU.EX2 R23, R23 ;  /* 0x0000001700177308 */ /* 0x000e660000000800 */
[----:B------:R-:W-:-:S04]  /*2710*/  FFMA.FTZ R24, R27, R24, 0.33333510160446166992 ;  /* 0x3eaaaae61b187423 */ /* 0x000fc80000010018 */
[----:B------:R-:W-:Y:S01]  /*2720*/  FFMA.FTZ R24, R27, R24, -0.5 ;  /* 0xbf0000001b187423 */ /* 0x000fe20000010018 */
[C---:B0-----:R-:W-:Y:S01]  /*2730*/  FADD.FTZ.RZ R18, R7.reuse, 1 ;  /* 0x3f80000007127421 */ /* 0x041fe2000001c000 */
[----:B------:R-:W-:Y:S02]  /*2740*/  ISETP.GE.U32.AND P6, PT, R7, 0x7f800000, PT ;  /* 0x7f8000000700780c */ /* 0x000fe40003fc6070 */
[C---:B------:R-:W-:Y:S02]  /*2750*/  FMUL.FTZ R24, R27.reuse, R24 ;  /* 0x000000181b187220 */ /* 0x040fe40000410000 */
[----:B------:R-:W-:Y:S02]  /*2760*/  IADD3 R26, PT, PT, R18, -0x3f400000, RZ ;  /* 0xc0c00000121a7810 */ /* 0x000fe40007ffe0ff */
[----:B------:R-:W-:Y:S01]  /*2770*/  FFMA.FTZ R24, R27, R24, R27 ;  /* 0x000000181b187223 */ /* 0x000fe2000001001b */
[----:B------:R-:W-:Y:S01]  /*2780*/  @P0 MOV R27, 0x7f800000 ;  /* 0x7f800000001b0802 */ /* 0x000fe20000000f00 */
[----:B-1----:R-:W-:Y:S01]  /*2790*/  FADD.FTZ.RZ R19, R23, 1 ;  /* 0x3f80000017137421 */ /* 0x002fe2000001c000 */
[----:B------:R-:W-:Y:S01]  /*27a0*/  LOP3.LUT R26, R26, 0xff800000, RZ, 0xc0, !PT ;  /* 0xff8000001a1a7812 */ /* 0x000fe200078ec0ff */
[----:B------:R-:W-:Y:S01]  /*27b0*/  FFMA.FTZ R18, R25, 0.69314718246459960938, R24 ;  /* 0x3f31721819127823 */ /* 0x000fe20000010018 */
[----:B------:R-:W-:Y:S01]  /*27c0*/  ISETP.GE.U32.AND P5, PT, R23, 0x7f800000, PT ;  /* 0x7f8000001700780c */ /* 0x000fe20003fa6070 */
[----:B------:R-:W-:Y:S01]  /*27d0*/  @P1 FFMA.FTZ R18, R20, R27, +INF ;  /* 0x7f80000014121423 */ /* 0x000fe2000001001b */
[----:B------:R-:W-:-:S02]  /*27e0*/  IADD3 R19, PT, PT, R19, -0x3f400000, RZ ;  /* 0xc0c0000013137810 */ /* 0x000fc40007ffe0ff */
[----:B------:R-:W-:Y:S02]  /*27f0*/  IADD3 R28, PT, PT, -R26, 0x40800000, RZ ;  /* 0x408000001a1c7810 */ /* 0x000fe40007ffe1ff */
[----:B------:R-:W-:Y:S02]  /*2800*/  LOP3.LUT R24, R19, 0xff800000, RZ, 0xc0, !PT ;  /* 0xff80000013187812 */ /* 0x000fe400078ec0ff */
[----:B------:R-:W-:Y:S01]  /*2810*/  IADD3 R19, PT, PT, R7, -R26, RZ ;  /* 0x8000001a07137210 */ /* 0x000fe20007ffe0ff */
[-C--:B------:R-:W-:Y:S01]  /*2820*/  FFMA.FTZ R28, R28, R3.reuse, -1 ;  /* 0xbf8000001c1c7423 */ /* 0x080fe20000010003 */
[----:B------:R-:W-:Y:S02]  /*2830*/  IADD3 R25, PT, PT, -R24, 0x40800000, RZ ;  /* 0x4080000018197810 */ /* 0x000fe40007ffe1ff */
[----:B------:R-:W-:Y:S01]  /*2840*/  @P0 FSETP.NEU.FTZ.AND P1, PT, R20, RZ, PT ;  /* 0x000000ff1400020b */ /* 0x000fe20003f3d000 */
[----:B------:R-:W-:Y:S01]  /*2850*/  FADD.FTZ R19, R19, R28 ;  /* 0x0000001c13137221 */ /* 0x000fe20000010000 */
[----:B------:R-:W-:Y:S01]  /*2860*/  ISETP.GT.AND P4, PT, R7, -0x40800000, P6 ;  /* 0xbf8000000700780c */ /* 0x000fe20003784270 */
[----:B------:R-:W-:Y:S01]  /*2870*/  FFMA.FTZ R25, R25, R3, -1 ;  /* 0xbf80000019197423 */ /* 0x000fe20000010003 */
[----:B------:R-:W-:Y:S01]  /*2880*/  IADD3 R3, PT, PT, R23, -R24, RZ ;  /* 0x8000001817037210 */ /* 0x000fe20007ffe0ff */
[----:B------:R-:W-:Y:S01]  /*2890*/  FFMA.FTZ R20, R19, -R2, 0.10546888411045074463 ;  /* 0x3dd8001213147423 */ /* 0x000fe20000010802 */
[----:B------:R-:W-:-:S02]  /*28a0*/  I2FP.F32.S32 R24, R24 ;  /* 0x0000001800187245 */ /* 0x000fc40000201400 */
[----:B------:R-:W-:Y:S01]  /*28b0*/  ISETP.GT.AND P3, PT, R23, -0x40800000, P5 ;  /* 0xbf8000001700780c */ /* 0x000fe20002f64270 */
[----:B------:R-:W-:Y:S01]  /*28c0*/  FADD.FTZ R3, R3, R25 ;  /* 0x0000001903037221 */ /* 0x000fe20000010000 */
[----:B------:R-:W-:Y:S01]  /*28d0*/  FFMA.FTZ R20, R19, R20, -0.13229703903198242188 ;  /* 0xbe0778e013147423 */ /* 0x000fe20000010014 */
[----:B------:R-:W-:Y:S01]  /*28e0*/  I2FP.F32.S32 R26, R26 ;  /* 0x0000001a001a7245 */ /* 0x000fe20000201400 */
[----:B------:R-:W-:Y:S01]  /*28f0*/  FMUL.FTZ R25, R24, 1.1920928955078125e-07 ;  /* 0x3400000018197820 */ /* 0x000fe20000410000 */
[----:B------:R-:W-:Y:S01]  /*2900*/  FFMA.FTZ R2, R3, -R2, 0.10546888411045074463 ;  /* 0x3dd8001203027423 */ /* 0x000fe20000010802 */
[----:B------:R-:W-:Y:S01]  /*2910*/  FFMA.FTZ R20, R19, R20, 0.14491446316242218018 ;  /* 0x3e14647513147423 */ /* 0x000fe20000010014 */
[----:B------:R-:W-:Y:S01]  /*2920*/  @P0 FSEL R18, R18, -RZ, P1 ;  /* 0x800000ff12120208 */ /* 0x000fe20000800000 */
[----:B------:R-:W-:Y:S01]  /*2930*/  FMUL.FTZ R26, R26, 1.1920928955078125e-07 ;  /* 0x340000001a1a7820 */ /* 0x000fe20000410000 */
[----:B------:R-:W-:Y:S01]  /*2940*/  FFMA.FTZ R2, R3, R2, -0.13229703903198242188 ;  /* 0xbe0778e003027423 */ /* 0x000fe20000010002 */
[----:B------:R-:W-:Y:S01]  /*2950*/  FFMA.FTZ R20, R19, R20, -0.16641564667224884033 ;  /* 0xbe2a68dd13147423 */ /* 0x000fe20000010014 */
[----:B------:R-:W-:-:S02]  /*2960*/  @P2 FSETP.NEU.FTZ.AND P1, PT, R12, RZ, PT ;  /* 0x000000ff0c00220b */ /* 0x000fc40003f3d000 */
[----:B------:R-:W-:Y:S01]  /*2970*/  FFMA.FTZ R2, R3, R2, 0.14491446316242218018 ;  /* 0x3e14647503027423 */ /* 0x000fe20000010002 */
[----:B------:R-:W-:Y:S01]  /*2980*/  FFMA.FTZ R20, R19, R20, 0.19988867640495300293 ;  /* 0x3e4caf9e13147423 */ /* 0x000fe20000010014 */
[----:B------:R-:W-:Y:S02]  /*2990*/  @P6 MOV R24, 0x7f800000 ;  /* 0x7f80000000186802 */ /* 0x000fe40000000f00 */
[----:B------:R-:W-:Y:S01]  /*29a0*/  FFMA.FTZ R2, R3, R2, -0.16641564667224884033 ;  /* 0xbe2a68dd03027423 */ /* 0x000fe20000010002 */
[----:B------:R-:W-:Y:S01]  /*29b0*/  FFMA.FTZ R20, R19, R20, -0.25000196695327758789 ;  /* 0xbe80004213147423 */ /* 0x000fe20000010014 */
[----:B------:R-:W-:Y:S02]  /*29c0*/  @P6 FSETP.NEU.FTZ.AND P0, PT, R7, RZ, PT ;  /* 0x000000ff0700620b */ /* 0x000fe40003f1d000 */
[----:B------:R-:W-:Y:S01]  /*29d0*/  FFMA.FTZ R2, R3, R2, 0.19988867640495300293 ;  /* 0x3e4caf9e03027423 */ /* 0x000fe20000010002 */
[----:B------:R-:W-:Y:S01]  /*29e0*/  FFMA.FTZ R20, R19, R20, 0.33333510160446166992 ;  /* 0x3eaaaae613147423 */ /* 0x000fe20000010014 */
[----:B------:R-:W-:-:S02]  /*29f0*/  @P2 FSEL R17, R17, -RZ, P1 ;  /* 0x800000ff11112208 */ /* 0x000fc40000800000 */
[----:B------:R-:W-:Y:S01]  /*2a00*/  FFMA.FTZ R2, R3, R2, -0.25000196695327758789 ;  /* 0xbe80004203027423 */ /* 0x000fe20000010002 */
[----:B------:R-:W-:-:S03]  /*2a10*/  FFMA.FTZ R20, R19, R20, -0.5 ;  /* 0xbf00000013147423 */ /* 0x000fc60000010014 */
[----:B------:R-:W-:Y:S01]  /*2a20*/  FFMA.FTZ R2, R3, R2, 0.33333510160446166992 ;  /* 0x3eaaaae603027423 */ /* 0x000fe20000010002 */
[----:B------:R-:W-:-:S03]  /*2a30*/  FMUL.FTZ R20, R19, R20 ;  /* 0x0000001413147220 */ /* 0x000fc60000410000 */
[----:B------:R-:W-:Y:S01]  /*2a40*/  FFMA.FTZ R2, R3, R2, -0.5 ;  /* 0xbf00000003027423 */ /* 0x000fe20000010002 */
[----:B------:R-:W-:-:S03]  /*2a50*/  FFMA.FTZ R19, R19, R20, R19 ;  /* 0x0000001413137223 */ /* 0x000fc60000010013 */
[----:B------:R-:W-:Y:S01]  /*2a60*/  FMUL.FTZ R2, R3, R2 ;  /* 0x0000000203027220 */ /* 0x000fe20000410000 */
[----:B------:R-:W-:Y:S01]  /*2a70*/  FFMA.FTZ R19, R26, 0.69314718246459960938, R19 ;  /* 0x3f3172181a137823 */ /* 0x000fe20000010013 */
[----:B------:R-:W-:Y:S01]  /*2a80*/  @P4 FFMA.FTZ R19, R7, R24, +INF ;  /* 0x7f80000007134423 */ /* 0x000fe20000010018 */
[----:B------:R-:W-:Y:S01]  /*2a90*/  @P5 FSETP.NEU.FTZ.AND P4, PT, R23, RZ, PT ;  /* 0x000000ff1700520b */ /* 0x000fe20003f9d000 */
[----:B------:R-:W-:Y:S01]  /*2aa0*/  FFMA.FTZ R20, R3, R2, R3 ;  /* 0x0000000203147223 */ /* 0x000fe20000010003 */
[----:B------:R-:W-:Y:S01]  /*2ab0*/  FMNMX.FTZ R7, RZ, R16, PT ;  /* 0x00000010ff077209 */ /* 0x000fe20003810000 */
[----:B------:R-:W0:Y:S01]  /*2ac0*/  LDC.64 R2, c[0x0][0x388] ;  /* 0x0000e200ff027b82 */ /* 0x000e220000000a00 */
[----:B------:R-:W-:Y:S01]  /*2ad0*/  @P6 FSEL R19, R19, -RZ, P0 ;  /* 0x800000ff13136208 */ /* 0x000fe20000000000 */
[----:B------:R-:W-:Y:S01]  /*2ae0*/  FFMA.FTZ R12, R25, 0.69314718246459960938, R20 ;  /* 0x3f317218190c7823 */ /* 0x000fe20000010014 */
[----:B------:R-:W-:Y:S01]  /*2af0*/  @P5 MOV R20, 0x7f800000 ;  /* 0x7f80000000145802 */ /* 0x000fe20000000f00 */
[----:B------:R-:W-:-:S02]  /*2b00*/  FADD.FTZ R18, R7, -R18 ;  /* 0x8000001207127221 */ /* 0x000fc40000010000 */
[----:B------:R-:W-:Y:S02]  /*2b10*/  FADD.FTZ R19, R10, -R19 ;  /* 0x800000130a137221 */ /* 0x000fe40000010000 */
[----:B------:R-:W-:Y:S01]  /*2b20*/  @P3 FFMA.FTZ R12, R23, R20, +INF ;  /* 0x7f800000170c3423 */ /* 0x000fe20000010014 */
[----:B------:R-:W-:Y:S02]  /*2b30*/  F2FP.BF16.F32.PACK_AB R20, R4, R5 ;  /* 0x000000050414723e */ /* 0x000fe400000010ff */
[----:B------:R-:W-:Y:S02]  /*2b40*/  F2FP.BF16.F32.PACK_AB R22, R19, R22 ;  /* 0x000000161316723e */ /* 0x000fe400000010ff */
[----:B------:R-:W-:-:S05]  /*2b50*/  @P5 FSEL R12, R12, -RZ, P4 ;  /* 0x800000ff0c0c5208 */ /* 0x000fca0002000000 */
[----:B------:R-:W-:-:S05]  /*2b60*/  FADD.FTZ R9, R9, -R12 ;  /* 0x8000000c09097221 */ /* 0x000fca0000010000 */
[----:B------:R-:W-:Y:S01]  /*2b70*/  F2FP.BF16.F32.PACK_AB R23, R9, R18 ;  /* 0x000000120917723e */ /* 0x000fe200000010ff */
[----:B0-----:R-:W-:Y:S01]  /*2b80*/  IMAD.WIDE.U32 R2, R0, 0x2, R2 ;  /* 0x0000000200027825 */ /* 0x001fe200078e0002 */
[----:B------:R-:W-:-:S05]  /*2b90*/  FMNMX.FTZ R0, RZ, R13, PT ;  /* 0x0000000dff007209 */ /* 0x000fca0003810000 */
[----:B------:R-:W-:Y:S01]  /*2ba0*/  FADD.FTZ R21, R0, -R17 ;  /* 0x8000001100157221 */ /* 0x000fe20000010000 */
[----:B------:R-:W-:-:S04]  /*2bb0*/  IMAD.WIDE.U32 R2, R8, 0x10, R2 ;  /* 0x0000001008027825 */ /* 0x000fc800078e0002 */
[----:B------:R-:W-:-:S05]  /*2bc0*/  F2FP.BF16.F32.PACK_AB R21, R21, R14 ;  /* 0x0000000e1515723e */ /* 0x000fca00000010ff */
[----:B------:R-:W-:Y:S01]  /*2bd0*/  STG.E.128 desc[UR4][R2.64], R20 ;  /* 0x0000001402007986 */ /* 0x000fe2000c101d04 */
[----:B------:R-:W-:Y:S05]  /*2be0*/  EXIT ;  /* 0x000000000000794d */ /* 0x000fea0003800000 */
.L_x_4562:
        /* <DEDUP_REMOVED lines=9> */
.L_x_7037:


//--------------------- .text._ZN2at6native18elementwise_kernelILi128ELi4EZNS0_15gpu_kernel_implIZZZNS0_33launch_log_sigmoid_forward_kernelERNS_18TensorIteratorBaseEENKUlvE_clEvENKUlvE1_clEvEUlN3c104HalfEE_EEvS4_RKT_EUliE_EEviT1_ --------------------------
	.section	.text._ZN2at6native18elementwise_kernelILi128ELi4EZNS0_15gpu_kernel_implIZZZNS0_33launch_log_sigmoid_forward_kernelERNS_18TensorIteratorBaseEENKUlvE_clEvENKUlvE1_clEvEUlN3c104HalfEE_EEvS4_RKT_EUliE_EEviT1_,"ax",@progbits
	.align	128
        .global         _ZN2at6native18elementwise_kernelILi128ELi4EZNS0_15gpu_kernel_implIZZZNS0_33launch_log_sigmoid_forward_kernelERNS_18TensorIteratorBaseEENKUlvE_clEvENKUlvE1_clEvEUlN3c104HalfEE_EEvS4_RKT_EUliE_EEviT1_
        .type           _ZN2at6native18elementwise_kernelILi128ELi4EZNS0_15gpu_kernel_implIZZZNS0_33launch_log_sigmoid_forward_kernelERNS_18TensorIteratorBaseEENKUlvE_clEvENKUlvE1_clEvEUlN3c104HalfEE_EEvS4_RKT_EUliE_EEviT1_,@function
        .size           _ZN2at6native18elementwise_kernelILi128ELi4EZNS0_15gpu_kernel_implIZZZNS0_33launch_log_sigmoid_forward_kernelERNS_18TensorIteratorBaseEENKUlvE_clEvENKUlvE1_clEvEUlN3c104HalfEE_EEvS4_RKT_EUliE_EEviT1_,(.L_x_7038 - _ZN2at6native18elementwise_kernelILi128ELi4EZNS0_15gpu_kernel_implIZZZNS0_33launch_log_sigmoid_forward_kernelERNS_18TensorIteratorBaseEENKUlvE_clEvENKUlvE1_clEvEUlN3c104HalfEE_EEvS4_RKT_EUliE_EEviT1_)
        .other          _ZN2at6native18elementwise_kernelILi128ELi4EZNS0_15gpu_kernel_implIZZZNS0_33launch_log_sigmoid_forward_kernelERNS_18TensorIteratorBaseEENKUlvE_clEvENKUlvE1_clEvEUlN3c104HalfEE_EEvS4_RKT_EUliE_EEviT1_,@"STO_CUDA_ENTRY STV_DEFAULT"
_ZN2at6native18elementwise_kernelILi128ELi4EZNS0_15gpu_kernel_implIZZZNS0_33launch_log_sigmoid_forward_kernelERNS_18TensorIteratorBaseEENKUlvE_clEvENKUlvE1_clEvEUlN3c104HalfEE_EEvS4_RKT_EUliE_EEviT1_:
.text._ZN2at6native18elementwise_kernelILi128ELi4EZNS0_15gpu_kernel_implIZZZNS0_33launch_log_sigmoid_forward_kernelERNS_18TensorIteratorBaseEENKUlvE_clEvENKUlvE1_clEvEUlN3c104HalfEE_EEvS4_RKT_EUliE_EEviT1_:
        /* <DEDUP_REMOVED lines=319> */
.L_x_4565:
        /* <DEDUP_REMOVED lines=18> */
.L_x_4569:
[----:B------:R-:W2:Y:S02]  /*1510*/  LDG.E.U8 R2, desc[UR36][R2.64] ;  /* 0x0000002402027981 */ /* 0x000ea4000c1e1100 */
[----:B--2---:R-:W-:-:S04]  /*1520*/  I2FP.F32.U32 R0, R2 ;  /* 0x0000000200007245 */ /* 0x004fc80000201000 */
[----:B------:R-:W-:Y:S01]  /*1530*/  F2FP.F16.F32.PACK_AB R0, RZ, R0 ;  /* 0x00000000ff00723e */ /* 0x000fe200000000ff */
[----:B------:R-:W-:Y:S06]  /*1540*/  BRA `(.L_x_4571) ;  /* 0x0000000c007c7947 */ /* 0x000fec0003800000 */
.L_x_4568:
        /* <DEDUP_REMOVED lines=10> */
.L_x_4573:
[----:B------:R-:W2:Y:S02]  /*15f0*/  LDG.E R2, desc[UR36][R2.64] ;  /* 0x0000002402027981 */ /* 0x000ea4000c1e1900 */
[----:B--2---:R-:W-:-:S04]  /*1600*/  I2FP.F32.S32 R0, R2 ;  /* 0x0000000200007245 */ /* 0x004fc80000201400 */
[----:B------:R-:W-:Y:S01]  /*1610*/  F2FP.F16.F32.PACK_AB R0, RZ, R0 ;  /* 0x00000000ff00723e */ /* 0x000fe200000000ff */
[----:B------:R-:W-:Y:S06]  /*1620*/  BRA `(.L_x_4571) ;  /* 0x0000000c00447947 */ /* 0x000fec0003800000 */
.L_x_4572:
[----:B------:R-:W2:Y:S02]  /*1630*/  LDG.E.U16 R2, desc[UR36][R2.64] ;  /* 0x0000002402027981 */ /* 0x000ea4000c1e1500 */
[----:B--2---:R-:W0:Y:S02]  /*1640*/  I2F.S16 R0, R2 ;  /* 0x0000000200007306 */ /* 0x004e240000101400 */
[----:B0-----:R-:W-:Y:S01]  /*1650*/  F2FP.F16.F32.PACK_AB R0, RZ, R0 ;  /* 0x00000000ff00723e */ /* 0x001fe200000000ff */
[----:B------:R-:W-:Y:S06]  /*1660*/  BRA `(.L_x_4571) ;  /* 0x0000000c00347947 */ /* 0x000fec0003800000 */
.L_x_4567:
        /* <DEDUP_REMOVED lines=9> */
.L_x_4575:
[----:B------:R0:W5:Y:S01]  /*1700*/  LDG.E.U16 R0, desc[UR36][R2.64] ;  /* 0x0000002402007981 */ /* 0x000162000c1e1500 */
[----:B------:R-:W-:Y:S05]  /*1710*/  BRA `(.L_x_4571) ;  /* 0x0000000c00087947 */ /* 0x000fea0003800000 */
.L_x_4574:
        /* <DEDUP_REMOVED lines=9> */
.L_x_4577:
[----:B------:R1:W5:Y:S01]  /*17b0*/  LDG.E.U16 R0, desc[UR36][R2.64] ;  /* 0x0000002402007981 */ /* 0x000362000c1e1500 */
[----:B------:R-:W-:Y:S05]  /*17c0*/  BRA `(.L_x_4571) ;  /* 0x0000000800dc7947 */ /* 0x000fea0003800000 */
.L_x_4576:
        /* <DEDUP_REMOVED lines=8> */
.L_x_4566:
        /* <DEDUP_REMOVED lines=13> */
.L_x_4580:
        /* <DEDUP_REMOVED lines=8> */
.L_x_4579:
        /* <DEDUP_REMOVED lines=27> */
.L_x_4582:
        /* <DEDUP_REMOVED lines=13> */
.L_x_4581:
[----:B------:R-:W2:Y:S02]  /*1c20*/  LDG.E.U16 R0, desc[UR36][R2.64] ;  /* 0x0000002402007981 */ /* 0x000ea4000c1e1500 */
[----:B--2---:R-:W-:-:S04]  /*1c30*/  SHF.L.U32 R0, R0, 0x10, RZ ;  /* 0x0000001000007819 */ /* 0x004fc800000006ff */
[----:B------:R-:W-:Y:S01]  /*1c40*/  F2FP.F16.F32.PACK_AB R0, RZ, R0 ;  /* 0x00000000ff00723e */ /* 0x000fe200000000ff */
[----:B------:R-:W-:Y:S06]  /*1c50*/  BRA `(.L_x_4571) ;  /* 0x0000000400b87947 */ /* 0x000fec0003800000 */
.L_x_4578:
        /* <DEDUP_REMOVED lines=12> */
.L_x_4585:
        /* <DEDUP_REMOVED lines=21> */
.L_x_4589:
[----:B------:R-:W-:Y:S05]  /*1e70*/  BSYNC.RECONVERGENT B1 ;  /* 0x0000000000017941 */ /* 0x000fea0003800200 */
.L_x_4588:
[----:B------:R-:W-:Y:S01]  /*1e80*/  IMAD.SHL.U32 R0, R0, 0x100000, RZ ;  /* 0x0010000000007824 */ /* 0x000fe200078e00ff */
[----:B------:R-:W-:-:S04]  /*1e90*/  LEA R2, R2, 0x3b800000, 0x17 ;  /* 0x3b80000002027811 */ /* 0x000fc800078eb8ff */
[----:B------:R-:W-:-:S07]  /*1ea0*/  LOP3.LUT R0, R2, R0, R7, 0xfe, !PT ;  /* 0x0000000002007212 */ /* 0x000fce00078efe07 */
.L_x_4587:
[----:B------:R-:W-:Y:S05]  /*1eb0*/  BSYNC.RECONVERGENT B0 ;  /* 0x0000000000007941 */ /* 0x000fea0003800200 */
.L_x_4586:
[----:B------:R-:W-:Y:S01]  /*1ec0*/  F2FP.F16.F32.PACK_AB R0, RZ, R0 ;  /* 0x00000000ff00723e */ /* 0x000fe200000000ff */
[----:B------:R-:W-:Y:S06]  /*1ed0*/  BRA `(.L_x_4571) ;  /* 0x0000000400187947 */ /* 0x000fec0003800000 */
.L_x_4584:
        /* <DEDUP_REMOVED lines=21> */
.L_x_4593:
[----:B------:R-:W-:Y:S05]  /*2030*/  BSYNC.RECONVERGENT B1 ;  /* 0x0000000000017941 */ /* 0x000fea0003800200 */
.L_x_4592:
[----:B------:R-:W-:Y:S01]  /*2040*/  IMAD.SHL.U32 R0, R0, 0x200000, RZ ;  /* 0x0020000000007824 */ /* 0x000fe200078e00ff */
[----:B------:R-:W-:-:S04]  /*2050*/  LEA R2, R2, 0x37800000, 0x17 ;  /* 0x3780000002027811 */ /* 0x000fc800078eb8ff */
[----:B------:R-:W-:-:S07]  /*2060*/  LOP3.LUT R0, R2, R0, R7, 0xfe, !PT ;  /* 0x0000000002007212 */ /* 0x000fce00078efe07 */
.L_x_4591:
[----:B------:R-:W-:Y:S05]  /*2070*/  BSYNC.RECONVERGENT B0 ;  /* 0x0000000000007941 */ /* 0x000fea0003800200 */
.L_x_4590:
[----:B------:R-:W-:Y:S01]  /*2080*/  F2FP.F16.F32.PACK_AB R0, RZ, R0 ;  /* 0x00000000ff00723e */ /* 0x000fe200000000ff */
[----:B------:R-:W-:Y:S06]  /*2090*/  BRA `(.L_x_4571) ;  /* 0x0000000000a87947 */ /* 0x000fec0003800000 */
.L_x_4583:
[----:B------:R-:W-:-:S09]  /*20a0*/  UISETP.NE.AND UP0, UPT, UR4, 0x1c, UPT ;  /* 0x0000001c0400788c */ /* 0x000fd2000bf05270 */
[----:B------:R-:W-:Y:S05]  /*20b0*/  BRA.U !UP0, `(.L_x_4594) ;  /* 0x0000000108947547 */ /* 0x000fea000b800000 */
[----:B------:R-:W-:-:S09]  /*20c0*/  UISETP.NE.AND UP0, UPT, UR4, 0x1d, UPT ;  /* 0x0000001d0400788c */ /* 0x000fd2000bf05270 */
[----:B------:R-:W-:Y:S05]  /*20d0*/  BRA.U !UP0, `(.L_x_4595) ;  /* 0x00000001087c7547 */ /* 0x000fea000b800000 */
[----:B------:R-:W-:-:S09]  /*20e0*/  UISETP.NE.AND UP0, UPT, UR4, 0x2c, UPT ;  /* 0x0000002c0400788c */ /* 0x000fd2000bf05270 */
[----:B------:R-:W-:Y:S05]  /*20f0*/  BRA.U !UP0, `(.L_x_4596) ;  /* 0x0000000108487547 */ /* 0x000fea000b800000 */
.L_x_4570:
        /* <DEDUP_REMOVED lines=16> */
.L_x_4597:
[----:B------:R-:W-:Y:S01]  /*2200*/  PRMT R0, RZ, 0x7610, R0 ;  /* 0x00007610ff007816 */ /* 0x000fe20000000000 */
[----:B------:R-:W-:Y:S06]  /*2210*/  BRA `(.L_x_4571) ;  /* 0x0000000000487947 */ /* 0x000fec0003800000 */
.L_x_4596:
        /* <DEDUP_REMOVED lines=8> */
.L_x_4599:
[----:B------:R-:W-:Y:S05]  /*22a0*/  BSYNC.RECONVERGENT B0 ;  /* 0x0000000000007941 */ /* 0x000fea0003800200 */
.L_x_4598:
[----:B------:R-:W-:Y:S01]  /*22b0*/  F2FP.F16.F32.PACK_AB R0, RZ, R0 ;  /* 0x00000000ff00723e */ /* 0x000fe200000000ff */
[----:B------:R-:W-:Y:S06]  /*22c0*/  BRA `(.L_x_4571) ;  /* 0x00000000001c7947 */ /* 0x000fec0003800000 */
.L_x_4595:
[----:B------:R-:W2:Y:S02]  /*22d0*/  LDG.E.64 R2, desc[UR36][R2.64] ;  /* 0x0000002402027981 */ /* 0x000ea4000c1e1b00 */
[----:B--2---:R-:W0:Y:S02]  /*22e0*/  I2F.U64 R0, R2 ;  /* 0x0000000200007312 */ /* 0x004e240000301000 */
[----:B0-----:R-:W-:Y:S01]  /*22f0*/  F2FP.F16.F32.PACK_AB R0, RZ, R0 ;  /* 0x00000000ff00723e */ /* 0x001fe200000000ff */
[----:B------:R-:W-:Y:S06]  /*2300*/  BRA `(.L_x_4571) ;  /* 0x00000000000c7947 */ /* 0x000fec0003800000 */
.L_x_4594:
[----:B------:R-:W2:Y:S02]  /*2310*/  LDG.E R2, desc[UR36][R2.64] ;  /* 0x0000002402027981 */ /* 0x000ea4000c1e1900 */
[----:B--2---:R-:W-:-:S04]  /*2320*/  I2FP.F32.U32 R0, R2 ;  /* 0x0000000200007245 */ /* 0x004fc80000201000 */
[----:B------:R-:W-:-:S07]  /*2330*/  F2FP.F16.F32.PACK_AB R0, RZ, R0 ;  /* 0x00000000ff00723e */ /* 0x000fce00000000ff */
.L_x_4571:
[----:B-----5:R-:W-:Y:S01]  /*2340*/  HADD2.F32 R7, -RZ, R0.H0_H0 ;  /* 0x20000000ff077230 */ /* 0x020fe20000004100 */
[----:B------:R-:W-:Y:S01]  /*2350*/  MOV R5, 0x3e800000 ;  /* 0x3e80000000057802 */ /* 0x000fe20000000f00 */
[----:B------:R-:W-:Y:S01]  /*2360*/  IMAD.MOV.U32 R6, RZ, RZ, 0x3d39bf78 ;  /* 0x3d39bf78ff067424 */ /* 0x000fe200078e00ff */
[----:B------:R-:W2:Y:S02]  /*2370*/  LDCU.64 UR6, c[0x0][0x580] ;  /* 0x0000b000ff0677ac */ /* 0x000ea40008000a00 */
[----:B------:R-:W-:Y:S01]  /*2380*/  FMUL.FTZ R0, |R7|, -1.4426950216293334961 ;  /* 0xbfb8aa3b07007820 */ /* 0x000fe20000410200 */
[----:B------:R-:W-:-:S03]  /*2390*/  UPRMT UR4, UR42, 0x9910, URZ ;  /* 0x000099102a047896 */ /* 0x000fc600080000ff */
[----:B------:R-:W0:Y:S01]  /*23a0*/  MUFU.EX2 R9, R0 ;  /* 0x0000000000097308 */ /* 0x000e220000000800 */
[----:B------:R-:W-:Y:S01]  /*23b0*/  UISETP.GT.AND UP0, UPT, UR4, 0x9, UPT ;  /* 0x000000090400788c */ /* 0x000fe2000bf04270 */
[C---:B01----:R-:W-:Y:S01]  /*23c0*/  FADD.FTZ.RZ R2, R9.reuse, 1 ;  /* 0x3f80000009027421 */ /* 0x043fe2000001c000 */
        /* <DEDUP_REMOVED lines=25> */
[----:B------:R-:W-:Y:S02]  /*2560*/  @P0 FSEL R3, R3, -RZ, P1 ;  /* 0x800000ff03030208 */ /* 0x000fe40000800000 */
[----:B--2---:R-:W-:-:S03]  /*2570*/  IADD3 R2, P0, PT, R16, UR6, RZ ;  /* 0x0000000610027c10 */ /* 0x004fc6000ff1e0ff */
[----:B------:R-:W-:Y:S02]  /*2580*/  FADD.FTZ R0, R0, -R3 ;  /* 0x8000000300007221 */ /* 0x000fe40000010000 */
[----:B------:R-:W-:-:S03]  /*2590*/  IMAD.X R3, RZ, RZ, UR7, P0 ;  /* 0x00000007ff037e24 */ /* 0x000fc600080e06ff */
        /* <DEDUP_REMOVED lines=14> */
.L_x_4603:
[----:B------:R-:W-:-:S06]  /*2680*/  HADD2.F32 R5, -RZ, R0.H0_H0 ;  /* 0x20000000ff057230 */ /* 0x000fcc0000004100 */
[----:B------:R-:W0:Y:S02]  /*2690*/  F2I.S64.TRUNC R4, R5 ;  /* 0x0000000500047311 */ /* 0x000e24000020d900 */
[----:B0-----:R3:W-:Y:S01]  /*26a0*/  STG.E.U8 desc[UR36][R2.64], R4 ;  /* 0x0000000402007986 */ /* 0x0017e2000c101124 */
[----:B------:R-:W-:Y:S05]  /*26b0*/  BRA `(.L_x_4605) ;  /* 0x0000000c00707947 */ /* 0x000fea0003800000 */
.L_x_4602:
        /* <DEDUP_REMOVED lines=10> */
.L_x_4607:
[----:B------:R-:W-:-:S04]  /*2760*/  HADD2.F32 R0, -RZ, R0.H0_H0 ;  /* 0x20000000ff007230 */ /* 0x000fc80000004100 */
[----:B------:R-:W0:Y:S02]  /*2770*/  F2I.FTZ.TRUNC.NTZ R5, R0 ;  /* 0x0000000000057305 */ /* 0x000e24000021f100 */
[----:B0-----:R1:W-:Y:S01]  /*2780*/  STG.E desc[UR36][R2.64], R5 ;  /* 0x0000000502007986 */ /* 0x0013e2000c101924 */
[----:B------:R-:W-:Y:S05]  /*2790*/  BRA `(.L_x_4605) ;  /* 0x0000000c00387947 */ /* 0x000fea0003800000 */
.L_x_4606:
[----:B------:R-:W-:-:S04]  /*27a0*/  HADD2.F32 R0, -RZ, R0.H0_H0 ;  /* 0x20000000ff007230 */ /* 0x000fc80000004100 */
[----:B------:R-:W0:Y:S02]  /*27b0*/  F2I.FTZ.TRUNC.NTZ R5, R0 ;  /* 0x0000000000057305 */ /* 0x000e24000021f100 */
[----:B0-----:R2:W-:Y:S01]  /*27c0*/  STG.E.U16 desc[UR36][R2.64], R5 ;  /* 0x0000000502007986 */ /* 0x0015e2000c101524 */
[----:B------:R-:W-:Y:S05]  /*27d0*/  BRA `(.L_x_4605) ;  /* 0x0000000c00287947 */ /* 0x000fea0003800000 */
.L_x_4601:
        /* <DEDUP_REMOVED lines=9> */
.L_x_4609:
[----:B------:R0:W-:Y:S01]  /*2870*/  STG.E.U16 desc[UR36][R2.64], R0 ;  /* 0x0000000002007986 */ /* 0x0001e2000c101524 */
[----:B------:R-:W-:Y:S05]  /*2880*/  BRA `(.L_x_4605) ;  /* 0x0000000800fc7947 */ /* 0x000fea0003800000 */
.L_x_4608:
        /* <DEDUP_REMOVED lines=10> */
.L_x_4611:
[----:B------:R-:W-:-:S05]  /*2930*/  HADD2.F32 R0, -RZ, R0.H0_H0 ;  /* 0x20000000ff007230 */ /* 0x000fca0000004100 */
[----:B------:R-:W-:-:S04]  /*2940*/  F2FP.F16.F32.PACK_AB R0, RZ, R0 ;  /* 0x00000000ff00723e */ /* 0x000fc800000000ff */
[----:B------:R-:W-:-:S05]  /*2950*/  PRMT R0, R0, 0x5410, RZ ;  /* 0x0000541000007816 */ /* 0x000fca00000000ff */
[----:B------:R0:W-:Y:S01]  /*2960*/  STG.E desc[UR36][R2.64], R0 ;  /* 0x0000000002007986 */ /* 0x0001e2000c101924 */
[----:B------:R-:W-:Y:S05]  /*2970*/  BRA `(.L_x_4605) ;  /* 0x0000000800c07947 */ /* 0x000fea0003800000 */
.L_x_4610:
[----:B------:R-:W-:-:S05]  /*2980*/  HADD2.F32 R4, -RZ, R0.H0_H0 ;  /* 0x20000000ff047230 */ /* 0x000fca0000004100 */
[----:B------:R-:W-:-:S06]  /*2990*/  FMUL.FTZ R4, R4, 1 ;  /* 0x3f80000004047820 */ /* 0x000fcc0000410000 */
[----:B------:R-:W0:Y:S02]  /*29a0*/  F2F.F64.F32 R4, R4 ;  /* 0x0000000400047310 */ /* 0x000e240000201800 */
[----:B0-----:R0:W-:Y:S01]  /*29b0*/  STG.E.64 desc[UR36][R2.64], R4 ;  /* 0x0000000402007986 */ /* 0x0011e2000c101b24 */
[----:B------:R-:W-:Y:S05]  /*29c0*/  BRA `(.L_x_4605) ;  /* 0x0000000800ac7947 */ /* 0x000fea0003800000 */
.L_x_4600:
        /* <DEDUP_REMOVED lines=13> */
.L_x_4614:
[----:B------:R-:W-:Y:S01]  /*2aa0*/  HADD2.F32 R0, -RZ, R0.H0_H0 ;  /* 0x20000000ff007230 */ /* 0x000fe20000004100 */
[----:B------:R-:W-:-:S04]  /*2ab0*/  CS2R R6, SRZ ;  /* 0x0000000000067805 */ /* 0x000fc8000001ff00 */
[----:B------:R-:W-:-:S04]  /*2ac0*/  FMUL.FTZ R0, R0, 1 ;  /* 0x3f80000000007820 */ /* 0x000fc80000410000 */
[----:B------:R-:W0:Y:S02]  /*2ad0*/  F2F.F64.F32 R4, R0 ;  /* 0x0000000000047310 */ /* 0x000e240000201800 */
[----:B0-----:R0:W-:Y:S01]  /*2ae0*/  STG.E.128 desc[UR36][R2.64], R4 ;  /* 0x0000000402007986 */ /* 0x0011e2000c101d24 */
[----:B------:R-:W-:Y:S05]  /*2af0*/  BRA `(.L_x_4605) ;  /* 0x0000000800607947 */ /* 0x000fea0003800000 */
.L_x_4613:
        /* <DEDUP_REMOVED lines=8> */
[----:B------:R-:W-:-:S03]  /*2b80*/  HFMA2 R0, -RZ, RZ, 0, 7.569789886474609375e-06 ;  /* 0x0000007fff007431 */ /* 0x000fc600000001ff */
        /* <DEDUP_REMOVED lines=10> */
.L_x_4618:
[----:B------:R-:W-:Y:S05]  /*2c30*/  BSYNC.RECONVERGENT B0 ;  /* 0x0000000000007941 */ /* 0x000fea0003800200 */
.L_x_4617:
[----:B------:R-:W-:-:S05]  /*2c40*/  LOP3.LUT R5, R0, 0x80, R5, 0xf8, !PT ;  /* 0x0000008000057812 */ /* 0x000fca00078ef805 */
[----:B------:R0:W-:Y:S01]  /*2c50*/  STG.E.U8 desc[UR36][R2.64], R5 ;  /* 0x0000000502007986 */ /* 0x0001e2000c101124 */
[----:B------:R-:W-:Y:S05]  /*2c60*/  BRA `(.L_x_4605) ;  /* 0x0000000800047947 */ /* 0x000fea0003800000 */
.L_x_4616:
        /* <DEDUP_REMOVED lines=15> */
.L_x_4620:
[----:B------:R-:W-:Y:S05]  /*2d60*/  BSYNC.RECONVERGENT B0 ;  /* 0x0000000000007941 */ /* 0x000fea0003800200 */
.L_x_4619:
[----:B------:R-:W-:-:S05]  /*2d70*/  LOP3.LUT R5, R0, 0x80, R5, 0xf8, !PT ;  /* 0x0000008000057812 */ /* 0x000fca00078ef805 */
[----:B------:R0:W-:Y:S01]  /*2d80*/  STG.E.U8 desc[UR36][R2.64], R5 ;  /* 0x0000000502007986 */ /* 0x0001e2000c101124 */
[----:B------:R-:W-:Y:S05]  /*2d90*/  BRA `(.L_x_4605) ;  /* 0x0000000400b87947 */ /* 0x000fea0003800000 */
.L_x_4615:
[----:B------:R-:W-:-:S05]  /*2da0*/  HADD2.F32 R0, -RZ, R0.H0_H0 ;  /* 0x20000000ff007230 */ /* 0x000fca0000004100 */
[----:B------:R-:W-:-:S05]  /*2db0*/  F2FP.BF16.F32.PACK_AB R0, RZ, R0 ;  /* 0x00000000ff00723e */ /* 0x000fca00000010ff */
[----:B------:R0:W-:Y:S01]  /*2dc0*/  STG.E.U16 desc[UR36][R2.64], R0 ;  /* 0x0000000002007986 */ /* 0x0001e2000c101524 */
[----:B------:R-:W-:Y:S05]  /*2dd0*/  BRA `(.L_x_4605) ;  /* 0x0000000400a87947 */ /* 0x000fea0003800000 */
.L_x_4612:
        /* <DEDUP_REMOVED lines=12> */
.L_x_4623:
        /* <DEDUP_REMOVED lines=13> */
.L_x_4626:
[----:B------:R-:W-:-:S04]  /*2f70*/  SHF.R.U32.HI R0, RZ, 0x14, R5 ;  /* 0x00000014ff007819 */ /* 0x000fc80000011605 */
[----:B------:R-:W-:-:S04]  /*2f80*/  LOP3.LUT R0, R0, 0x1, RZ, 0xc0, !PT ;  /* 0x0000000100007812 */ /* 0x000fc800078ec0ff */
[----:B------:R-:W-:-:S04]  /*2f90*/  IADD3 R0, PT, PT, R5, 0x487ffff, R0 ;  /* 0x0487ffff05007810 */ /* 0x000fc80007ffe000 */
[----:B------:R-:W-:-:S04]  /*2fa0*/  SHF.R.U32.HI R0, RZ, 0x14, R0 ;  /* 0x00000014ff007819 */ /* 0x000fc80000011600 */
[----:B------:R-:W-:-:S07]  /*2fb0*/  LOP3.LUT R4, R0, 0xff, RZ, 0xc0, !PT ;  /* 0x000000ff00047812 */ /* 0x000fce00078ec0ff */
.L_x_4627:
[----:B------:R-:W-:-:S04]  /*2fc0*/  SHF.R.U32.HI R5, RZ, 0x18, R5 ;  /* 0x00000018ff057819 */ /* 0x000fc80000011605 */
[----:B------:R-:W-:-:S04]  /*2fd0*/  LOP3.LUT R4, R4, 0x80, R5, 0xf8, !PT ;  /* 0x0000008004047812 */ /* 0x000fc800078ef805 */
[----:B------:R-:W-:-:S07]  /*2fe0*/  PRMT R0, R4, 0x7610, R0 ;  /* 0x0000761004007816 */ /* 0x000fce0000000000 */
.L_x_4625:
[----:B------:R-:W-:Y:S05]  /*2ff0*/  BSYNC.RECONVERGENT B0 ;  /* 0x0000000000007941 */ /* 0x000fea0003800200 */
.L_x_4624:
[----:B------:R0:W-:Y:S01]  /*3000*/  STG.E.U8 desc[UR36][R2.64], R0 ;  /* 0x0000000002007986 */ /* 0x0001e2000c101124 */
[----:B------:R-:W-:Y:S05]  /*3010*/  BRA `(.L_x_4605) ;  /* 0x0000000400187947 */ /* 0x000fea0003800000 */
.L_x_4622:
        /* <DEDUP_REMOVED lines=13> */
.L_x_4630:
[----:B------:R-:W-:-:S04]  /*30f0*/  SHF.R.U32.HI R0, RZ, 0x15, R5 ;  /* 0x00000015ff007819 */ /* 0x000fc80000011605 */
[----:B------:R-:W-:-:S04]  /*3100*/  LOP3.LUT R0, R0, 0x1, RZ, 0xc0, !PT ;  /* 0x0000000100007812 */ /* 0x000fc800078ec0ff */
[----:B------:R-:W-:-:S04]  /*3110*/  IADD3 R0, PT, PT, R5, 0x88fffff, R0 ;  /* 0x088fffff05007810 */ /* 0x000fc80007ffe000 */
[----:B------:R-:W-:-:S04]  /*3120*/  SHF.R.U32.HI R0, RZ, 0x15, R0 ;  /* 0x00000015ff007819 */ /* 0x000fc80000011600 */
[----:B------:R-:W-:-:S07]  /*3130*/  LOP3.LUT R4, R0, 0xff, RZ, 0xc0, !PT ;  /* 0x000000ff00047812 */ /* 0x000fce00078ec0ff */
.L_x_4631:
[----:B------:R-:W-:-:S04]  /*3140*/  SHF.R.U32.HI R5, RZ, 0x18, R5 ;  /* 0x00000018ff057819 */ /* 0x000fc80000011605 */
[----:B------:R-:W-:-:S04]  /*3150*/  LOP3.LUT R4, R4, 0x80, R5, 0xf8, !PT ;  /* 0x0000008004047812 */ /* 0x000fc800078ef805 */
[----:B------:R-:W-:-:S07]  /*3160*/  PRMT R0, R4, 0x7610, R0 ;  /* 0x0000761004007816 */ /* 0x000fce0000000000 */
.L_x_4629:
[----:B------:R-:W-:Y:S05]  /*3170*/  BSYNC.RECONVERGENT B0 ;  /* 0x0000000000007941 */ /* 0x000fea0003800200 */
.L_x_4628:
[----:B------:R0:W-:Y:S01]  /*3180*/  STG.E.U8 desc[UR36][R2.64], R0 ;  /* 0x0000000002007986 */ /* 0x0001e2000c101124 */
[----:B------:R-:W-:Y:S05]  /*3190*/  BRA `(.L_x_4605) ;  /* 0x0000000000b87947 */ /* 0x000fea0003800000 */
.L_x_4621:
[----:B------:R-:W-:-:S09]  /*31a0*/  UISETP.NE.AND UP0, UPT, UR4, 0x1c, UPT ;  /* 0x0000001c0400788c */ /* 0x000fd2000bf05270 */
[----:B------:R-:W-:Y:S05]  /*31b0*/  BRA.U !UP0, `(.L_x_4632) ;  /* 0x0000000108a47547 */ /* 0x000fea000b800000 */
[----:B------:R-:W-:-:S09]  /*31c0*/  UISETP.NE.AND UP0, UPT, UR4, 0x1d, UPT ;  /* 0x0000001d0400788c */ /* 0x000fd2000bf05270 */
[----:B------:R-:W-:Y:S05]  /*31d0*/  BRA.U !UP0, `(.L_x_4633) ;  /* 0x00000001088c7547 */ /* 0x000fea000b800000 */
[----:B------:R-:W-:-:S09]  /*31e0*/  UISETP.NE.AND UP0, UPT, UR4, 0x2c, UPT ;  /* 0x0000002c0400788c */ /* 0x000fd2000bf05270 */
[----:B------:R-:W-:Y:S05]  /*31f0*/  BRA.U !UP0, `(.L_x_4634) ;  /* 0x0000000108447547 */ /* 0x000fea000b800000 */
.L_x_4604:
        /* <DEDUP_REMOVED lines=16> */
.L_x_4635:
[----:B------:R-:W-:Y:S05]  /*3300*/  BRA `(.L_x_4605) ;  /* 0x00000000005c7947 */ /* 0x000fea0003800000 */
.L_x_4634:
        /* <DEDUP_REMOVED lines=16> */
.L_x_4633:
[----:B------:R-:W-:-:S06]  /*3410*/  HADD2.F32 R4, -RZ, R0.H0_H0 ;  /* 0x20000000ff047230 */ /* 0x000fcc0000004100 */
[----:B------:R-:W0:Y:S02]  /*3420*/  F2I.U64.TRUNC R4, R4 ;  /* 0x0000000400047311 */ /* 0x000e24000020d800 */
[----:B0-----:R0:W-:Y:S01]  /*3430*/  STG.E.64 desc[UR36][R2.64], R4 ;  /* 0x0000000402007986 */ /* 0x0011e2000c101b24 */
[----:B------:R-:W-:Y:S05]  /*3440*/  BRA `(.L_x_4605) ;  /* 0x00000000000c7947 */ /* 0x000fea0003800000 */
.L_x_4632:
[----:B------:R-:W-:-:S04]  /*3450*/  HADD2.F32 R0, -RZ, R0.H0_H0 ;  /* 0x20000000ff007230 */ /* 0x000fc80000004100 */
[----:B------:R-:W0:Y:S02]  /*3460*/  F2I.FTZ.U32.TRUNC.NTZ R5, R0 ;  /* 0x0000000000057305 */ /* 0x000e24000021f000 */
[----:B0-----:R0:W-:Y:S02]  /*3470*/  STG.E desc[UR36][R2.64], R5 ;  /* 0x0000000502007986 */ /* 0x0011e4000c101924 */
.L_x_4605:
[----:B------:R-:W-:-:S07]  /*3480*/  VIADD R17, R17, 0x80 ;  /* 0x0000008011117836 */ /* 0x000fce0000000000 */
.L_x_4564:
[----:B------:R-:W-:Y:S05]  /*3490*/  BSYNC.RECONVERGENT B6 ;  /* 0x0000000000067941 */ /* 0x000fea0003800200 */
.L_x_4563:
[----:B------:R-:W5:Y:S01]  /*34a0*/  LDCU UR4, c[0x0][0x380] ;  /* 0x00007000ff0477ac */ /* 0x000f620008000800 */
[----:B------:R-:W-:Y:S01]  /*34b0*/  BSSY.RECONVERGENT B6, `(.L_x_4636) ;  /* 0x000033b000067945 */ /* 0x000fe20003800200 */
[----:B-----5:R-:W-:-:S13]  /*34c0*/  ISETP.GE.AND P0, PT, R17, UR4, PT ;  /* 0x0000000411007c0c */ /* 0x020fda000bf06270 */
[----:B------:R-:W-:Y:S05]  /*34d0*/  @P0 BRA `(.L_x_4637) ;  /* 0x0000003000e00947 */ /* 0x000fea0003800000 */
[----:B------:R-:W5:Y:S01]  /*34e0*/  LDCU UR4, c[0x0][0x388] ;  /* 0x00007100ff0477ac */ /* 0x000f620008000800 */
[----:B0-----:R-:W-:Y:S02]  /*34f0*/  HFMA2 R0, -RZ, RZ, 0, 0 ;  /* 0x00000000ff007431 */ /* 0x001fe400000001ff */
        /* <DEDUP_REMOVED lines=9> */
[----:B------:R-:W-:-:S04]  /*3590*/  SHF.R.U32.HI R3, RZ, UR5, R2 ;  /* 0x00000005ff037c19 */ /* 0x000fc80008011602 */
[----:B------:R-:W-:-:S05]  /*35a0*/  IADD3 R0, PT, PT, -R3, RZ, RZ ;  /* 0x000000ff03007210 */ /* 0x000fca0007ffe1ff */
[----:B0-----:R-:W-:-:S04]  /*35b0*/  IMAD R0, R0, UR6, R17 ;  /* 0x0000000600007c24 */ /* 0x001fc8000f8e0211 */
[C---:B-----5:R-:W-:Y:S02]  /*35c0*/  IMAD R16, R0.reuse, UR8, RZ ;  /* 0x0000000800107c24 */ /* 0x060fe4000f8e02ff */
        /* <DEDUP_REMOVED lines=283> */
[----:B------:R-:W-:-:S04]  /*4780*/  SHF.R.U32.HI R2, RZ, UR5, R2 ;  /* 0x00000005ff027c19 */ /* 0x000fc80008011602 */
[----:B------:R-:W-:-:S05]  /*4790*/  IADD3 R3, PT, PT, -R2, RZ, RZ ;  /* 0x000000ff02037210 */ /* 0x000fca0007ffe1ff */
[----:B-1----:R-:W-:-:S04]  /*47a0*/  IMAD R5, R3, UR6, R5 ;  /* 0x0000000603057c24 */ /* 0x002fc8000f8e0205 */
[C---:B--2---:R-:W-:Y:S02]  /*47b0*/  IMAD R16, R5.reuse, UR8, R16 ;  /* 0x0000000805107c24 */ /* 0x044fe4000f8e0210 */
[----:B------:R-:W-:-:S07]  /*47c0*/  IMAD R0, R5, UR9, R0 ;  /* 0x0000000905007c24 */ /* 0x000fce000f8e0200 */
.L_x_4638:
        /* <DEDUP_REMOVED lines=18> */
.L_x_4642:
[----:B------:R-:W2:Y:S02]  /*48f0*/  LDG.E.U8 R2, desc[UR36][R2.64] ;  /* 0x0000002402027981 */ /* 0x000ea4000c1e1100 */
[----:B--2---:R-:W-:-:S04]  /*4900*/  I2FP.F32.U32 R0, R2 ;  /* 0x0000000200007245 */ /* 0x004fc80000201000 */
[----:B------:R-:W-:Y:S01]  /*4910*/  F2FP.F16.F32.PACK_AB R0, RZ, R0 ;  /* 0x00000000ff00723e */ /* 0x000fe200000000ff */
[----:B------:R-:W-:Y:S06]  /*4920*/  BRA `(.L_x_4644) ;  /* 0x0000000c007c7947 */ /* 0x000fec0003800000 */
.L_x_4641:
        /* <DEDUP_REMOVED lines=10> */
.L_x_4646:
[----:B------:R-:W2:Y:S02]  /*49d0*/  LDG.E R2, desc[UR36][R2.64] ;  /* 0x0000002402027981 */ /* 0x000ea4000c1e1900 */
[----:B--2---:R-:W-:-:S04]  /*49e0*/  I2FP.F32.S32 R0, R2 ;  /* 0x0000000200007245 */ /* 0x004fc80000201400 */
[----:B------:R-:W-:Y:S01]  /*49f0*/  F2FP.F16.F32.PACK_AB R0, RZ, R0 ;  /* 0x00000000ff00723e */ /* 0x000fe200000000ff */
[----:B------:R-:W-:Y:S06]  /*4a00*/  BRA `(.L_x_4644) ;  /* 0x0000000c00447947 */ /* 0x000fec0003800000 */
.L_x_4645:
[----:B------:R-:W2:Y:S02]  /*4a10*/  LDG.E.U16 R2, desc[UR36][R2.64] ;  /* 0x0000002402027981 */ /* 0x000ea4000c1e1500 */
[----:B--2---:R-:W0:Y:S02]  /*4a20*/  I2F.S16 R0, R2 ;  /* 0x0000000200007306 */ /* 0x004e240000101400 */
[----:B0-----:R-:W-:Y:S01]  /*4a30*/  F2FP.F16.F32.PACK_AB R0, RZ, R0 ;  /* 0x00000000ff00723e */ /* 0x001fe200000000ff */
[----:B------:R-:W-:Y:S06]  /*4a40*/  BRA `(.L_x_4644) ;  /* 0x0000000c00347947 */ /* 0x000fec0003800000 */
.L_x_4640:
        /* <DEDUP_REMOVED lines=9> */
.L_x_4648:
[----:B------:R1:W5:Y:S01]  /*4ae0*/  LDG.E.U16 R0, desc[UR36][R2.64] ;  /* 0x0000002402007981 */ /* 0x000362000c1e1500 */
[----:B------:R-:W-:Y:S05]  /*4af0*/  BRA `(.L_x_4644) ;  /* 0x0000000c00087947 */ /* 0x000fea0003800000 */
.L_x_4647:
        /* <DEDUP_REMOVED lines=9> */
.L_x_4650:
[----:B------:R0:W5:Y:S01]  /*4b90*/  LDG.E.U16 R0, desc[UR36][R2.64] ;  /* 0x0000002402007981 */ /* 0x000162000c1e1500 */
[----:B------:R-:W-:Y:S05]  /*4ba0*/  BRA `(.L_x_4644) ;  /* 0x0000000800dc7947 */ /* 0x000fea0003800000 */
.L_x_4649:
        /* <DEDUP_REMOVED lines=8> */
.L_x_4639:
        /* <DEDUP_REMOVED lines=13> */
.L_x_4653:
        /* <DEDUP_REMOVED lines=8> */
.L_x_4652:
        /* <DEDUP_REMOVED lines=27> */
.L_x_4655:
        /* <DEDUP_REMOVED lines=13> */
.L_x_4654:
[----:B------:R-:W2:Y:S02]  /*5000*/  LDG.E.U16 R0, desc[UR36][R2.64] ;  /* 0x0000002402007981 */ /* 0x000ea4000c1e1500 */
[----:B--2---:R-:W-:-:S05]  /*5010*/  IMAD.U32 R0, R0, 0x10000, RZ ;  /* 0x0001000000007824 */ /* 0x004fca00078e00ff */
[----:B------:R-:W-:Y:S01]  /*5020*/  F2FP.F16.F32.PACK_AB R0, RZ, R0 ;  /* 0x00000000ff00723e */ /* 0x000fe200000000ff */
[----:B------:R-:W-:Y:S06]  /*5030*/  BRA `(.L_x_4644) ;  /* 0x0000000400b87947 */ /* 0x000fec0003800000 */
.L_x_4651:
        /* <DEDUP_REMOVED lines=12> */
.L_x_4658:
        /* <DEDUP_REMOVED lines=21> */
.L_x_4662:
[----:B------:R-:W-:Y:S05]  /*5250*/  BSYNC.RECONVERGENT B1 ;  /* 0x0000000000017941 */ /* 0x000fea0003800200 */
.L_x_4661:
[----:B------:R-:W-:Y:S01]  /*5260*/  IMAD.SHL.U32 R0, R0, 0x100000, RZ ;  /* 0x0010000000007824 */ /* 0x000fe200078e00ff */
[----:B------:R-:W-:-:S04]  /*5270*/  LEA R2, R2, 0x3b800000, 0x17 ;  /* 0x3b80000002027811 */ /* 0x000fc800078eb8ff */
[----:B------:R-:W-:-:S07]  /*5280*/  LOP3.LUT R0, R2, R0, R7, 0xfe, !PT ;  /* 0x0000000002007212 */ /* 0x000fce00078efe07 */
.L_x_4660:
[----:B------:R-:W-:Y:S05]  /*5290*/  BSYNC.RECONVERGENT B0 ;  /* 0x0000000000007941 */ /* 0x000fea0003800200 */
.L_x_4659:
[----:B------:R-:W-:Y:S01]  /*52a0*/  F2FP.F16.F32.PACK_AB R0, RZ, R0 ;  /* 0x00000000ff00723e */ /* 0x000fe200000000ff */
[----:B------:R-:W-:Y:S06]  /*52b0*/  BRA `(.L_x_4644) ;  /* 0x0000000400187947 */ /* 0x000fec0003800000 */
.L_x_4657:
        /* <DEDUP_REMOVED lines=21> */
.L_x_4666:
[----:B------:R-:W-:Y:S05]  /*5410*/  BSYNC.RECONVERGENT B1 ;  /* 0x0000000000017941 */ /* 0x000fea0003800200 */
.L_x_4665:
[----:B------:R-:W-:Y:S02]  /*5420*/  SHF.L.U32 R0, R0, 0x15, RZ ;  /* 0x0000001500007819 */ /* 0x000fe400000006ff */
[----:B------:R-:W-:-:S04]  /*5430*/  LEA R2, R2, 0x37800000, 0x17 ;  /* 0x3780000002027811 */ /* 0x000fc800078eb8ff */
[----:B------:R-:W-:-:S07]  /*5440*/  LOP3.LUT R0, R2, R0, R7, 0xfe, !PT ;  /* 0x0000000002007212 */ /* 0x000fce00078efe07 */
.L_x_4664:
[----:B------:R-:W-:Y:S05]  /*5450*/  BSYNC.RECONVERGENT B0 ;  /* 0x0000000000007941 */ /* 0x000fea0003800200 */
.L_x_4663:
[----:B------:R-:W-:Y:S01]  /*5460*/  F2FP.F16.F32.PACK_AB R0, RZ, R0 ;  /* 0x00000000ff00723e */ /* 0x000fe200000000ff */
[----:B------:R-:W-:Y:S06]  /*5470*/  BRA `(.L_x_4644) ;  /* 0x0000000000a87947 */ /* 0x000fec0003800000 */
.L_x_4656:
        /* <DEDUP_REMOVED lines=14> */
.L_x_4670:
[----:B------:R-:W-:Y:S05]  /*5560*/  BSYNC.RECONVERGENT B0 ;  /* 0x0000000000007941 */ /* 0x000fea0003800200 */
.L_x_4669:
[----:B------:R-:W-:Y:S01]  /*5570*/  F2FP.F16.F32.PACK_AB R0, RZ, R0 ;  /* 0x00000000ff00723e */ /* 0x000fe200000000ff */
[----:B------:R-:W-:Y:S06]  /*5580*/  BRA `(.L_x_4644) ;  /* 0x0000000000647947 */ /* 0x000fec0003800000 */
.L_x_4643:
        /* <DEDUP_REMOVED lines=16> */
.L_x_4671:
[----:B------:R-:W-:Y:S01]  /*5690*/  PRMT R0, RZ, 0x7610, R0 ;  /* 0x00007610ff007816 */ /* 0x000fe20000000000 */
[----:B------:R-:W-:Y:S06]  /*56a0*/  BRA `(.L_x_4644) ;  /* 0x00000000001c7947 */ /* 0x000fec0003800000 */
.L_x_4668:
[----:B------:R-:W2:Y:S02]  /*56b0*/  LDG.E.64 R2, desc[UR36][R2.64] ;  /* 0x0000002402027981 */ /* 0x000ea4000c1e1b00 */
[----:B--2---:R-:W0:Y:S02]  /*56c0*/  I2F.U64 R0, R2 ;  /* 0x0000000200007312 */ /* 0x004e240000301000 */
[----:B0-----:R-:W-:Y:S01]  /*56d0*/  F2FP.F16.F32.PACK_AB R0, RZ, R0 ;  /* 0x00000000ff00723e */ /* 0x001fe200000000ff */
[----:B------:R-:W-:Y:S06]  /*56e0*/  BRA `(.L_x_4644) ;  /* 0x00000000000c7947 */ /* 0x000fec0003800000 */
.L_x_4667:
[----:B------:R-:W2:Y:S02]  /*56f0*/  LDG.E R2, desc[UR36][R2.64] ;  /* 0x0000002402027981 */ /* 0x000ea4000c1e1900 */
[----:B--2---:R-:W-:-:S04]  /*5700*/  I2FP.F32.U32 R0, R2 ;  /* 0x0000000200007245 */ /* 0x004fc80000201000 */
[----:B------:R-:W-:-:S07]  /*5710*/  F2FP.F16.F32.PACK_AB R0, RZ, R0 ;  /* 0x00000000ff00723e */ /* 0x000fce00000000ff */
.L_x_4644:
[----:B-----5:R-:W-:Y:S01]  /*5720*/  HADD2.F32 R5, -RZ, R0.H0_H0 ;  /* 0x20000000ff057230 */ /* 0x020fe20000004100 */
[----:B------:R-:W2:Y:S01]  /*5730*/  LDCU.64 UR6, c[0x0][0x580] ;  /* 0x0000b000ff0677ac */ /* 0x000ea20008000a00 */
[----:B------:R-:W-:Y:S02]  /*5740*/  IMAD.MOV.U32 R9, RZ, RZ, 0x3e800000 ;  /* 0x3e800000ff097424 */ /* 0x000fe400078e00ff */
[----:B------:R-:W-:Y:S02]  /*5750*/  IMAD.MOV.U32 R6, RZ, RZ, 0x3d39bf78 ;  /* 0x3d39bf78ff067424 */ /* 0x000fe400078e00ff */
        /* <DEDUP_REMOVED lines=10> */
[----:B------:R-:W-:Y:S01]  /*5800*/  @P0 IMAD.MOV.U32 R0, RZ, RZ, 0x7f800000 ;  /* 0x7f800000ff000424 */ /* 0x000fe200078e00ff */
        /* <DEDUP_REMOVED lines=21> */
[----:B------:R-:W-:Y:S01]  /*5960*/  FADD.FTZ R0, R0, -R3 ;  /* 0x8000000300007221 */ /* 0x000fe20000010000 */
[----:B------:R-:W-:-:S04]  /*5970*/  IADD3.X R3, PT, PT, RZ, UR7, RZ, P0, !PT ;  /* 0x00000007ff037c10 */ /* 0x000fc800087fe4ff */
        /* <DEDUP_REMOVED lines=14> */
.L_x_4675:
[----:B------:R-:W-:-:S06]  /*5a60*/  HADD2.F32 R5, -RZ, R0.H0_H0 ;  /* 0x20000000ff057230 */ /* 0x000fcc0000004100 */
[----:B------:R-:W0:Y:S02]  /*5a70*/  F2I.S64.TRUNC R4, R5 ;  /* 0x0000000500047311 */ /* 0x000e24000020d900 */
[----:B0-----:R0:W-:Y:S01]  /*5a80*/  STG.E.U8 desc[UR36][R2.64], R4 ;  /* 0x0000000402007986 */ /* 0x0011e2000c101124 */
[----:B------:R-:W-:Y:S05]  /*5a90*/  BRA `(.L_x_4677) ;  /* 0x0000000c006c7947 */ /* 0x000fea0003800000 */
.L_x_4674:
        /* <DEDUP_REMOVED lines=10> */
.L_x_4679:
[----:B------:R-:W-:-:S04]  /*5b40*/  HADD2.F32 R0, -RZ, R0.H0_H0 ;  /* 0x20000000ff007230 */ /* 0x000fc80000004100 */
[----:B------:R-:W0:Y:S02]  /*5b50*/  F2I.FTZ.TRUNC.NTZ R5, R0 ;  /* 0x0000000000057305 */ /* 0x000e24000021f100 */
[----:B0-----:R0:W-:Y:S01]  /*5b60*/  STG.E desc[UR36][R2.64], R5 ;  /* 0x0000000502007986 */ /* 0x0011e2000c101924 */
[----:B------:R-:W-:Y:S05]  /*5b70*/  BRA `(.L_x_4677) ;  /* 0x0000000c00347947 */ /* 0x000fea0003800000 */
.L_x_4678:
[----:B------:R-:W-:-:S04]  /*5b80*/  HADD2.F32 R0, -RZ, R0.H0_H0 ;  /* 0x20000000ff007230 */ /* 0x000fc80000004100 */
[----:B------:R-:W0:Y:S02]  /*5b90*/  F2I.FTZ.TRUNC.NTZ R5, R0 ;  /* 0x0000000000057305 */ /* 0x000e24000021f100 */
[----:B0-----:R0:W-:Y:S01]  /*5ba0*/  STG.E.U16 desc[UR36][R2.64], R5 ;  /* 0x0000000502007986 */ /* 0x0011e2000c101524 */
[----:B------:R-:W-:Y:S05]  /*5bb0*/  BRA `(.L_x_4677) ;  /* 0x0000000c00247947 */ /* 0x000fea0003800000 */
.L_x_4673:
        /* <DEDUP_REMOVED lines=9> */
.L_x_4681:
[----:B------:R0:W-:Y:S01]  /*5c50*/  STG.E.U16 desc[UR36][R2.64], R0 ;  /* 0x0000000002007986 */ /* 0x0001e2000c101524 */
[----:B------:R-:W-:Y:S05]  /*5c60*/  BRA `(.L_x_4677) ;  /* 0x0000000800f87947 */ /* 0x000fea0003800000 */
.L_x_4680:
        /* <DEDUP_REMOVED lines=10> */
.L_x_4683:
[----:B------:R-:W-:-:S05]  /*5d10*/  HADD2.F32 R0, -RZ, R0.H0_H0 ;  /* 0x20000000ff007230 */ /* 0x000fca0000004100 */
[----:B------:R-:W-:-:S04]  /*5d20*/  F2FP.F16.F32.PACK_AB R0, RZ, R0 ;  /* 0x00000000ff00723e */ /* 0x000fc800000000ff */
[----:B------:R-:W-:-:S05]  /*5d30*/  PRMT R0, R0, 0x5410, RZ ;  /* 0x0000541000007816 */ /* 0x000fca00000000ff */
[----:B------:R0:W-:Y:S01]  /*5d40*/  STG.E desc[UR36][R2.64], R0 ;  /* 0x0000000002007986 */ /* 0x0001e2000c101924 */
[----:B------:R-:W-:Y:S05]  /*5d50*/  BRA `(.L_x_4677) ;  /* 0x0000000800bc7947 */ /* 0x000fea0003800000 */
.L_x_4682:
[----:B------:R-:W-:-:S05]  /*5d60*/  HADD2.F32 R4, -RZ, R0.H0_H0 ;  /* 0x20000000ff047230 */ /* 0x000fca0000004100 */
[----:B------:R-:W-:-:S06]  /*5d70*/  FMUL.FTZ R4, R4, 1 ;  /* 0x3f80000004047820 */ /* 0x000fcc0000410000 */
[----:B------:R-:W0:Y:S02]  /*5d80*/  F2F.F64.F32 R4, R4 ;  /* 0x0000000400047310 */ /* 0x000e240000201800 */
[----:B0-----:R0:W-:Y:S01]  /*5d90*/  STG.E.64 desc[UR36][R2.64], R4 ;  /* 0x0000000402007986 */ /* 0x0011e2000c101b24 */
[----:B------:R-:W-:Y:S05]  /*5da0*/  BRA `(.L_x_4677) ;  /* 0x0000000800a87947 */ /* 0x000fea0003800000 */
.L_x_4672:
        /* <DEDUP_REMOVED lines=14> */
.L_x_4687:
        /* <DEDUP_REMOVED lines=18> */
.L_x_4690:
[----:B------:R-:W-:-:S04]  /*5fb0*/  SHF.R.U32.HI R5, RZ, 0x18, R5 ;  /* 0x00000018ff057819 */ /* 0x000fc80000011605 */
[----:B------:R-:W-:-:S07]  /*5fc0*/  LOP3.LUT R0, R0, 0x80, R5, 0xf8, !PT ;  /* 0x0000008000007812 */ /* 0x000fce00078ef805 */
.L_x_4689:
[----:B------:R-:W-:Y:S05]  /*5fd0*/  BSYNC.RECONVERGENT B0 ;  /* 0x0000000000007941 */ /* 0x000fea0003800200 */
.L_x_4688:
[----:B------:R0:W-:Y:S01]  /*5fe0*/  STG.E.U8 desc[UR36][R2.64], R0 ;  /* 0x0000000002007986 */ /* 0x0001e2000c101124 */
[----:B------:R-:W-:Y:S05]  /*5ff0*/  BRA `(.L_x_4677) ;  /* 0x0000000800147947 */ /* 0x000fea0003800000 */
.L_x_4686:
        /* <DEDUP_REMOVED lines=18> */
.L_x_4693:
[----:B------:R-:W-:-:S04]  /*6120*/  SHF.R.U32.HI R5, RZ, 0x18, R5 ;  /* 0x00000018ff057819 */ /* 0x000fc80000011605 */
[----:B------:R-:W-:-:S07]  /*6130*/  LOP3.LUT R0, R0, 0x80, R5, 0xf8, !PT ;  /* 0x0000008000007812 */ /* 0x000fce00078ef805 */
.L_x_4692:
[----:B------:R-:W-:Y:S05]  /*6140*/  BSYNC.RECONVERGENT B0 ;  /* 0x0000000000007941 */ /* 0x000fea0003800200 */
.L_x_4691:
[----:B------:R0:W-:Y:S01]  /*6150*/  STG.E.U8 desc[UR36][R2.64], R0 ;  /* 0x0000000002007986 */ /* 0x0001e2000c101124 */
[----:B------:R-:W-:Y:S05]  /*6160*/  BRA `(.L_x_4677) ;  /* 0x0000000400b87947 */ /* 0x000fea0003800000 */
.L_x_4685:
        /* <DEDUP_REMOVED lines=22> */
.L_x_4695:
[----:B------:R-:W-:-:S06]  /*62d0*/  HADD2.F32 R4, -RZ, R0.H0_H0 ;  /* 0x20000000ff047230 */ /* 0x000fcc0000004100 */
[----:B------:R-:W0:Y:S02]  /*62e0*/  F2I.U64.TRUNC R4, R4 ;  /* 0x0000000400047311 */ /* 0x000e24000020d800 */
[----:B0-----:R0:W-:Y:S01]  /*62f0*/  STG.E.64 desc[UR36][R2.64], R4 ;  /* 0x0000000402007986 */ /* 0x0011e2000c101b24 */
[----:B------:R-:W-:Y:S05]  /*6300*/  BRA `(.L_x_4677) ;  /* 0x0000000400507947 */ /* 0x000fea0003800000 */
.L_x_4694:
[----:B------:R-:W-:-:S04]  /*6310*/  HADD2.F32 R0, -RZ, R0.H0_H0 ;  /* 0x20000000ff007230 */ /* 0x000fc80000004100 */
[----:B------:R-:W0:Y:S02]  /*6320*/  F2I.FTZ.U32.TRUNC.NTZ R5, R0 ;  /* 0x0000000000057305 */ /* 0x000e24000021f000 */
[----:B0-----:R0:W-:Y:S01]  /*6330*/  STG.E desc[UR36][R2.64], R5 ;  /* 0x0000000502007986 */ /* 0x0011e2000c101924 */
[----:B------:R-:W-:Y:S05]  /*6340*/  BRA `(.L_x_4677) ;  /* 0x0000000400407947 */ /* 0x000fea0003800000 */
.L_x_4684:
        /* <DEDUP_REMOVED lines=11> */
.L_x_4697:
[----:B------:R-:W-:Y:S01]  /*6400*/  HADD2.F32 R0, -RZ, R0.H0_H0 ;  /* 0x20000000ff007230 */ /* 0x000fe20000004100 */
[----:B------:R-:W-:-:S04]  /*6410*/  CS2R R6, SRZ ;  /* 0x0000000000067805 */ /* 0x000fc8000001ff00 */
[----:B------:R-:W-:-:S04]  /*6420*/  FMUL.FTZ R0, R0, 1 ;  /* 0x3f80000000007820 */ /* 0x000fc80000410000 */
[----:B------:R-:W0:Y:S02]  /*6430*/  F2F.F64.F32 R4, R0 ;  /* 0x0000000000047310 */ /* 0x000e240000201800 */
[----:B0-----:R4:W-:Y:S01]  /*6440*/  STG.E.128 desc[UR36][R2.64], R4 ;  /* 0x0000000402007986 */ /* 0x0019e2000c101d24 */
[----:B------:R-:W-:Y:S05]  /*6450*/  BRA `(.L_x_4677) ;  /* 0x0000000000fc7947 */ /* 0x000fea0003800000 */
.L_x_4696:
[----:B------:R-:W-:-:S09]  /*6460*/  UISETP.NE.AND UP0, UPT, UR4, 0xf, UPT ;  /* 0x0000000f0400788c */ /* 0x000fd2000bf05270 */
[----:B------:R-:W-:Y:S05]  /*6470*/  BRA.U !UP0, `(.L_x_4698) ;  /* 0x0000000108e87547 */ /* 0x000fea000b800000 */
[----:B------:R-:W-:-:S09]  /*6480*/  UISETP.NE.AND UP0, UPT, UR4, 0x17, UPT ;  /* 0x000000170400788c */ /* 0x000fd2000bf05270 */
[----:B------:R-:W-:Y:S05]  /*6490*/  BRA.U !UP0, `(.L_x_4699) ;  /* 0x0000000108907547 */ /* 0x000fea000b800000 */
[----:B------:R-:W-:-:S09]  /*64a0*/  UISETP.NE.AND UP0, UPT, UR4, 0x18, UPT ;  /* 0x000000180400788c */ /* 0x000fd2000bf05270 */
[----:B------:R-:W-:Y:S05]  /*64b0*/  BRA.U !UP0, `(.L_x_4700) ;  /* 0x0000000108447547 */ /* 0x000fea000b800000 */
.L_x_4676:
        /* <DEDUP_REMOVED lines=16> */
.L_x_4701:
[----:B------:R-:W-:Y:S05]  /*65c0*/  BRA `(.L_x_4677) ;  /* 0x0000000000a07947 */ /* 0x000fea0003800000 */
.L_x_4700:
        /* <DEDUP_REMOVED lines=13> */
.L_x_4703:
[----:B------:R-:W-:Y:S05]  /*66a0*/  BSYNC.RECONVERGENT B0 ;  /* 0x0000000000007941 */ /* 0x000fea0003800200 */
.L_x_4702:
[----:B------:R-:W-:-:S05]  /*66b0*/  LOP3.LUT R5, R0, 0x80, R5, 0xf8, !PT ;  /* 0x0000008000057812 */ /* 0x000fca00078ef805 */
[----:B------:R2:W-:Y:S01]  /*66c0*/  STG.E.U8 desc[UR36][R2.64], R5 ;  /* 0x0000000502007986 */ /* 0x0005e2000c101124 */
[----:B------:R-:W-:Y:S05]  /*66d0*/  BRA `(.L_x_4677) ;  /* 0x00000000005c7947 */ /* 0x000fea0003800000 */
.L_x_4699:
        /* <DEDUP_REMOVED lines=12> */
.L_x_4705:
[----:B------:R-:W-:Y:S01]  /*67a0*/  IMAD.MOV.U32 R0, RZ, RZ, 0x7f ;  /* 0x0000007fff007424 */ /* 0x000fe200078e00ff */
[----:B------:R-:W-:-:S04]  /*67b0*/  ISETP.GT.U32.AND P0, PT, R4, 0x7f800000, PT ;  /* 0x7f8000000400780c */ /* 0x000fc80003f04070 */
[----:B------:R-:W-:-:S09]  /*67c0*/  SEL R0, R0, 0x7c, P0 ;  /* 0x0000007c00007807 */ /* 0x000fd20000000000 */
.L_x_4706:
[----:B------:R-:W-:Y:S05]  /*67d0*/  BSYNC.RECONVERGENT B0 ;  /* 0x0000000000007941 */ /* 0x000fea0003800200 */
.L_x_4704:
[----:B------:R-:W-:-:S04]  /*67e0*/  SHF.R.U32.HI R5, RZ, 0x18, R5 ;  /* 0x00000018ff057819 */ /* 0x000fc80000011605 */
[----:B------:R-:W-:-:S05]  /*67f0*/  LOP3.LUT R5, R0, 0x80, R5, 0xf8, !PT ;  /* 0x0000008000057812 */ /* 0x000fca00078ef805 */
[----:B------:R1:W-:Y:S01]  /*6800*/  STG.E.U8 desc[UR36][R2.64], R5 ;  /* 0x0000000502007986 */ /* 0x0003e2000c101124 */
[----:B------:R-:W-:Y:S05]  /*6810*/  BRA `(.L_x_4677) ;  /* 0x00000000000c7947 */ /* 0x000fea0003800000 */
.L_x_4698:
[----:B------:R-:W-:-:S05]  /*6820*/  HADD2.F32 R0, -RZ, R0.H0_H0 ;  /* 0x20000000ff007230 */ /* 0x000fca0000004100 */
[----:B------:R-:W-:-:S05]  /*6830*/  F2FP.BF16.F32.PACK_AB R0, RZ, R0 ;  /* 0x00000000ff00723e */ /* 0x000fca00000010ff */
[----:B------:R0:W-:Y:S02]  /*6840*/  STG.E.U16 desc[UR36][R2.64], R0 ;  /* 0x0000000002007986 */ /* 0x0001e4000c101524 */
.L_x_4677:
[----:B------:R-:W-:-:S07]  /*6850*/  IADD3 R17, PT, PT, R17, 0x80, RZ ;  /* 0x0000008011117810 */ /* 0x000fce0007ffe0ff */
.L_x_4637:
[----:B------:R-:W-:Y:S05]  /*6860*/  BSYNC.RECONVERGENT B6 ;  /* 0x0000000000067941 */ /* 0x000fea0003800200 */
.L_x_4636:
[----:B------:R-:W5:Y:S01]  /*6870*/  LDCU UR4, c[0x0][0x380] ;  /* 0x00007000ff0477ac */ /* 0x000f620008000800 */
[----:B------:R-:W-:Y:S01]  /*6880*/  BSSY.RECONVERGENT B6, `(.L_x_4707) ;  /* 0x000033b000067945 */ /* 0x000fe20003800200 */
[----:B-----5:R-:W-:-:S13]  /*6890*/  ISETP.GE.AND P0, PT, R17, UR4, PT ;  /* 0x0000000411007c0c */ /* 0x020fda000bf06270 */
[----:B------:R-:W-:Y:S05]  /*68a0*/  @P0 BRA `(.L_x_4708) ;  /* 0x0000003000e00947 */ /* 0x000fea0003800000 */
[----:B------:R-:W5:Y:S01]  /*68b0*/  LDCU UR4, c[0x0][0x388] ;  /* 0x00007100ff0477ac */ /* 0x000f620008000800 */
        /* <DEDUP_REMOVED lines=302> */
.L_x_4709:
        /* <DEDUP_REMOVED lines=18> */
.L_x_4713:
[----:B------:R-:W2:Y:S02]  /*7cc0*/  LDG.E.U8 R2, desc[UR36][R2.64] ;  /* 0x0000002402027981 */ /* 0x000ea4000c1e1100 */
[----:B--2---:R-:W-:-:S04]  /*7cd0*/  I2FP.F32.U32 R0, R2 ;  /* 0x0000000200007245 */ /* 0x004fc80000201000 */
[----:B------:R-:W-:Y:S01]  /*7ce0*/  F2FP.F16.F32.PACK_AB R0, RZ, R0 ;  /* 0x00000000ff00723e */ /* 0x000fe200000000ff */
[----:B------:R-:W-:Y:S06]  /*7cf0*/  BRA `(.L_x_4715) ;  /* 0x0000000c007c7947 */ /* 0x000fec0003800000 */
.L_x_4712:
        /* <DEDUP_REMOVED lines=10> */
.L_x_4717:
[----:B------:R-:W2:Y:S02]  /*7da0*/  LDG.E R2, desc[UR36][R2.64] ;  /* 0x0000002402027981 */ /* 0x000ea4000c1e1900 */
[----:B--2---:R-:W-:-:S04]  /*7db0*/  I2FP.F32.S32 R0, R2 ;  /* 0x0000000200007245 */ /* 0x004fc80000201400 */
[----:B------:R-:W-:Y:S01]  /*7dc0*/  F2FP.F16.F32.PACK_AB R0, RZ, R0 ;  /* 0x00000000ff00723e */ /* 0x000fe200000000ff */
[----:B------:R-:W-:Y:S06]  /*7dd0*/  BRA `(.L_x_4715) ;  /* 0x0000000c00447947 */ /* 0x000fec0003800000 */
.L_x_4716:
[----:B------:R-:W2:Y:S02]  /*7de0*/  LDG.E.U16 R2, desc[UR36][R2.64] ;  /* 0x0000002402027981 */ /* 0x000ea4000c1e1500 */
[----:B--2---:R-:W0:Y:S02]  /*7df0*/  I2F.S16 R0, R2 ;  /* 0x0000000200007306 */ /* 0x004e240000101400 */
[----:B0-----:R-:W-:Y:S01]  /*7e00*/  F2FP.F16.F32.PACK_AB R0, RZ, R0 ;  /* 0x00000000ff00723e */ /* 0x001fe200000000ff */
[----:B------:R-:W-:Y:S06]  /*7e10*/  BRA `(.L_x_4715) ;  /* 0x0000000c00347947 */ /* 0x000fec0003800000 */
.L_x_4711:
        /* <DEDUP_REMOVED lines=9> */
.L_x_4719:
[----:B------:R1:W5:Y:S01]  /*7eb0*/  LDG.E.U16 R0, desc[UR36][R2.64] ;  /* 0x0000002402007981 */ /* 0x000362000c1e1500 */
[----:B------:R-:W-:Y:S05]  /*7ec0*/  BRA `(.L_x_4715) ;  /* 0x0000000c00087947 */ /* 0x000fea0003800000 */
.L_x_4718:
        /* <DEDUP_REMOVED lines=9> */
.L_x_4721:
[----:B------:R0:W5:Y:S01]  /*7f60*/  LDG.E.U16 R0, desc[UR36][R2.64] ;  /* 0x0000002402007981 */ /* 0x000162000c1e1500 */
[----:B------:R-:W-:Y:S05]  /*7f70*/  BRA `(.L_x_4715) ;  /* 0x0000000800dc7947 */ /* 0x000fea0003800000 */
.L_x_4720:
        /* <DEDUP_REMOVED lines=8> */
.L_x_4710:
        /* <DEDUP_REMOVED lines=13> */
.L_x_4724:
        /* <DEDUP_REMOVED lines=8> */
.L_x_4723:
        /* <DEDUP_REMOVED lines=27> */
.L_x_4726:
        /* <DEDUP_REMOVED lines=13> */
.L_x_4725:
[----:B------:R-:W2:Y:S02]  /*83d0*/  LDG.E.U16 R0, desc[UR36][R2.64] ;  /* 0x0000002402007981 */ /* 0x000ea4000c1e1500 */
[----:B--2---:R-:W-:-:S04]  /*83e0*/  SHF.L.U32 R0, R0, 0x10, RZ ;  /* 0x0000001000007819 */ /* 0x004fc800000006ff */
[----:B------:R-:W-:Y:S01]  /*83f0*/  F2FP.F16.F32.PACK_AB R0, RZ, R0 ;  /* 0x00000000ff00723e */ /* 0x000fe200000000ff */
[----:B------:R-:W-:Y:S06]  /*8400*/  BRA `(.L_x_4715) ;  /* 0x0000000400b87947 */ /* 0x000fec0003800000 */
.L_x_4722:
        /* <DEDUP_REMOVED lines=12> */
.L_x_4729:
        /* <DEDUP_REMOVED lines=21> */
.L_x_4733:
[----:B------:R-:W-:Y:S05]  /*8620*/  BSYNC.RECONVERGENT B1 ;  /* 0x0000000000017941 */ /* 0x000fea0003800200 */
.L_x_4732:
[----:B------:R-:W-:Y:S01]  /*8630*/  IMAD.SHL.U32 R0, R0, 0x100000, RZ ;  /* 0x0010000000007824 */ /* 0x000fe200078e00ff */
[----:B------:R-:W-:-:S04]  /*8640*/  LEA R2, R2, 0x3b800000, 0x17 ;  /* 0x3b80000002027811 */ /* 0x000fc800078eb8ff */
[----:B------:R-:W-:-:S07]  /*8650*/  LOP3.LUT R0, R2, R0, R7, 0xfe, !PT ;  /* 0x0000000002007212 */ /* 0x000fce00078efe07 */
.L_x_4731:
[----:B------:R-:W-:Y:S05]  /*8660*/  BSYNC.RECONVERGENT B0 ;  /* 0x0000000000007941 */ /* 0x000fea0003800200 */
.L_x_4730:
[----:B------:R-:W-:Y:S01]  /*8670*/  F2FP.F16.F32.PACK_AB R0, RZ, R0 ;  /* 0x00000000ff00723e */ /* 0x000fe200000000ff */
[----:B------:R-:W-:Y:S06]  /*8680*/  BRA `(.L_x_4715) ;  /* 0x0000000400187947 */ /* 0x000fec0003800000 */
.L_x_4728:
        /* <DEDUP_REMOVED lines=21> */
.L_x_4737:
[----:B------:R-:W-:Y:S05]  /*87e0*/  BSYNC.RECONVERGENT B1 ;  /* 0x0000000000017941 */ /* 0x000fea0003800200 */
.L_x_4736:
[----:B------:R-:W-:Y:S02]  /*87f0*/  SHF.L.U32 R0, R0, 0x15, RZ ;  /* 0x0000001500007819 */ /* 0x000fe400000006ff */
[----:B------:R-:W-:-:S04]  /*8800*/  LEA R2, R2, 0x37800000, 0x17 ;  /* 0x3780000002027811 */ /* 0x000fc800078eb8ff */
[----:B------:R-:W-:-:S07]  /*8810*/  LOP3.LUT R0, R2, R0, R7, 0xfe, !PT ;  /* 0x0000000002007212 */ /* 0x000fce00078efe07 */
.L_x_4735:
[----:B------:R-:W-:Y:S05]  /*8820*/  BSYNC.RECONVERGENT B0 ;  /* 0x0000000000007941 */ /* 0x000fea0003800200 */
.L_x_4734:
[----:B------:R-:W-:Y:S01]  /*8830*/  F2FP.F16.F32.PACK_AB R0, RZ, R0 ;  /* 0x00000000ff00723e */ /* 0x000fe200000000ff */
[----:B------:R-:W-:Y:S06]  /*8840*/  BRA `(.L_x_4715) ;  /* 0x0000000000a87947 */ /* 0x000fec0003800000 */
.L_x_4727:
        /* <DEDUP_REMOVED lines=14> */
.L_x_4741:
[----:B------:R-:W-:Y:S05]  /*8930*/  BSYNC.RECONVERGENT B0 ;  /* 0x0000000000007941 */ /* 0x000fea0003800200 */
.L_x_4740:
[----:B------:R-:W-:Y:S01]  /*8940*/  F2FP.F16.F32.PACK_AB R0, RZ, R0 ;  /* 0x00000000ff00723e */ /* 0x000fe200000000ff */
[----:B------:R-:W-:Y:S06]  /*8950*/  BRA `(.L_x_4715) ;  /* 0x0000000000647947 */ /* 0x000fec0003800000 */
.L_x_4714:
[----:B------:R-:W-:Y:S01]  /*8960*/  MOV R2, 0x0 ;  /* 0x0000000000027802 */ /* 0x000fe20000000f00 */
[----:B------:R-:W0:Y:S01]  /*8970*/  LDCU.64 UR4, c[0x4][0x128] ;  /* 0x01002500ff0477ac */ /* 0x000e220008000a00 */
[----:B------:R-:W-:Y:S02]  /*8980*/  HFMA2 R8, -RZ, RZ, 0, 4.64916229248046875e-06 ;  /* 0x0000004eff087431 */ /* 0x000fe400000001ff */
[----:B------:R-:W-:Y:S01]  /*8990*/  IMAD.MOV.U32 R12, RZ, RZ, 0x1 ;  /* 0x00000001ff0c7424 */ /* 0x000fe200078e00ff */
[----:B------:R-:W-:Y:S01]  /*89a0*/  MOV R13, RZ ;  /* 0x000000ff000d7202 */ /* 0x000fe20000000f00 */
[----:B------:R-:W1:Y:S01]  /*89b0*/  LDCU.64 UR6, c[0x4][0x130] ;  /* 0x01002600ff0677ac */ /* 0x000e620008000a00 */
[----:B------:R-:W2:Y:S01]  /*89c0*/  LDC.64 R2, c[0x4][R2] ;  /* 0x0100000002027b82 */ /* 0x000ea20000000a00 */
[----:B------:R-:W3:Y:S01]  /*89d0*/  LDCU.64 UR8, c[0x4][0x28] ;  /* 0x01000500ff0877ac */ /* 0x000ee20008000a00 */
[----:B0-----:R-:W-:Y:S01]  /*89e0*/  MOV R4, UR4 ;  /* 0x0000000400047c02 */ /* 0x001fe20008000f00 */
[----:B------:R-:W-:Y:S01]  /*89f0*/  IMAD.U32 R5, RZ, RZ, UR5 ;  /* 0x00000005ff057e24 */ /* 0x000fe2000f8e00ff */
[----:B-1----:R-:W-:Y:S01]  /*8a00*/  MOV R6, UR6 ;  /* 0x0000000600067c02 */ /* 0x002fe20008000f00 */
[----:B------:R-:W-:Y:S01]  /*8a10*/  IMAD.U32 R7, RZ, RZ, UR7 ;  /* 0x00000007ff077e24 */ /* 0x000fe2000f8e00ff */
[----:B---3--:R-:W-:Y:S01]  /*8a20*/  MOV R10, UR8 ;  /* 0x00000008000a7c02 */ /* 0x008fe20008000f00 */
[----:B------:R-:W-:-:S07]  /*8a30*/  IMAD.U32 R11, RZ, RZ, UR9 ;  /* 0x00000009ff0b7e24 */ /* 0x000fce000f8e00ff */
[----:B------:R-:W-:-:S07]  /*8a40*/  LEPC R20, `(.L_x_4742) ;  /* 0x000000001014794e */ /* 0x000fce0000000000 */
[----:B--2---:R-:W-:Y:S05]  /*8a50*/  CALL.ABS.NOINC R2 ;  /* 0x0000000002007343 */ /* 0x004fea0003c00000 */
.L_x_4742:
[----:B------:R-:W-:Y:S01]  /*8a60*/  PRMT R0, RZ, 0x7610, R0 ;  /* 0x00007610ff007816 */ /* 0x000fe20000000000 */
[----:B------:R-:W-:Y:S06]  /*8a70*/  BRA `(.L_x_4715) ;  /* 0x00000000001c7947 */ /* 0x000fec0003800000 */
.L_x_4739:
[----:B------:R-:W2:Y:S02]  /*8a80*/  LDG.E.64 R2, desc[UR36][R2.64] ;  /* 0x0000002402027981 */ /* 0x000ea4000c1e1b00 */
[----:B--2---:R-:W0:Y:S02]  /*8a90*/  I2F.U64 R0, R2 ;  /* 0x0000000200007312 */ /* 0x004e240000301000 */
[----:B0-----:R-:W-:Y:S01]  /*8aa0*/  F2FP.F16.F32.PACK_AB R0, RZ, R0 ;  /* 0x00000000ff00723e */ /* 0x001fe200000000ff */
[----:B------:R-:W-:Y:S06]  /*8ab0*/  BRA `(.L_x_4715) ;  /* 0x00000000000c7947 */ /* 0x000fec0003800000 */
.L_x_4738:
[----:B------:R-:W2:Y:S02]  /*8ac0*/  LDG.E R2, desc[UR36][R2.64] ;  /* 0x0000002402027981 */ /* 0x000ea4000c1e1900 */
[----:B--2---:R-:W-:-:S04]  /*8ad0*/  I2FP.F32.U32 R0, R2 ;  /* 0x0000000200007245 */ /* 0x004fc80000201000 */
[----:B------:R-:W-:-:S07]  /*8ae0*/  F2FP.F16.F32.PACK_AB R0, RZ, R0 ;  /* 0x00000000ff00723e */ /* 0x000fce00000000ff */
.L_x_4715:
[----:B-----5:R-:W-:Y:S01]  /*8af0*/  HADD2.F32 R5, -RZ, R0.H0_H0 ;  /* 0x20000000ff057230 */ /* 0x020fe20000004100 */
[----:B------:R-:W-:Y:S01]  /*8b00*/  MOV R9, 0x3e800000 ;  /* 0x3e80000000097802 */ /* 0x000fe20000000f00 */
[----:B------:R-:W2:Y:S01]  /*8b10*/  LDCU.64 UR6, c[0x0][0x580] ;  /* 0x0000b000ff0677ac */ /* 0x000ea20008000a00 */
[----:B------:R-:W-:Y:S02]  /*8b20*/  MOV R6, 0x3d39bf78 ;  /* 0x3d39bf7800067802 */ /* 0x000fe40000000f00 */
        /* <DEDUP_REMOVED lines=48> */
.L_x_4746:
[----:B------:R-:W-:-:S06]  /*8e30*/  HADD2.F32 R5, -RZ, R0.H0_H0 ;  /* 0x20000000ff057230 */ /* 0x000fcc0000004100 */
[----:B------:R-:W0:Y:S02]  /*8e40*/  F2I.S64.TRUNC R4, R5 ;  /* 0x0000000500047311 */ /* 0x000e24000020d900 */
[----:B0-----:R4:W-:Y:S01]  /*8e50*/  STG.E.U8 desc[UR36][R2.64], R4 ;  /* 0x0000000402007986 */ /* 0x0019e2000c101124 */
[----:B------:R-:W-:Y:S05]  /*8e60*/  BRA `(.L_x_4748) ;  /* 0x0000000c006c7947 */ /* 0x000fea0003800000 */
.L_x_4745:
        /* <DEDUP_REMOVED lines=10> */
.L_x_4750:
[----:B------:R-:W-:-:S04]  /*8f10*/  HADD2.F32 R0, -RZ, R0.H0_H0 ;  /* 0x20000000ff007230 */ /* 0x000fc80000004100 */
[----:B------:R-:W0:Y:S02]  /*8f20*/  F2I.FTZ.TRUNC.NTZ R5, R0 ;  /* 0x0000000000057305 */ /* 0x000e24000021f100 */
[----:B0-----:R2:W-:Y:S01]  /*8f30*/  STG.E desc[UR36][R2.64], R5 ;  /* 0x0000000502007986 */ /* 0x0015e2000c101924 */
[----:B------:R-:W-:Y:S05]  /*8f40*/  BRA `(.L_x_4748) ;  /* 0x0000000c00347947 */ /* 0x000fea0003800000 */
.L_x_4749:
[----:B------:R-:W-:-:S04]  /*8f50*/  HADD2.F32 R0, -RZ, R0.H0_H0 ;  /* 0x20000000ff007230 */ /* 0x000fc80000004100 */
[----:B------:R-:W0:Y:S02]  /*8f60*/  F2I.FTZ.TRUNC.NTZ R5, R0 ;  /* 0x0000000000057305 */ /* 0x000e24000021f100 */
[----:B0-----:R0:W-:Y:S01]  /*8f70*/  STG.E.U16 desc[UR36][R2.64], R5 ;  /* 0x0000000502007986 */ /* 0x0011e2000c101524 */
[----:B------:R-:W-:Y:S05]  /*8f80*/  BRA `(.L_x_4748) ;  /* 0x0000000c00247947 */ /* 0x000fea0003800000 */
.L_x_4744:
        /* <DEDUP_REMOVED lines=9> */
.L_x_4752:
[----:B------:R0:W-:Y:S01]  /*9020*/  STG.E.U16 desc[UR36][R2.64], R0 ;  /* 0x0000000002007986 */ /* 0x0001e2000c101524 */
[----:B------:R-:W-:Y:S05]  /*9030*/  BRA `(.L_x_4748) ;  /* 0x0000000800f87947 */ /* 0x000fea0003800000 */
.L_x_4751:
        /* <DEDUP_REMOVED lines=10> */
.L_x_4754:
[----:B------:R-:W-:-:S05]  /*90e0*/  HADD2.F32 R0, -RZ, R0.H0_H0 ;  /* 0x20000000ff007230 */ /* 0x000fca0000004100 */
[----:B------:R-:W-:-:S04]  /*90f0*/  F2FP.F16.F32.PACK_AB R0, RZ, R0 ;  /* 0x00000000ff00723e */ /* 0x000fc800000000ff */
[----:B------:R-:W-:-:S05]  /*9100*/  PRMT R0, R0, 0x5410, RZ ;  /* 0x0000541000007816 */ /* 0x000fca00000000ff */
[----:B------:R0:W-:Y:S01]  /*9110*/  STG.E desc[UR36][R2.64], R0 ;  /* 0x0000000002007986 */ /* 0x0001e2000c101924 */
[----:B------:R-:W-:Y:S05]  /*9120*/  BRA `(.L_x_4748) ;  /* 0x0000000800bc7947 */ /* 0x000fea0003800000 */
.L_x_4753:
[----:B------:R-:W-:-:S05]  /*9130*/  HADD2.F32 R4, -RZ, R0.H0_H0 ;  /* 0x20000000ff047230 */ /* 0x000fca0000004100 */
[----:B------:R-:W-:-:S06]  /*9140*/  FMUL.FTZ R4, R4, 1 ;  /* 0x3f80000004047820 */ /* 0x000fcc0000410000 */
[----:B------:R-:W0:Y:S02]  /*9150*/  F2F.F64.F32 R4, R4 ;  /* 0x0000000400047310 */ /* 0x000e240000201800 */
[----:B0-----:R0:W-:Y:S01]  /*9160*/  STG.E.64 desc[UR36][R2.64], R4 ;  /* 0x0000000402007986 */ /* 0x0011e2000c101b24 */
[----:B------:R-:W-:Y:S05]  /*9170*/  BRA `(.L_x_4748) ;  /* 0x0000000800a87947 */ /* 0x000fea0003800000 */
.L_x_4743:
        /* <DEDUP_REMOVED lines=14> */
.L_x_4758:
[----:B------:R-:W-:Y:S01]  /*9260*/  HADD2.F32 R5, -RZ, R0.H0_H0 ;  /* 0x20000000ff057230 */ /* 0x000fe20000004100 */
        /* <DEDUP_REMOVED lines=17> */
.L_x_4761:
[----:B------:R-:W-:-:S04]  /*9380*/  SHF.R.U32.HI R5, RZ, 0x18, R5 ;  /* 0x00000018ff057819 */ /* 0x000fc80000011605 */
[----:B------:R-:W-:-:S07]  /*9390*/  LOP3.LUT R0, R0, 0x80, R5, 0xf8, !PT ;  /* 0x0000008000007812 */ /* 0x000fce00078ef805 */
.L_x_4760:
[----:B------:R-:W-:Y:S05]  /*93a0*/  BSYNC.RECONVERGENT B0 ;  /* 0x0000000000007941 */ /* 0x000fea0003800200 */
.L_x_4759:
[----:B------:R0:W-:Y:S01]  /*93b0*/  STG.E.U8 desc[UR36][R2.64], R0 ;  /* 0x0000000002007986 */ /* 0x0001e2000c101124 */
[----:B------:R-:W-:Y:S05]  /*93c0*/  BRA `(.L_x_4748) ;  /* 0x0000000800147947 */ /* 0x000fea0003800000 */
.L_x_4757:
[----:B------:R-:W-:Y:S01]  /*93d0*/  HADD2.F32 R5, -RZ, R0.H0_H0 ;  /* 0x20000000ff057230 */ /* 0x000fe20000004100 */
        /* <DEDUP_REMOVED lines=17> */
.L_x_4764:
[----:B------:R-:W-:-:S04]  /*94f0*/  SHF.R.U32.HI R5, RZ, 0x18, R5 ;  /* 0x00000018ff057819 */ /* 0x000fc80000011605 */
[----:B------:R-:W-:-:S07]  /*9500*/  LOP3.LUT R0, R0, 0x80, R5, 0xf8, !PT ;  /* 0x0000008000007812 */ /* 0x000fce00078ef805 */
.L_x_4763:
[----:B------:R-:W-:Y:S05]  /*9510*/  BSYNC.RECONVERGENT B0 ;  /* 0x0000000000007941 */ /* 0x000fea0003800200 */
.L_x_4762:
[----:B------:R0:W-:Y:S01]  /*9520*/  STG.E.U8 desc[UR36][R2.64], R0 ;  /* 0x0000000002007986 */ /* 0x0001e2000c101124 */
[----:B------:R-:W-:Y:S05]  /*9530*/  BRA `(.L_x_4748) ;  /* 0x0000000400b87947 */ /* 0x000fea0003800000 */
.L_x_4756:
        /* <DEDUP_REMOVED lines=22> */
.L_x_4766:
[----:B------:R-:W-:-:S06]  /*96a0*/  HADD2.F32 R4, -RZ, R0.H0_H0 ;  /* 0x20000000ff047230 */ /* 0x000fcc0000004100 */
[----:B------:R-:W0:Y:S02]  /*96b0*/  F2I.U64.TRUNC R4, R4 ;  /* 0x0000000400047311 */ /* 0x000e24000020d800 */
[----:B0-----:R0:W-:Y:S01]  /*96c0*/  STG.E.64 desc[UR36][R2.64], R4 ;  /* 0x0000000402007986 */ /* 0x0011e2000c101b24 */
[----:B------:R-:W-:Y:S05]  /*96d0*/  BRA `(.L_x_4748) ;  /* 0x0000000400507947 */ /* 0x000fea0003800000 */
.L_x_4765:
[----:B------:R-:W-:-:S04]  /*96e0*/  HADD2.F32 R0, -RZ, R0.H0_H0 ;  /* 0x20000000ff007230 */ /* 0x000fc80000004100 */
[----:B------:R-:W0:Y:S02]  /*96f0*/  F2I.FTZ.U32.TRUNC.NTZ R5, R0 ;  /* 0x0000000000057305 */ /* 0x000e24000021f000 */
[----:B0-----:R0:W-:Y:S01]  /*9700*/  STG.E desc[UR36][R2.64], R5 ;  /* 0x0000000502007986 */ /* 0x0011e2000c101924 */
[----:B------:R-:W-:Y:S05]  /*9710*/  BRA `(.L_x_4748) ;  /* 0x0000000400407947 */ /* 0x000fea0003800000 */
.L_x_4755:
        /* <DEDUP_REMOVED lines=11> */
.L_x_4768:
[----:B------:R-:W-:Y:S01]  /*97d0*/  HADD2.F32 R0, -RZ, R0.H0_H0 ;  /* 0x20000000ff007230 */ /* 0x000fe20000004100 */
[----:B------:R-:W-:-:S04]  /*97e0*/  CS2R R6, SRZ ;  /* 0x0000000000067805 */ /* 0x000fc8000001ff00 */
[----:B------:R-:W-:-:S04]  /*97f0*/  FMUL.FTZ R0, R0, 1 ;  /* 0x3f80000000007820 */ /* 0x000fc80000410000 */
[----:B------:R-:W0:Y:S02]  /*9800*/  F2F.F64.F32 R4, R0 ;  /* 0x0000000000047310 */ /* 0x000e240000201800 */
[----:B0-----:R0:W-:Y:S01]  /*9810*/  STG.E.128 desc[UR36][R2.64], R4 ;  /* 0x0000000402007986 */ /* 0x0011e2000c101d24 */
[----:B------:R-:W-:Y:S05]  /*9820*/  BRA `(.L_x_4748) ;  /* 0x0000000000fc7947 */ /* 0x000fea0003800000 */
.L_x_4767:
[----:B------:R-:W-:-:S09]  /*9830*/  UISETP.NE.AND UP0, UPT, UR4, 0xf, UPT ;  /* 0x0000000f0400788c */ /* 0x000fd2000bf05270 */
[----:B------:R-:W-:Y:S05]  /*9840*/  BRA.U !UP0, `(.L_x_4769) ;  /* 0x0000000108e87547 */ /* 0x000fea000b800000 */
[----:B------:R-:W-:-:S09]  /*9850*/  UISETP.NE.AND UP0, UPT, UR4, 0x17, UPT ;  /* 0x000000170400788c */ /* 0x000fd2000bf05270 */
[----:B------:R-:W-:Y:S05]  /*9860*/  BRA.U !UP0, `(.L_x_4770) ;  /* 0x0000000108907547 */ /* 0x000fea000b800000 */
[----:B------:R-:W-:-:S09]  /*9870*/  UISETP.NE.AND UP0, UPT, UR4, 0x18, UPT ;  /* 0x000000180400788c */ /* 0x000fd2000bf05270 */
[----:B------:R-:W-:Y:S05]  /*9880*/  BRA.U !UP0, `(.L_x_4771) ;  /* 0x0000000108447547 */ /* 0x000fea000b800000 */
.L_x_4747:
        /* <DEDUP_REMOVED lines=16> */
.L_x_4772:
[----:B------:R-:W-:Y:S05]  /*9990*/  BRA `(.L_x_4748) ;  /* 0x0000000000a07947 */ /* 0x000fea0003800000 */
.L_x_4771:
        /* <DEDUP_REMOVED lines=13> */
.L_x_4774:
[----:B------:R-:W-:Y:S05]  /*9a70*/  BSYNC.RECONVERGENT B0 ;  /* 0x0000000000007941 */ /* 0x000fea0003800200 */
.L_x_4773:
[----:B------:R-:W-:-:S05]  /*9a80*/  LOP3.LUT R5, R0, 0x80, R5, 0xf8, !PT ;  /* 0x0000008000057812 */ /* 0x000fca00078ef805 */
[----:B------:R0:W-:Y:S01]  /*9a90*/  STG.E.U8 desc[UR36][R2.64], R5 ;  /* 0x0000000502007986 */ /* 0x0001e2000c101124 */
[----:B------:R-:W-:Y:S05]  /*9aa0*/  BRA `(.L_x_4748) ;  /* 0x00000000005c7947 */ /* 0x000fea0003800000 */
.L_x_4770:
        /* <DEDUP_REMOVED lines=12> */
.L_x_4776:
[----:B------:R-:W-:Y:S01]  /*9b70*/  HFMA2 R0, -RZ, RZ, 0, 7.569789886474609375e-06 ;  /* 0x0000007fff007431 */ /* 0x000fe200000001ff */
[----:B------:R-:W-:-:S04]  /*9b80*/  ISETP.GT.U32.AND P0, PT, R4, 0x7f800000, PT ;  /* 0x7f8000000400780c */ /* 0x000fc80003f04070 */
[----:B------:R-:W-:-:S09]  /*9b90*/  SEL R0, R0, 0x7c, P0 ;  /* 0x0000007c00007807 */ /* 0x000fd20000000000 */
.L_x_4777:
[----:B------:R-:W-:Y:S05]  /*9ba0*/  BSYNC.RECONVERGENT B0 ;  /* 0x0000000000007941 */ /* 0x000fea0003800200 */
.L_x_4775:
[----:B------:R-:W-:-:S04]  /*9bb0*/  SHF.R.U32.HI R5, RZ, 0x18, R5 ;  /* 0x00000018ff057819 */ /* 0x000fc80000011605 */
[----:B------:R-:W-:-:S05]  /*9bc0*/  LOP3.LUT R5, R0, 0x80, R5, 0xf8, !PT ;  /* 0x0000008000057812 */ /* 0x000fca00078ef805 */
[----:B------:R0:W-:Y:S01]  /*9bd0*/  STG.E.U8 desc[UR36][R2.64], R5 ;  /* 0x0000000502007986 */ /* 0x0001e2000c101124 */
[----:B------:R-:W-:Y:S05]  /*9be0*/  BRA `(.L_x_4748) ;  /* 0x00000000000c7947 */ /* 0x000fea0003800000 */
.L_x_4769:
[----:B------:R-:W-:-:S05]  /*9bf0*/  HADD2.F32 R0, -RZ, R0.H0_H0 ;  /* 0x20000000ff007230 */ /* 0x000fca0000004100 */
[----:B------:R-:W-:-:S05]  /*9c00*/  F2FP.BF16.F32.PACK_AB R0, RZ, R0 ;  /* 0x00000000ff00723e */ /* 0x000fca00000010ff */
[----:B------:R0:W-:Y:S02]  /*9c10*/  STG.E.U16 desc[UR36][R2.64], R0 ;  /* 0x0000000002007986 */ /* 0x0001e4000c101524 */
.L_x_4748:
[----:B------:R-:W-:-:S07]  /*9c20*/  VIADD R17, R17, 0x80 ;  /* 0x0000008011117836 */ /* 0x000fce0000000000 */
.L_x_4708:
[----:B------:R-:W-:Y:S05]  /*9c30*/  BSYNC.RECONVERGENT B6 ;  /* 0x0000000000067941 */ /* 0x000fea0003800200 */
.L_x_4707:
[----:B------:R-:W5:Y:S02]  /*9c40*/  LDCU UR4, c[0x0][0x380] ;  /* 0x00007000ff0477ac */ /* 0x000f640008000800 */
[----:B-----5:R-:W-:-:S13]  /*9c50*/  ISETP.GE.AND P0, PT, R17, UR4, PT ;  /* 0x0000000411007c0c */ /* 0x020fda000bf06270 */
[----:B------:R-:W-:Y:S05]  /*9c60*/  @P0 EXIT ;  /* 0x000000000000094d */ /* 0x000fea0003800000 */
[----:B------:R-:W5:Y:S01]  /*9c70*/  LDCU UR4, c[0x0][0x388] ;  /* 0x00007100ff0477ac */ /* 0x000f620008000800 */
[----:B0-----:R-:W-:Y:S01]  /*9c80*/  MOV R0, RZ ;  /* 0x000000ff00007202 */ /* 0x001fe20000000f00 */
[----:B------:R-:W-:Y:S01]  /*9c90*/  IMAD.MOV.U32 R16, RZ, RZ, RZ ;  /* 0x000000ffff107224 */ /* 0x000fe200078e00ff */
[----:B-----5:R-:W-:-:S09]  /*9ca0*/  UISETP.NE.AND UP0, UPT, UR4, URZ, UPT ;  /* 0x000000ff0400728c */ /* 0x020fd2000bf05270 */
[----:B------:R-:W-:Y:S05]  /*9cb0*/  BRA.U !UP0, `(.L_x_4778) ;  /* 0x0000001108a87547 */ /* 0x000fea000b800000 */
[----:B------:R-:W1:Y:S01]  /*9cc0*/  LDCU.64 UR4, c[0x0][0x390] ;  /* 0x00007200ff0477ac */ /* 0x000e620008000a00 */
[----:B------:R-:W-:Y:S01]  /*9cd0*/  HFMA2 R16, -RZ, RZ, 0, 0 ;  /* 0x00000000ff107431 */ /* 0x000fe200000001ff */
        /* <DEDUP_REMOVED lines=296> */
.L_x_4778:
        /* <DEDUP_REMOVED lines=20> */
.L_x_4782:
[----:B------:R-:W2:Y:S02]  /*b0a0*/  LDG.E.U8 R2, desc[UR36][R2.64] ;  /* 0x0000002402027981 */ /* 0x000ea4000c1e1100 */
[----:B--2---:R-:W-:-:S04]  /*b0b0*/  I2FP.F32.U32 R0, R2 ;  /* 0x0000000200007245 */ /* 0x004fc80000201000 */
[----:B------:R-:W-:Y:S01]  /*b0c0*/  F2FP.F16.F32.PACK_AB R0, RZ, R0 ;  /* 0x00000000ff00723e */ /* 0x000fe200000000ff */
[----:B------:R-:W-:Y:S06]  /*b0d0*/  BRA `(.L_x_4784) ;  /* 0x0000000c007c7947 */ /* 0x000fec0003800000 */
.L_x_4781:
        /* <DEDUP_REMOVED lines=10> */
.L_x_4786:
[----:B------:R-:W2:Y:S02]  /*b180*/  LDG.E R2, desc[UR36][R2.64] ;  /* 0x0000002402027981 */ /* 0x000ea4000c1e1900 */
[----:B--2---:R-:W-:-:S04]  /*b190*/  I2FP.F32.S32 R0, R2 ;  /* 0x0000000200007245 */ /* 0x004fc80000201400 */
[----:B------:R-:W-:Y:S01]  /*b1a0*/  F2FP.F16.F32.PACK_AB R0, RZ, R0 ;  /* 0x00000000ff00723e */ /* 0x000fe200000000ff */
[----:B------:R-:W-:Y:S06]  /*b1b0*/  BRA `(.L_x_4784) ;  /* 0x0000000c00447947 */ /* 0x000fec0003800000 */
.L_x_4785:
[----:B------:R-:W2:Y:S02]  /*b1c0*/  LDG.E.U16 R2, desc[UR36][R2.64] ;  /* 0x0000002402027981 */ /* 0x000ea4000c1e1500 */
[----:B--2---:R-:W0:Y:S02]  /*b1d0*/  I2F.S16 R0, R2 ;  /* 0x0000000200007306 */ /* 0x004e240000101400 */
[----:B0-----:R-:W-:Y:S01]  /*b1e0*/  F2FP.F16.F32.PACK_AB R0, RZ, R0 ;  /* 0x00000000ff00723e */ /* 0x001fe200000000ff */
[----:B------:R-:W-:Y:S06]  /*b1f0*/  BRA `(.L_x_4784) ;  /* 0x0000000c00347947 */ /* 0x000fec0003800000 */
.L_x_4780:
        /* <DEDUP_REMOVED lines=9> */
.L_x_4788:
[----:B------:R1:W5:Y:S01]  /*b290*/  LDG.E.U16 R0, desc[UR36][R2.64] ;  /* 0x0000002402007981 */ /* 0x000362000c1e1500 */
[----:B------:R-:W-:Y:S05]  /*b2a0*/  BRA `(.L_x_4784) ;  /* 0x0000000c00087947 */ /* 0x000fea0003800000 */
.L_x_4787:
        /* <DEDUP_REMOVED lines=9> */
.L_x_4790:
[----:B------:R0:W5:Y:S01]  /*b340*/  LDG.E.U16 R0, desc[UR36][R2.64] ;  /* 0x0000002402007981 */ /* 0x000162000c1e1500 */
[----:B------:R-:W-:Y:S05]  /*b350*/  BRA `(.L_x_4784) ;  /* 0x0000000800dc7947 */ /* 0x000fea0003800000 */
.L_x_4789:
        /* <DEDUP_REMOVED lines=8> */
.L_x_4779:
        /* <DEDUP_REMOVED lines=13> */
.L_x_4793:
        /* <DEDUP_REMOVED lines=8> */
.L_x_4792:
        /* <DEDUP_REMOVED lines=12> */
[----:B0-----:R-:W-:-:S04]  /*b5f0*/  IADD3 R5, PT, PT, -R5, RZ, RZ ;  /* 0x000000ff05057210 */ /* 0x001fc80007ffe1ff */
[----:B------:R-:W-:-:S05]  /*b600*/  VIADDMNMX.U32 R5, R5, R6, 0x4, !PT ;  /* 0x0000000405057446 */ /* 0x000fca0007800006 */
[----:B------:R-:W-:-:S05]  /*b610*/  VIADD R5, R5, 0xfffffffc ;  /* 0xfffffffc05057836 */ /* 0x000fca0000000000 */
[C---:B------:R-:W-:Y:S02]  /*b620*/  SHF.L.U32 R6, R4.reuse, R5, RZ ;  /* 0x0000000504067219 */ /* 0x040fe400000006ff */
[----:B------:R-:W-:Y:S01]  /*b630*/  SHF.L.U32 R7, R5, 0x17, RZ ;  /* 0x0000001705077819 */ /* 0x000fe200000006ff */
        /* <DEDUP_REMOVED lines=10> */
.L_x_4795:
        /* <DEDUP_REMOVED lines=13> */
.L_x_4794:
[----:B------:R-:W2:Y:S02]  /*b7b0*/  LDG.E.U16 R0, desc[UR36][R2.64] ;  /* 0x0000002402007981 */ /* 0x000ea4000c1e1500 */
[----:B--2---:R-:W-:-:S05]  /*b7c0*/  IMAD.U32 R0, R0, 0x10000, RZ ;  /* 0x0001000000007824 */ /* 0x004fca00078e00ff */
[----:B------:R-:W-:Y:S01]  /*b7d0*/  F2FP.F16.F32.PACK_AB R0, RZ, R0 ;  /* 0x00000000ff00723e */ /* 0x000fe200000000ff */
[----:B------:R-:W-:Y:S06]  /*b7e0*/  BRA `(.L_x_4784) ;  /* 0x0000000400b87947 */ /* 0x000fec0003800000 */
.L_x_4791:
        /* <DEDUP_REMOVED lines=12> */
.L_x_4798:
        /* <DEDUP_REMOVED lines=21> */
.L_x_4802:
[----:B------:R-:W-:Y:S05]  /*ba00*/  BSYNC.RECONVERGENT B1 ;  /* 0x0000000000017941 */ /* 0x000fea0003800200 */
.L_x_4801:
[----:B------:R-:W-:Y:S02]  /*ba10*/  SHF.L.U32 R0, R0, 0x14, RZ ;  /* 0x0000001400007819 */ /* 0x000fe400000006ff */
[----:B------:R-:W-:-:S04]  /*ba20*/  LEA R2, R2, 0x3b800000, 0x17 ;  /* 0x3b80000002027811 */ /* 0x000fc800078eb8ff */
[----:B------:R-:W-:-:S07]  /*ba30*/  LOP3.LUT R0, R2, R0, R7, 0xfe, !PT ;  /* 0x0000000002007212 */ /* 0x000fce00078efe07 */
.L_x_4800:
[----:B------:R-:W-:Y:S05]  /*ba40*/  BSYNC.RECONVERGENT B0 ;  /* 0x0000000000007941 */ /* 0x000fea0003800200 */
.L_x_4799:
[----:B------:R-:W-:Y:S01]  /*ba50*/  F2FP.F16.F32.PACK_AB R0, RZ, R0 ;  /* 0x00000000ff00723e */ /* 0x000fe200000000ff */
[----:B------:R-:W-:Y:S06]  /*ba60*/  BRA `(.L_x_4784) ;  /* 0x0000000400187947 */ /* 0x000fec0003800000 */
.L_x_4797:
        /* <DEDUP_REMOVED lines=21> */
.L_x_4806:
[----:B------:R-:W-:Y:S05]  /*bbc0*/  BSYNC.RECONVERGENT B1 ;  /* 0x0000000000017941 */ /* 0x000fea0003800200 */
.L_x_4805:
[----:B------:R-:W-:Y:S01]  /*bbd0*/  IMAD.SHL.U32 R0, R0, 0x200000, RZ ;  /* 0x0020000000007824 */ /* 0x000fe200078e00ff */
[----:B------:R-:W-:-:S04]  /*bbe0*/  LEA R2, R2, 0x37800000, 0x17 ;  /* 0x3780000002027811 */ /* 0x000fc800078eb8ff */
[----:B------:R-:W-:-:S07]  /*bbf0*/  LOP3.LUT R0, R2, R0, R7, 0xfe, !PT ;  /* 0x0000000002007212 */ /* 0x000fce00078efe07 */
.L_x_4804:
[----:B------:R-:W-:Y:S05]  /*bc00*/  BSYNC.RECONVERGENT B0 ;  /* 0x0000000000007941 */ /* 0x000fea0003800200 */
.L_x_4803:
[----:B------:R-:W-:Y:S01]  /*bc10*/  F2FP.F16.F32.PACK_AB R0, RZ, R0 ;  /* 0x00000000ff00723e */ /* 0x000fe200000000ff */
[----:B------:R-:W-:Y:S06]  /*bc20*/  BRA `(.L_x_4784) ;  /* 0x0000000000a87947 */ /* 0x000fec0003800000 */
.L_x_4796:
        /* <DEDUP_REMOVED lines=8> */
[----:B------:R-:W-:Y:S01]  /*bcb0*/  HFMA2 R0, -RZ, RZ, 3.814697265625e-06, 0 ;  /* 0x00400000ff007431 */ /* 0x000fe200000001ff */
[----:B--2---:R-:W-:-:S13]  /*bcc0*/  ISETP.NE.AND P0, PT, R2, RZ, PT ;  /* 0x000000ff0200720c */ /* 0x004fda0003f05270 */
[----:B------:R-:W-:Y:S05]  /*bcd0*/  @!P0 BRA `(.L_x_4810) ;  /* 0x00000000000c8947 */ /* 0x000fea0003800000 */
[----:B------:R-:W-:-:S13]  /*bce0*/  ISETP.NE.AND P0, PT, R2, 0xff, PT ;  /* 0x000000ff0200780c */ /* 0x000fda0003f05270 */
[----:B------:R-:W-:Y:S01]  /*bcf0*/  @!P0 IMAD.MOV.U32 R0, RZ, RZ, 0x7f800001 ;  /* 0x7f800001ff008424 */ /* 0x000fe200078e00ff */
[----:B------:R-:W-:-:S07]  /*bd00*/  @P0 SHF.L.U32 R0, R2, 0x17, RZ ;  /* 0x0000001702000819 */ /* 0x000fce00000006ff */
.L_x_4810:
[----:B------:R-:W-:Y:S05]  /*bd10*/  BSYNC.RECONVERGENT B0 ;  /* 0x0000000000007941 */ /* 0x000fea0003800200 */
.L_x_4809:
[----:B------:R-:W-:Y:S01]  /*bd20*/  F2FP.F16.F32.PACK_AB R0, RZ, R0 ;  /* 0x00000000ff00723e */ /* 0x000fe200000000ff */
[----:B------:R-:W-:Y:S06]  /*bd30*/  BRA `(.L_x_4784) ;  /* 0x0000000000647947 */ /* 0x000fec0003800000 */
.L_x_4783:
        /* <DEDUP_REMOVED lines=16> */
.L_x_4811:
[----:B------:R-:W-:Y:S01]  /*be40*/  PRMT R0, RZ, 0x7610, R0 ;  /* 0x00007610ff007816 */ /* 0x000fe20000000000 */
[----:B------:R-:W-:Y:S06]  /*be50*/  BRA `(.L_x_4784) ;  /* 0x00000000001c7947 */ /* 0x000fec0003800000 */
.L_x_4808:
[----:B------:R-:W2:Y:S02]  /*be60*/  LDG.E.64 R2, desc[UR36][R2.64] ;  /* 0x0000002402027981 */ /* 0x000ea4000c1e1b00 */
[----:B--2---:R-:W0:Y:S02]  /*be70*/  I2F.U64 R0, R2 ;  /* 0x0000000200007312 */ /* 0x004e240000301000 */
[----:B0-----:R-:W-:Y:S01]  /*be80*/  F2FP.F16.F32.PACK_AB R0, RZ, R0 ;  /* 0x00000000ff00723e */ /* 0x001fe200000000ff */
[----:B------:R-:W-:Y:S06]  /*be90*/  BRA `(.L_x_4784) ;  /* 0x00000000000c7947 */ /* 0x000fec0003800000 */
.L_x_4807:
[----:B------:R-:W2:Y:S02]  /*bea0*/  LDG.E R2, desc[UR36][R2.64] ;  /* 0x0000002402027981 */ /* 0x000ea4000c1e1900 */
[----:B--2---:R-:W-:-:S04]  /*beb0*/  I2FP.F32.U32 R0, R2 ;  /* 0x0000000200007245 */ /* 0x004fc80000201000 */
[----:B------:R-:W-:-:S07]  /*bec0*/  F2FP.F16.F32.PACK_AB R0, RZ, R0 ;  /* 0x00000000ff00723e */ /* 0x000fce00000000ff */
.L_x_4784:
[----:B-----5:R-:W-:Y:S01]  /*bed0*/  HADD2.F32 R5, -RZ, R0.H0_H0 ;  /* 0x20000000ff057230 */ /* 0x020fe20000004100 */
[----:B------:R-:W-:Y:S01]  /*bee0*/  UPRMT UR4, UR42, 0x9910, URZ ;  /* 0x000099102a047896 */ /* 0x000fe200080000ff */
[----:B------:R-:W-:Y:S02]  /*bef0*/  IMAD.MOV.U32 R9, RZ, RZ, 0x3e800000 ;  /* 0x3e800000ff097424 */ /* 0x000fe400078e00ff */
[----:B------:R-:W-:Y:S02]  /*bf00*/  IMAD.MOV.U32 R6, RZ, RZ, 0x3d39bf78 ;  /* 0x3d39bf78ff067424 */ /* 0x000fe400078e00ff */
[----:B------:R-:W-:Y:S01]  /*bf10*/  FMUL.FTZ R0, |R5|, -1.4426950216293334961 ;  /* 0xbfb8aa3b05007820 */ /* 0x000fe20000410200 */
[----:B------:R-:W-:-:S03]  /*bf20*/  UISETP.GT.AND UP0, UPT, UR4, 0x9, UPT ;  /* 0x000000090400788c */ /* 0x000fc6000bf04270 */
[----:B------:R-:W0:Y:S02]  /*bf30*/  MUFU.EX2 R7, R0 ;  /* 0x0000000000077308 */ /* 0x000e240000000800 */
[C---:B01----:R-:W-:Y:S01]  /*bf40*/  FADD.FTZ.RZ R2, R7.reuse, 1 ;  /* 0x3f80000007027421 */ /* 0x043fe2000001c000 */
        /* <DEDUP_REMOVED lines=26> */
[----:B------:R-:W-:-:S05]  /*c0f0*/  FADD.FTZ R3, R3, -R2 ;  /* 0x8000000203037221 */ /* 0x000fca0000010000 */
        /* <DEDUP_REMOVED lines=14> */
.L_x_4815:
[----:B------:R-:W-:-:S06]  /*c1e0*/  HADD2.F32 R3, -RZ, R3.H0_H0 ;  /* 0x20000003ff037230 */ /* 0x000fcc0000004100 */
[----:B------:R-:W0:Y:S02]  /*c1f0*/  F2I.S64.TRUNC R2, R3 ;  /* 0x0000000300027311 */ /* 0x000e24000020d900 */
[----:B0-----:R-:W-:Y:S01]  /*c200*/  STG.E.U8 desc[UR36][R16.64], R2 ;  /* 0x0000000210007986 */ /* 0x001fe2000c101124 */
[----:B------:R-:W-:Y:S05]  /*c210*/  EXIT ;  /* 0x000000000000794d */ /* 0x000fea0003800000 */
.L_x_4814:
        /* <DEDUP_REMOVED lines=10> */
.L_x_4818:
[----:B------:R-:W-:-:S06]  /*c2c0*/  HADD2.F32 R3, -RZ, R3.H0_H0 ;  /* 0x20000003ff037230 */ /* 0x000fcc0000004100 */
[----:B------:R-:W0:Y:S02]  /*c2d0*/  F2I.FTZ.TRUNC.NTZ R3, R3 ;  /* 0x0000000300037305 */ /* 0x000e24000021f100 */
[----:B0-----:R-:W-:Y:S01]  /*c2e0*/  STG.E desc[UR36][R16.64], R3 ;  /* 0x0000000310007986 */ /* 0x001fe2000c101924 */
[----:B------:R-:W-:Y:S05]  /*c2f0*/  EXIT ;  /* 0x000000000000794d */ /* 0x000fea0003800000 */
.L_x_4817:
[----:B------:R-:W-:-:S06]  /*c300*/  HADD2.F32 R3, -RZ, R3.H0_H0 ;  /* 0x20000003ff037230 */ /* 0x000fcc0000004100 */
[----:B------:R-:W0:Y:S02]  /*c310*/  F2I.FTZ.TRUNC.NTZ R3, R3 ;  /* 0x0000000300037305 */ /* 0x000e24000021f100 */
[----:B0-----:R-:W-:Y:S01]  /*c320*/  STG.E.U16 desc[UR36][R16.64], R3 ;  /* 0x0000000310007986 */ /* 0x001fe2000c101524 */
[----:B------:R-:W-:Y:S05]  /*c330*/  EXIT ;  /* 0x000000000000794d */ /* 0x000fea0003800000 */
.L_x_4813:
        /* <DEDUP_REMOVED lines=9> */
.L_x_4820:
[----:B------:R-:W-:Y:S01]  /*c3d0*/  STG.E.U16 desc[UR36][R16.64], R3 ;  /* 0x0000000310007986 */ /* 0x000fe2000c101524 */
[----:B------:R-:W-:Y:S05]  /*c3e0*/  EXIT ;  /* 0x000000000000794d */ /* 0x000fea0003800000 */
.L_x_4819:
        /* <DEDUP_REMOVED lines=10> */
.L_x_4822:
[----:B------:R-:W-:-:S05]  /*c490*/  HADD2.F32 R0, -RZ, R3.H0_H0 ;  /* 0x20000003ff007230 */ /* 0x000fca0000004100 */
[----:B------:R-:W-:-:S04]  /*c4a0*/  F2FP.F16.F32.PACK_AB R0, RZ, R0 ;  /* 0x00000000ff00723e */ /* 0x000fc800000000ff */
[----:B------:R-:W-:-:S05]  /*c4b0*/  PRMT R0, R0, 0x5410, RZ ;  /* 0x0000541000007816 */ /* 0x000fca00000000ff */
[----:B------:R-:W-:Y:S01]  /*c4c0*/  STG.E desc[UR36][R16.64], R0 ;  /* 0x0000000010007986 */ /* 0x000fe2000c101924 */
[----:B------:R-:W-:Y:S05]  /*c4d0*/  EXIT ;  /* 0x000000000000794d */ /* 0x000fea0003800000 */
.L_x_4821:
[----:B------:R-:W-:-:S05]  /*c4e0*/  HADD2.F32 R2, -RZ, R3.H0_H0 ;  /* 0x20000003ff027230 */ /* 0x000fca0000004100 */
[----:B------:R-:W-:-:S06]  /*c4f0*/  FMUL.FTZ R2, R2, 1 ;  /* 0x3f80000002027820 */ /* 0x000fcc0000410000 */
[----:B------:R-:W0:Y:S02]  /*c500*/  F2F.F64.F32 R2, R2 ;  /* 0x0000000200027310 */ /* 0x000e240000201800 */
[----:B0-----:R-:W-:Y:S01]  /*c510*/  STG.E.64 desc[UR36][R16.64], R2 ;  /* 0x0000000210007986 */ /* 0x001fe2000c101b24 */
[----:B------:R-:W-:Y:S05]  /*c520*/  EXIT ;  /* 0x000000000000794d */ /* 0x000fea0003800000 */
.L_x_4812:
        /* <DEDUP_REMOVED lines=14> */
.L_x_4826:
        /* <DEDUP_REMOVED lines=17> */
.L_x_4829:
[----:B------:R-:W-:-:S04]  /*c720*/  SHF.R.U32.HI R3, RZ, 0x18, R3 ;  /* 0x00000018ff037819 */ /* 0x000fc80000011603 */
[----:B------:R-:W-:-:S04]  /*c730*/  LOP3.LUT R0, R0, 0x80, R3, 0xf8, !PT ;  /* 0x0000008000007812 */ /* 0x000fc800078ef803 */
[----:B------:R-:W-:-:S07]  /*c740*/  PRMT R8, R0, 0x7610, R8 ;  /* 0x0000761000087816 */ /* 0x000fce0000000008 */
.L_x_4828:
[----:B------:R-:W-:Y:S05]  /*c750*/  BSYNC.RECONVERGENT B0 ;  /* 0x0000000000007941 */ /* 0x000fea0003800200 */
.L_x_4827:
[----:B------:R-:W-:Y:S01]  /*c760*/  STG.E.U8 desc[UR36][R16.64], R8 ;  /* 0x0000000810007986 */ /* 0x000fe2000c101124 */
[----:B------:R-:W-:Y:S05]  /*c770*/  EXIT ;  /* 0x000000000000794d */ /* 0x000fea0003800000 */
.L_x_4825:
        /* <DEDUP_REMOVED lines=17> */
.L_x_4832:
[----:B------:R-:W-:-:S04]  /*c890*/  SHF.R.U32.HI R3, RZ, 0x18, R3 ;  /* 0x00000018ff037819 */ /* 0x000fc80000011603 */
[----:B------:R-:W-:-:S04]  /*c8a0*/  LOP3.LUT R0, R0, 0x80, R3, 0xf8, !PT ;  /* 0x0000008000007812 */ /* 0x000fc800078ef803 */
[----:B------:R-:W-:-:S07]  /*c8b0*/  PRMT R8, R0, 0x7610, R8 ;  /* 0x0000761000087816 */ /* 0x000fce0000000008 */
.L_x_4831:
[----:B------:R-:W-:Y:S05]  /*c8c0*/  BSYNC.RECONVERGENT B0 ;  /* 0x0000000000007941 */ /* 0x000fea0003800200 */
.L_x_4830:
[----:B------:R-:W-:Y:S01]  /*c8d0*/  STG.E.U8 desc[UR36][R16.64], R8 ;  /* 0x0000000810007986 */ /* 0x000fe2000c101124 */
[----:B------:R-:W-:Y:S05]  /*c8e0*/  EXIT ;  /* 0x000000000000794d */ /* 0x000fea0003800000 */
.L_x_4824:
        /* <DEDUP_REMOVED lines=22> */
.L_x_4834:
[----:B------:R-:W-:-:S06]  /*ca50*/  HADD2.F32 R3, -RZ, R3.H0_H0 ;  /* 0x20000003ff037230 */ /* 0x000fcc0000004100 */
[----:B------:R-:W0:Y:S02]  /*ca60*/  F2I.U64.TRUNC R2, R3 ;  /* 0x0000000300027311 */ /* 0x000e24000020d800 */
[----:B0-----:R-:W-:Y:S01]  /*ca70*/  STG.E.64 desc[UR36][R16.64], R2 ;  /* 0x0000000210007986 */ /* 0x001fe2000c101b24 */
[----:B------:R-:W-:Y:S05]  /*ca80*/  EXIT ;  /* 0x000000000000794d */ /* 0x000fea0003800000 */
.L_x_4833:
[----:B------:R-:W-:-:S06]  /*ca90*/  HADD2.F32 R3, -RZ, R3.H0_H0 ;  /* 0x20000003ff037230 */ /* 0x000fcc0000004100 */
[----:B------:R-:W0:Y:S02]  /*caa0*/  F2I.FTZ.U32.TRUNC.NTZ R3, R3 ;  /* 0x0000000300037305 */ /* 0x000e24000021f000 */
[----:B0-----:R-:W-:Y:S01]  /*cab0*/  STG.E desc[UR36][R16.64], R3 ;  /* 0x0000000310007986 */ /* 0x001fe2000c101924 */
[----:B------:R-:W-:Y:S05]  /*cac0*/  EXIT ;  /* 0x000000000000794d */ /* 0x000fea0003800000 */
.L_x_4823:
        /* <DEDUP_REMOVED lines=11> */
.L_x_4836:
[----:B------:R-:W-:Y:S01]  /*cb80*/  HADD2.F32 R3, -RZ, R3.H0_H0 ;  /* 0x20000003ff037230 */ /* 0x000fe20000004100 */
[----:B------:R-:W-:-:S04]  /*cb90*/  CS2R R6, SRZ ;  /* 0x0000000000067805 */ /* 0x000fc8000001ff00 */
[----:B------:R-:W-:-:S04]  /*cba0*/  FMUL.FTZ R3, R3, 1 ;  /* 0x3f80000003037820 */ /* 0x000fc80000410000 */
[----:B------:R-:W0:Y:S02]  /*cbb0*/  F2F.F64.F32 R4, R3 ;  /* 0x0000000300047310 */ /* 0x000e240000201800 */
[----:B0-----:R-:W-:Y:S01]  /*cbc0*/  STG.E.128 desc[UR36][R16.64], R4 ;  /* 0x0000000410007986 */ /* 0x001fe2000c101d24 */
[----:B------:R-:W-:Y:S05]  /*cbd0*/  EXIT ;  /* 0x000000000000794d */ /* 0x000fea0003800000 */
.L_x_4835:
[----:B------:R-:W-:-:S09]  /*cbe0*/  UISETP.NE.AND UP0, UPT, UR4, 0xf, UPT ;  /* 0x0000000f0400788c */ /* 0x000fd2000bf05270 */
[----:B------:R-:W-:Y:S05]  /*cbf0*/  BRA.U !UP0, `(.L_x_4837) ;  /* 0x0000000108e87547 */ /* 0x000fea000b800000 */
[----:B------:R-:W-:-:S09]  /*cc00*/  UISETP.NE.AND UP0, UPT, UR4, 0x17, UPT ;  /* 0x000000170400788c */ /* 0x000fd2000bf05270 */
[----:B------:R-:W-:Y:S05]  /*cc10*/  BRA.U !UP0, `(.L_x_4838) ;  /* 0x0000000108907547 */ /* 0x000fea000b800000 */
[----:B------:R-:W-:-:S09]  /*cc20*/  UISETP.NE.AND UP0, UPT, UR4, 0x18, UPT ;  /* 0x000000180400788c */ /* 0x000fd2000bf05270 */
[----:B------:R-:W-:Y:S05]  /*cc30*/  BRA.U !UP0, `(.L_x_4839) ;  /* 0x0000000108447547 */ /* 0x000fea000b800000 */
.L_x_4816:
        /* <DEDUP_REMOVED lines=16> */
.L_x_4840:
[----:B------:R-:W-:Y:S05]  /*cd40*/  EXIT ;  /* 0x000000000000794d */ /* 0x000fea0003800000 */
.L_x_4839:
        /* <DEDUP_REMOVED lines=13> */
.L_x_4842:
[----:B------:R-:W-:Y:S05]  /*ce20*/  BSYNC.RECONVERGENT B0 ;  /* 0x0000000000007941 */ /* 0x000fea0003800200 */
.L_x_4841:
[----:B------:R-:W-:-:S05]  /*ce30*/  LOP3.LUT R3, R0, 0x80, R3, 0xf8, !PT ;  /* 0x0000008000037812 */ /* 0x000fca00078ef803 */
[----:B------:R-:W-:Y:S01]  /*ce40*/  STG.E.U8 desc[UR36][R16.64], R3 ;  /* 0x0000000310007986 */ /* 0x000fe2000c101124 */
[----:B------:R-:W-:Y:S05]  /*ce50*/  EXIT ;  /* 0x000000000000794d */ /* 0x000fea0003800000 */
.L_x_4838:
        /* <DEDUP_REMOVED lines=12> */
.L_x_4844:
[----:B------:R-:W-:Y:S01]  /*cf20*/  HFMA2 R0, -RZ, RZ, 0, 7.569789886474609375e-06 ;  /* 0x0000007fff007431 */ /* 0x000fe200000001ff */
[----:B------:R-:W-:-:S04]  /*cf30*/  ISETP.GT.U32.AND P0, PT, R2, 0x7f800000, PT ;  /* 0x7f8000000200780c */ /* 0x000fc80003f04070 */
[----:B------:R-:W-:-:S09]  /*cf40*/  SEL R0, R0, 0x7c, P0 ;  /* 0x0000007c00007807 */ /* 0x000fd20000000000 */
.L_x_4845:
[----:B------:R-:W-:Y:S05]  /*cf50*/  BSYNC.RECONVERGENT B0 ;  /* 0x0000000000007941 */ /* 0x000fea0003800200 */
.L_x_4843:
[----:B------:R-:W-:-:S04]  /*cf60*/  SHF.R.U32.HI R3, RZ, 0x18, R3 ;  /* 0x00000018ff037819 */ /* 0x000fc80000011603 */
[----:B------:R-:W-:-:S05]  /*cf70*/  LOP3.LUT R3, R0, 0x80, R3, 0xf8, !PT ;  /* 0x0000008000037812 */ /* 0x000fca00078ef803 */
[----:B------:R-:W-:Y:S01]  /*cf80*/  STG.E.U8 desc[UR36][R16.64], R3 ;  /* 0x0000000310007986 */ /* 0x000fe2000c101124 */
[----:B------:R-:W-:Y:S05]  /*cf90*/  EXIT ;  /* 0x000000000000794d */ /* 0x000fea0003800000 */
.L_x_4837:
[----:B------:R-:W-:-:S05]  /*cfa0*/  HADD2.F32 R0, -RZ, R3.H0_H0 ;  /* 0x20000003ff007230 */ /* 0x000fca0000004100 */
[----:B------:R-:W-:-:S05]  /*cfb0*/  F2FP.BF16.F32.PACK_AB R0, RZ, R0 ;  /* 0x00000000ff00723e */ /* 0x000fca00000010ff */
[----:B------:R-:W-:Y:S01]  /*cfc0*/  STG.E.U16 desc[UR36][R16.64], R0 ;  /* 0x0000000010007986 */ /* 0x000fe2000c101524 */
[----:B------:R-:W-:Y:S05]  /*cfd0*/  EXIT ;  /* 0x000000000000794d */ /* 0x000fea0003800000 */
.L_x_4846:
        /* <DEDUP_REMOVED lines=10> */
.L_x_7038:


//--------------------- .text._ZN2at6native27unrolled_elementwise_kernelIZZZNS0_33launch_log_sigmoid_forward_kernelERNS_18TensorIteratorBaseEENKUlvE_clEvENKUlvE1_clEvEUlN3c104HalfEE_St5arrayIPcLm2EELi4E23TrivialOffsetCalculatorILi1EjESD_NS0_6memory12LoadWithCastILi1EEENSE_13StoreWithCastILi1EEEEEviT_T0_T2_T3_T4_T5_ --------------------------
	.section	.text._ZN2at6native27unrolled_elementwise_kernelIZZZNS0_33launch_log_sigmoid_forward_kernelERNS_18TensorIteratorBaseEENKUlvE_clEvENKUlvE1_clEvEUlN3c104HalfEE_St5arrayIPcLm2EELi4E23TrivialOffsetCalculatorILi1EjESD_NS0_6memory12LoadWithCastILi1EEENSE_13StoreWithCastILi1EEEEEviT_T0_T2_T3_T4_T5_,"ax",@progbits
	.align	128
        .global         _ZN2at6native27unrolled_elementwise_kernelIZZZNS0_33launch_log_sigmoid_forward_kernelERNS_18TensorIteratorBaseEENKUlvE_clEvENKUlvE1_clEvEUlN3c104HalfEE_St5arrayIPcLm2EELi4E23TrivialOffsetCalculatorILi1EjESD_NS0_6memory12LoadWithCastILi1EEENSE_13StoreWithCastILi1EEEEEviT_T0_T2_T3_T4_T5_
        .type           _ZN2at6native27unrolled_elementwise_kernelIZZZNS0_33launch_log_sigmoid_forward_kernelERNS_18TensorIteratorBaseEENKUlvE_clEvENKUlvE1_clEvEUlN3c104HalfEE_St5arrayIPcLm2EELi4E23TrivialOffsetCalculatorILi1EjESD_NS0_6memory12LoadWithCastILi1EEENSE_13StoreWithCastILi1EEEEEviT_T0_T2_T3_T4_T5_,@function
        .size           _ZN2at6native27unrolled_elementwise_kernelIZZZNS0_33launch_log_sigmoid_forward_kernelERNS_18TensorIteratorBaseEENKUlvE_clEvENKUlvE1_clEvEUlN3c104HalfEE_St5arrayIPcLm2EELi4E23TrivialOffsetCalculatorILi1EjESD_NS0_6memory12LoadWithCastILi1EEENSE_13StoreWithCastILi1EEEEEviT_T0_T2_T3_T4_T5_,(.L_x_7039 - _ZN2at6native27unrolled_elementwise_kernelIZZZNS0_33launch_log_sigmoid_forward_kernelERNS_18TensorIteratorBaseEENKUlvE_clEvENKUlvE1_clEvEUlN3c104HalfEE_St5arrayIPcLm2EELi4E23TrivialOffsetCalculatorILi1EjESD_NS0_6memory12LoadWithCastILi1EEENSE_13StoreWithCastILi1EEEEEviT_T0_T2_T3_T4_T5_)
        .other          _ZN2at6native27unrolled_elementwise_kernelIZZZNS0_33launch_log_sigmoid_forward_kernelERNS_18TensorIteratorBaseEENKUlvE_clEvENKUlvE1_clEvEUlN3c104HalfEE_St5arrayIPcLm2EELi4E23TrivialOffsetCalculatorILi1EjESD_NS0_6memory12LoadWithCastILi1EEENSE_13StoreWithCastILi1EEEEEviT_T0_T2_T3_T4_T5_,@"STO_CUDA_ENTRY STV_DEFAULT"
_ZN2at6native27unrolled_elementwise_kernelIZZZNS0_33launch_log_sigmoid_forward_kernelERNS_18TensorIteratorBaseEENKUlvE_clEvENKUlvE1_clEvEUlN3c104HalfEE_St5arrayIPcLm2EELi4E23TrivialOffsetCalculatorILi1EjESD_NS0_6memory12LoadWithCastILi1EEENSE_13StoreWithCastILi1EEEEEviT_T0_T2_T3_T4_T5_:
.text._ZN2at6native27unrolled_elementwise_kernelIZZZNS0_33launch_log_sigmoid_forward_kernelERNS_18TensorIteratorBaseEENKUlvE_clEvENKUlvE1_clEvEUlN3c104HalfEE_St5arrayIPcLm2EELi4E23TrivialOffsetCalculatorILi1EjESD_NS0_6memory12LoadWithCastILi1EEENSE_13StoreWithCastILi1EEEEEviT_T0_T2_T3_T4_T5_:
        /* <DEDUP_REMOVED lines=34> */
.L_x_4852:
[----:B------:R-:W2:Y:S02]  /*0220*/  LDG.E.U8 R2, desc[UR36][R2.64] ;  /* 0x0000002402027981 */ /* 0x000ea4000c1e1100 */
[----:B--2---:R-:W-:-:S04]  /*0230*/  I2FP.F32.U32 R0, R2 ;  /* 0x0000000200007245 */ /* 0x004fc80000201000 */
[----:B------:R-:W-:-:S04]  /*0240*/  F2FP.F16.F32.PACK_AB R0, RZ, R0 ;  /* 0x00000000ff00723e */ /* 0x000fc800000000ff */
[----:B------:R-:W-:Y:S01]  /*0250*/  PRMT R24, R0, 0x7610, R24 ;  /* 0x0000761000187816 */ /* 0x000fe20000000018 */
[----:B------:R-:W-:Y:S06]  /*0260*/  BRA `(.L_x_4854) ;  /* 0x0000000c00b47947 */ /* 0x000fec0003800000 */
.L_x_4851:
        /* <DEDUP_REMOVED lines=11> */
.L_x_4856:
[----:B------:R-:W2:Y:S02]  /*0320*/  LDG.E R2, desc[UR36][R2.64] ;  /* 0x0000002402027981 */ /* 0x000ea4000c1e1900 */
[----:B--2---:R-:W-:-:S04]  /*0330*/  I2FP.F32.S32 R0, R2 ;  /* 0x0000000200007245 */ /* 0x004fc80000201400 */
[----:B------:R-:W-:-:S04]  /*0340*/  F2FP.F16.F32.PACK_AB R0, RZ, R0 ;  /* 0x00000000ff00723e */ /* 0x000fc800000000ff */
[----:B------:R-:W-:Y:S01]  /*0350*/  PRMT R24, R0, 0x7610, R24 ;  /* 0x0000761000187816 */ /* 0x000fe20000000018 */
[----:B------:R-:W-:Y:S06]  /*0360*/  BRA `(.L_x_4854) ;  /* 0x0000000c00747947 */ /* 0x000fec0003800000 */
.L_x_4855:
[----:B------:R-:W2:Y:S02]  /*0370*/  LDG.E.U16 R2, desc[UR36][R2.64] ;  /* 0x0000002402027981 */ /* 0x000ea4000c1e1500 */
[----:B--2---:R-:W0:Y:S02]  /*0380*/  I2F.S16 R0, R2 ;  /* 0x0000000200007306 */ /* 0x004e240000101400 */
[----:B0-----:R-:W-:-:S04]  /*0390*/  F2FP.F16.F32.PACK_AB R0, RZ, R0 ;  /* 0x00000000ff00723e */ /* 0x001fc800000000ff */
[----:B------:R-:W-:Y:S01]  /*03a0*/  PRMT R24, R0, 0x7610, R24 ;  /* 0x0000761000187816 */ /* 0x000fe20000000018 */
[----:B------:R-:W-:Y:S06]  /*03b0*/  BRA `(.L_x_4854) ;  /* 0x0000000c00607947 */ /* 0x000fec0003800000 */
.L_x_4850:
        /* <DEDUP_REMOVED lines=9> */
.L_x_4858:
[----:B------:R1:W5:Y:S01]  /*0450*/  LDG.E.U16 R24, desc[UR36][R2.64] ;  /* 0x0000002402187981 */ /* 0x000362000c1e1500 */
[----:B------:R-:W-:Y:S05]  /*0460*/  BRA `(.L_x_4854) ;  /* 0x0000000c00347947 */ /* 0x000fea0003800000 */
.L_x_4857:
        /* <DEDUP_REMOVED lines=9> */
.L_x_4860:
[----:B------:R0:W5:Y:S01]  /*0500*/  LDG.E.U16 R24, desc[UR36][R2.64] ;  /* 0x0000002402187981 */ /* 0x000162000c1e1500 */
[----:B------:R-:W-:Y:S05]  /*0510*/  BRA `(.L_x_4854) ;  /* 0x0000000c00087947 */ /* 0x000fea0003800000 */
.L_x_4859:
        /* <DEDUP_REMOVED lines=9> */
.L_x_4849:
        /* <DEDUP_REMOVED lines=14> */
.L_x_4863:
        /* <DEDUP_REMOVED lines=9> */
.L_x_4862:
        /* <DEDUP_REMOVED lines=27> */
.L_x_4865:
        /* <DEDUP_REMOVED lines=14> */
.L_x_4864:
[----:B------:R-:W2:Y:S02]  /*09b0*/  LDG.E.U16 R0, desc[UR36][R2.64] ;  /* 0x0000002402007981 */ /* 0x000ea4000c1e1500 */
[----:B--2---:R-:W-:-:S05]  /*09c0*/  IMAD.U32 R0, R0, 0x10000, RZ ;  /* 0x0001000000007824 */ /* 0x004fca00078e00ff */
[----:B------:R-:W-:-:S04]  /*09d0*/  F2FP.F16.F32.PACK_AB R0, RZ, R0 ;  /* 0x00000000ff00723e */ /* 0x000fc800000000ff */
[----:B------:R-:W-:Y:S01]  /*09e0*/  PRMT R24, R0, 0x7610, R24 ;  /* 0x0000761000187816 */ /* 0x000fe20000000018 */
[----:B------:R-:W-:Y:S06]  /*09f0*/  BRA `(.L_x_4854) ;  /* 0x0000000400d07947 */ /* 0x000fec0003800000 */
.L_x_4861:
        /* <DEDUP_REMOVED lines=13> */
.L_x_4868:
        /* <DEDUP_REMOVED lines=21> */
.L_x_4872:
[----:B------:R-:W-:Y:S05]  /*0c20*/  BSYNC.RECONVERGENT B1 ;  /* 0x0000000000017941 */ /* 0x000fea0003800200 */
.L_x_4871:
[----:B------:R-:W-:Y:S01]  /*0c30*/  IMAD.SHL.U32 R0, R0, 0x100000, RZ ;  /* 0x0010000000007824 */ /* 0x000fe200078e00ff */
[----:B------:R-:W-:-:S04]  /*0c40*/  LEA R2, R2, 0x3b800000, 0x17 ;  /* 0x3b80000002027811 */ /* 0x000fc800078eb8ff */
[----:B------:R-:W-:-:S07]  /*0c50*/  LOP3.LUT R0, R2, R0, R7, 0xfe, !PT ;  /* 0x0000000002007212 */ /* 0x000fce00078efe07 */
.L_x_4870:
[----:B------:R-:W-:Y:S05]  /*0c60*/  BSYNC.RECONVERGENT B0 ;  /* 0x0000000000007941 */ /* 0x000fea0003800200 */
.L_x_4869:
[----:B------:R-:W-:-:S04]  /*0c70*/  F2FP.F16.F32.PACK_AB R0, RZ, R0 ;  /* 0x00000000ff00723e */ /* 0x000fc800000000ff */
[----:B------:R-:W-:Y:S01]  /*0c80*/  PRMT R24, R0, 0x7610, R24 ;  /* 0x0000761000187816 */ /* 0x000fe20000000018 */
[----:B------:R-:W-:Y:S06]  /*0c90*/  BRA `(.L_x_4854) ;  /* 0x0000000400287947 */ /* 0x000fec0003800000 */
.L_x_4867:
        /* <DEDUP_REMOVED lines=21> */
.L_x_4876:
[----:B------:R-:W-:Y:S05]  /*0df0*/  BSYNC.RECONVERGENT B1 ;  /* 0x0000000000017941 */ /* 0x000fea0003800200 */
.L_x_4875:
[----:B------:R-:W-:Y:S01]  /*0e00*/  IMAD.SHL.U32 R0, R0, 0x200000, RZ ;  /* 0x0020000000007824 */ /* 0x000fe200078e00ff */
[----:B------:R-:W-:-:S04]  /*0e10*/  LEA R2, R2, 0x37800000, 0x17 ;  /* 0x3780000002027811 */ /* 0x000fc800078eb8ff */
[----:B------:R-:W-:-:S07]  /*0e20*/  LOP3.LUT R0, R2, R0, R7, 0xfe, !PT ;  /* 0x0000000002007212 */ /* 0x000fce00078efe07 */
.L_x_4874:
[----:B------:R-:W-:Y:S05]  /*0e30*/  BSYNC.RECONVERGENT B0 ;  /* 0x0000000000007941 */ /* 0x000fea0003800200 */
.L_x_4873:
[----:B------:R-:W-:-:S04]  /*0e40*/  F2FP.F16.F32.PACK_AB R0, RZ, R0 ;  /* 0x00000000ff00723e */ /* 0x000fc800000000ff */
[----:B------:R-:W-:Y:S01]  /*0e50*/  PRMT R24, R0, 0x7610, R24 ;  /* 0x0000761000187816 */ /* 0x000fe20000000018 */
[----:B------:R-:W-:Y:S06]  /*0e60*/  BRA `(.L_x_4854) ;  /* 0x0000000000b47947 */ /* 0x000fec0003800000 */
.L_x_4866:
[----:B------:R-:W-:-:S09]  /*0e70*/  UISETP.NE.AND UP0, UPT, UR4, 0x1c, UPT ;  /* 0x0000001c0400788c */ /* 0x000fd2000bf05270 */
[----:B------:R-:W-:Y:S05]  /*0e80*/  BRA.U !UP0, `(.L_x_4877) ;  /* 0x00000001089c7547 */ /* 0x000fea000b800000 */
[----:B------:R-:W-:-:S09]  /*0e90*/  UISETP.NE.AND UP0, UPT, UR4, 0x1d, UPT ;  /* 0x0000001d0400788c */ /* 0x000fd2000bf05270 */
[----:B------:R-:W-:Y:S05]  /*0ea0*/  BRA.U !UP0, `(.L_x_4878) ;  /* 0x0000000108807547 */ /* 0x000fea000b800000 */
[----:B------:R-:W-:-:S09]  /*0eb0*/  UISETP.NE.AND UP0, UPT, UR4, 0x2c, UPT ;  /* 0x0000002c0400788c */ /* 0x000fd2000bf05270 */
[----:B------:R-:W-:Y:S05]  /*0ec0*/  BRA.U !UP0, `(.L_x_4879) ;  /* 0x0000000108487547 */ /* 0x000fea000b800000 */
.L_x_4853:
        /* <DEDUP_REMOVED lines=16> */
.L_x_4880:
[----:B------:R-:W-:Y:S01]  /*0fd0*/  PRMT R24, RZ, 0x7610, R24 ;  /* 0x00007610ff187816 */ /* 0x000fe20000000018 */
[----:B------:R-:W-:Y:S06]  /*0fe0*/  BRA `(.L_x_4854) ;  /* 0x0000000000547947 */ /* 0x000fec0003800000 */
.L_x_4879:
        /* <DEDUP_REMOVED lines=8> */
.L_x_4882:
[----:B------:R-:W-:Y:S05]  /*1070*/  BSYNC.RECONVERGENT B0 ;  /* 0x0000000000007941 */ /* 0x000fea0003800200 */
.L_x_4881:
[----:B------:R-:W-:-:S04]  /*1080*/  F2FP.F16.F32.PACK_AB R0, RZ, R0 ;  /* 0x00000000ff00723e */ /* 0x000fc800000000ff */
[----:B------:R-:W-:Y:S01]  /*1090*/  PRMT R24, R0, 0x7610, R24 ;  /* 0x0000761000187816 */ /* 0x000fe20000000018 */
[----:B------:R-:W-:Y:S06]  /*10a0*/  BRA `(.L_x_4854) ;  /* 0x0000000000247947 */ /* 0x000fec0003800000 */
.L_x_4878:
[----:B------:R-:W2:Y:S02]  /*10b0*/  LDG.E.64 R2, desc[UR36][R2.64] ;  /* 0x0000002402027981 */ /* 0x000ea4000c1e1b00 */
[----:B--2---:R-:W0:Y:S02]  /*10c0*/  I2F.U64 R0, R2 ;  /* 0x0000000200007312 */ /* 0x004e240000301000 */
[----:B0-----:R-:W-:-:S04]  /*10d0*/  F2FP.F16.F32.PACK_AB R0, RZ, R0 ;  /* 0x00000000ff00723e */ /* 0x001fc800000000ff */
[----:B------:R-:W-:Y:S01]  /*10e0*/  PRMT R24, R0, 0x7610, R24 ;  /* 0x0000761000187816 */ /* 0x000fe20000000018 */
[----:B------:R-:W-:Y:S06]  /*10f0*/  BRA `(.L_x_4854) ;  /* 0x0000000000107947 */ /* 0x000fec0003800000 */
.L_x_4877:
[----:B------:R-:W2:Y:S02]  /*1100*/  LDG.E R2, desc[UR36][R2.64] ;  /* 0x0000002402027981 */ /* 0x000ea4000c1e1900 */
[----:B--2---:R-:W-:-:S04]  /*1110*/  I2FP.F32.U32 R0, R2 ;  /* 0x0000000200007245 */ /* 0x004fc80000201000 */
[----:B------:R-:W-:-:S04]  /*1120*/  F2FP.F16.F32.PACK_AB R0, RZ, R0 ;  /* 0x00000000ff00723e */ /* 0x000fc800000000ff */
[----:B------:R-:W-:-:S07]  /*1130*/  PRMT R24, R0, 0x7610, R24 ;  /* 0x0000761000187816 */ /* 0x000fce0000000018 */
.L_x_4854:
[----:B------:R-:W-:-:S07]  /*1140*/  VIADD R16, R19, 0x80 ;  /* 0x0000008013107836 */ /* 0x000fce0000000000 */
.L_x_4848:
[----:B------:R-:W-:Y:S05]  /*1150*/  BSYNC.RECONVERGENT B6 ;  /* 0x0000000000067941 */ /* 0x000fea0003800200 */
.L_x_4847:
[----:B------:R-:W-:Y:S01]  /*1160*/  ISETP.GE.AND P0, PT, R16, R17, PT ;  /* 0x000000111000720c */ /* 0x000fe20003f06270 */
[----:B------:R-:W-:Y:S01]  /*1170*/  BSSY.RECONVERGENT B6, `(.L_x_4883) ;  /* 0x000010c000067945 */ /* 0x000fe20003800200 */
[----:B------:R-:W-:-:S11]  /*1180*/  PRMT R23, RZ, 0x7610, R23 ;  /* 0x00007610ff177816 */ /* 0x000fd60000000017 */
        /* <DEDUP_REMOVED lines=23> */
.L_x_4888:
[----:B------:R-:W2:Y:S02]  /*1300*/  LDG.E.U8 R2, desc[UR36][R2.64] ;  /* 0x0000002402027981 */ /* 0x000ea4000c1e1100 */
[----:B--2---:R-:W-:-:S04]  /*1310*/  I2FP.F32.U32 R0, R2 ;  /* 0x0000000200007245 */ /* 0x004fc80000201000 */
[----:B------:R-:W-:-:S04]  /*1320*/  F2FP.F16.F32.PACK_AB R0, RZ, R0 ;  /* 0x00000000ff00723e */ /* 0x000fc800000000ff */
[----:B------:R-:W-:Y:S01]  /*1330*/  PRMT R23, R0, 0x7610, R23 ;  /* 0x0000761000177816 */ /* 0x000fe20000000017 */
[----:B------:R-:W-:Y:S06]  /*1340*/  BRA `(.L_x_4890) ;  /* 0x0000000c00b47947 */ /* 0x000fec0003800000 */
.L_x_4887:
        /* <DEDUP_REMOVED lines=11> */
.L_x_4892:
[----:B------:R-:W2:Y:S02]  /*1400*/  LDG.E R2, desc[UR36][R2.64] ;  /* 0x0000002402027981 */ /* 0x000ea4000c1e1900 */
[----:B--2---:R-:W-:-:S04]  /*1410*/  I2FP.F32.S32 R0, R2 ;  /* 0x0000000200007245 */ /* 0x004fc80000201400 */
[----:B------:R-:W-:-:S04]  /*1420*/  F2FP.F16.F32.PACK_AB R0, RZ, R0 ;  /* 0x00000000ff00723e */ /* 0x000fc800000000ff */
[----:B------:R-:W-:Y:S01]  /*1430*/  PRMT R23, R0, 0x7610, R23 ;  /* 0x0000761000177816 */ /* 0x000fe20000000017 */
[----:B------:R-:W-:Y:S06]  /*1440*/  BRA `(.L_x_4890) ;  /* 0x0000000c00747947 */ /* 0x000fec0003800000 */
.L_x_4891:
[----:B------:R-:W2:Y:S02]  /*1450*/  LDG.E.U16 R2, desc[UR36][R2.64] ;  /* 0x0000002402027981 */ /* 0x000ea4000c1e1500 */
[----:B--2---:R-:W0:Y:S02]  /*1460*/  I2F.S16 R0, R2 ;  /* 0x0000000200007306 */ /* 0x004e240000101400 */
[----:B0-----:R-:W-:-:S04]  /*1470*/  F2FP.F16.F32.PACK_AB R0, RZ, R0 ;  /* 0x00000000ff00723e */ /* 0x001fc800000000ff */
[----:B------:R-:W-:Y:S01]  /*1480*/  PRMT R23, R0, 0x7610, R23 ;  /* 0x0000761000177816 */ /* 0x000fe20000000017 */
[----:B------:R-:W-:Y:S06]  /*1490*/  BRA `(.L_x_4890) ;  /* 0x0000000c00607947 */ /* 0x000fec0003800000 */
.L_x_4886:
        /* <DEDUP_REMOVED lines=9> */
.L_x_4894:
[----:B------:R0:W5:Y:S01]  /*1530*/  LDG.E.U16 R23, desc[UR36][R2.64] ;  /* 0x0000002402177981 */ /* 0x000162000c1e1500 */
[----:B------:R-:W-:Y:S05]  /*1540*/  BRA `(.L_x_4890) ;  /* 0x0000000c00347947 */ /* 0x000fea0003800000 */
.L_x_4893:
        /* <DEDUP_REMOVED lines=9> */
.L_x_4896:
[----:B------:R1:W5:Y:S01]  /*15e0*/  LDG.E.U16 R23, desc[UR36][R2.64] ;  /* 0x0000002402177981 */ /* 0x000362000c1e1500 */
[----:B------:R-:W-:Y:S05]  /*15f0*/  BRA `(.L_x_4890) ;  /* 0x0000000c00087947 */ /* 0x000fea0003800000 */
.L_x_4895:
        /* <DEDUP_REMOVED lines=9> */
.L_x_4885:
        /* <DEDUP_REMOVED lines=14> */
.L_x_4899:
        /* <DEDUP_REMOVED lines=9> */
.L_x_4898:
        /* <DEDUP_REMOVED lines=27> */
.L_x_4901:
        /* <DEDUP_REMOVED lines=14> */
.L_x_4900:
[----:B------:R-:W2:Y:S02]  /*1a90*/  LDG.E.U16 R0, desc[UR36][R2.64] ;  /* 0x0000002402007981 */ /* 0x000ea4000c1e1500 */
[----:B--2---:R-:W-:-:S05]  /*1aa0*/  IMAD.U32 R0, R0, 0x10000, RZ ;  /* 0x0001000000007824 */ /* 0x004fca00078e00ff */
[----:B------:R-:W-:-:S04]  /*1ab0*/  F2FP.F16.F32.PACK_AB R0, RZ, R0 ;  /* 0x00000000ff00723e */ /* 0x000fc800000000ff */
[----:B------:R-:W-:Y:S01]  /*1ac0*/  PRMT R23, R0, 0x7610, R23 ;  /* 0x0000761000177816 */ /* 0x000fe20000000017 */
[----:B------:R-:W-:Y:S06]  /*1ad0*/  BRA `(.L_x_4890) ;  /* 0x0000000400d07947 */ /* 0x000fec0003800000 */
.L_x_4897:
        /* <DEDUP_REMOVED lines=13> */
.L_x_4904:
        /* <DEDUP_REMOVED lines=21> */
.L_x_4908:
[----:B------:R-:W-:Y:S05]  /*1d00*/  BSYNC.RECONVERGENT B1 ;  /* 0x0000000000017941 */ /* 0x000fea0003800200 */
.L_x_4907:
[----:B------:R-:W-:Y:S01]  /*1d10*/  IMAD.SHL.U32 R0, R0, 0x100000, RZ ;  /* 0x0010000000007824 */ /* 0x000fe200078e00ff */
[----:B------:R-:W-:-:S04]  /*1d20*/  LEA R2, R2, 0x3b800000, 0x17 ;  /* 0x3b80000002027811 */ /* 0x000fc800078eb8ff */
[----:B------:R-:W-:-:S07]  /*1d30*/  LOP3.LUT R0, R2, R0, R7, 0xfe, !PT ;  /* 0x0000000002007212 */ /* 0x000fce00078efe07 */
.L_x_4906:
[----:B------:R-:W-:Y:S05]  /*1d40*/  BSYNC.RECONVERGENT B0 ;  /* 0x0000000000007941 */ /* 0x000fea0003800200 */
.L_x_4905:
[----:B------:R-:W-:-:S04]  /*1d50*/  F2FP.F16.F32.PACK_AB R0, RZ, R0 ;  /* 0x00000000ff00723e */ /* 0x000fc800000000ff */
[----:B------:R-:W-:Y:S01]  /*1d60*/  PRMT R23, R0, 0x7610, R23 ;  /* 0x0000761000177816 */ /* 0x000fe20000000017 */
[----:B------:R-:W-:Y:S06]  /*1d70*/  BRA `(.L_x_4890) ;  /* 0x0000000400287947 */ /* 0x000fec0003800000 */
.L_x_4903:
        /* <DEDUP_REMOVED lines=21> */
.L_x_4912:
[----:B------:R-:W-:Y:S05]  /*1ed0*/  BSYNC.RECONVERGENT B1 ;  /* 0x0000000000017941 */ /* 0x000fea0003800200 */
.L_x_4911:
[----:B------:R-:W-:Y:S01]  /*1ee0*/  IMAD.SHL.U32 R0, R0, 0x200000, RZ ;  /* 0x0020000000007824 */ /* 0x000fe200078e00ff */
[----:B------:R-:W-:-:S04]  /*1ef0*/  LEA R2, R2, 0x37800000, 0x17 ;  /* 0x3780000002027811 */ /* 0x000fc800078eb8ff */
[----:B------:R-:W-:-:S07]  /*1f00*/  LOP3.LUT R0, R2, R0, R7, 0xfe, !PT ;  /* 0x0000000002007212 */ /* 0x000fce00078efe07 */
.L_x_4910:
[----:B------:R-:W-:Y:S05]  /*1f10*/  BSYNC.RECONVERGENT B0 ;  /* 0x0000000000007941 */ /* 0x000fea0003800200 */
.L_x_4909:
[----:B------:R-:W-:-:S04]  /*1f20*/  F2FP.F16.F32.PACK_AB R0, RZ, R0 ;  /* 0x00000000ff00723e */ /* 0x000fc800000000ff */
[----:B------:R-:W-:Y:S01]  /*1f30*/  PRMT R23, R0, 0x7610, R23 ;  /* 0x0000761000177816 */ /* 0x000fe20000000017 */
[----:B------:R-:W-:Y:S06]  /*1f40*/  BRA `(.L_x_4890) ;  /* 0x0000000000b47947 */ /* 0x000fec0003800000 */
.L_x_4902:
        /* <DEDUP_REMOVED lines=14> */
.L_x_4916:
[----:B------:R-:W-:Y:S05]  /*2030*/  BSYNC.RECONVERGENT B0 ;  /* 0x0000000000007941 */ /* 0x000fea0003800200 */
.L_x_4915:
[----:B------:R-:W-:-:S04]  /*2040*/  F2FP.F16.F32.PACK_AB R0, RZ, R0 ;  /* 0x00000000ff00723e */ /* 0x000fc800000000ff */
[----:B------:R-:W-:Y:S01]  /*2050*/  PRMT R23, R0, 0x7610, R23 ;  /* 0x0000761000177816 */ /* 0x000fe20000000017 */
[----:B------:R-:W-:Y:S06]  /*2060*/  BRA `(.L_x_4890) ;  /* 0x00000000006c7947 */ /* 0x000fec0003800000 */
.L_x_4889:
        /* <DEDUP_REMOVED lines=16> */
.L_x_4917:
[----:B------:R-:W-:Y:S01]  /*2170*/  PRMT R23, RZ, 0x7610, R23 ;  /* 0x00007610ff177816 */ /* 0x000fe20000000017 */
[----:B------:R-:W-:Y:S06]  /*2180*/  BRA `(.L_x_4890) ;  /* 0x0000000000247947 */ /* 0x000fec0003800000 */
.L_x_4914:
[----:B------:R-:W2:Y:S02]  /*2190*/  LDG.E.64 R2, desc[UR36][R2.64] ;  /* 0x0000002402027981 */ /* 0x000ea4000c1e1b00 */
[----:B--2---:R-:W0:Y:S02]  /*21a0*/  I2F.U64 R0, R2 ;  /* 0x0000000200007312 */ /* 0x004e240000301000 */
[----:B0-----:R-:W-:-:S04]  /*21b0*/  F2FP.F16.F32.PACK_AB R0, RZ, R0 ;  /* 0x00000000ff00723e */ /* 0x001fc800000000ff */
[----:B------:R-:W-:Y:S01]  /*21c0*/  PRMT R23, R0, 0x7610, R23 ;  /* 0x0000761000177816 */ /* 0x000fe20000000017 */
[----:B------:R-:W-:Y:S06]  /*21d0*/  BRA `(.L_x_4890) ;  /* 0x0000000000107947 */ /* 0x000fec0003800000 */
.L_x_4913:
[----:B------:R-:W2:Y:S02]  /*21e0*/  LDG.E R2, desc[UR36][R2.64] ;  /* 0x0000002402027981 */ /* 0x000ea4000c1e1900 */
[----:B--2---:R-:W-:-:S04]  /*21f0*/  I2FP.F32.U32 R0, R2 ;  /* 0x0000000200007245 */ /* 0x004fc80000201000 */
[----:B------:R-:W-:-:S04]  /*2200*/  F2FP.F16.F32.PACK_AB R0, RZ, R0 ;  /* 0x00000000ff00723e */ /* 0x000fc800000000ff */
[----:B------:R-:W-:-:S07]  /*2210*/  PRMT R23, R0, 0x7610, R23 ;  /* 0x0000761000177816 */ /* 0x000fce0000000017 */
.L_x_4890:
[----:B------:R-:W-:-:S07]  /*2220*/  VIADD R16, R16, 0x80 ;  /* 0x0000008010107836 */ /* 0x000fce0000000000 */
.L_x_4884:
[----:B------:R-:W-:Y:S05]  /*2230*/  BSYNC.RECONVERGENT B6 ;  /* 0x0000000000067941 */ /* 0x000fea0003800200 */
.L_x_4883:
        /* <DEDUP_REMOVED lines=26> */
.L_x_4923:
[----:B------:R-:W2:Y:S02]  /*23e0*/  LDG.E.U8 R2, desc[UR36][R2.64] ;  /* 0x0000002402027981 */ /* 0x000ea4000c1e1100 */
[----:B--2---:R-:W-:-:S04]  /*23f0*/  I2FP.F32.U32 R0, R2 ;  /* 0x0000000200007245 */ /* 0x004fc80000201000 */
[----:B------:R-:W-:-:S04]  /*2400*/  F2FP.F16.F32.PACK_AB R0, RZ, R0 ;  /* 0x00000000ff00723e */ /* 0x000fc800000000ff */
[----:B------:R-:W-:Y:S01]  /*2410*/  PRMT R25, R0, 0x7610, R25 ;  /* 0x0000761000197816 */ /* 0x000fe20000000019 */
[----:B------:R-:W-:Y:S06]  /*2420*/  BRA `(.L_x_4925) ;  /* 0x0000000c00b47947 */ /* 0x000fec0003800000 */
.L_x_4922:
        /* <DEDUP_REMOVED lines=11> */
.L_x_4927:
[----:B------:R-:W2:Y:S02]  /*24e0*/  LDG.E R2, desc[UR36][R2.64] ;  /* 0x0000002402027981 */ /* 0x000ea4000c1e1900 */
[----:B--2---:R-:W-:-:S04]  /*24f0*/  I2FP.F32.S32 R0, R2 ;  /* 0x0000000200007245 */ /* 0x004fc80000201400 */
[----:B------:R-:W-:-:S04]  /*2500*/  F2FP.F16.F32.PACK_AB R0, RZ, R0 ;  /* 0x00000000ff00723e */ /* 0x000fc800000000ff */
[----:B------:R-:W-:Y:S01]  /*2510*/  PRMT R25, R0, 0x7610, R25 ;  /* 0x0000761000197816 */ /* 0x000fe20000000019 */
[----:B------:R-:W-:Y:S06]  /*2520*/  BRA `(.L_x_4925) ;  /* 0x0000000c00747947 */ /* 0x000fec0003800000 */
.L_x_4926:
[----:B------:R-:W2:Y:S02]  /*2530*/  LDG.E.U16 R2, desc[UR36][R2.64] ;  /* 0x0000002402027981 */ /* 0x000ea4000c1e1500 */
[----:B--2---:R-:W0:Y:S02]  /*2540*/  I2F.S16 R0, R2 ;  /* 0x0000000200007306 */ /* 0x004e240000101400 */
[----:B0-----:R-:W-:-:S04]  /*2550*/  F2FP.F16.F32.PACK_AB R0, RZ, R0 ;  /* 0x00000000ff00723e */ /* 0x001fc800000000ff */
[----:B------:R-:W-:Y:S01]  /*2560*/  PRMT R25, R0, 0x7610, R25 ;  /* 0x0000761000197816 */ /* 0x000fe20000000019 */
[----:B------:R-:W-:Y:S06]  /*2570*/  BRA `(.L_x_4925) ;  /* 0x0000000c00607947 */ /* 0x000fec0003800000 */
.L_x_4921:
        /* <DEDUP_REMOVED lines=9> */
.L_x_4929:
[----:B------:R0:W5:Y:S01]  /*2610*/  LDG.E.U16 R25, desc[UR36][R2.64] ;  /* 0x0000002402197981 */ /* 0x000162000c1e1500 */
[----:B------:R-:W-:Y:S05]  /*2620*/  BRA `(.L_x_4925) ;  /* 0x0000000c00347947 */ /* 0x000fea0003800000 */
.L_x_4928:
        /* <DEDUP_REMOVED lines=9> */
.L_x_4931:
[----:B------:R1:W5:Y:S01]  /*26c0*/  LDG.E.U16 R25, desc[UR36][R2.64] ;  /* 0x0000002402197981 */ /* 0x000362000c1e1500 */
[----:B------:R-:W-:Y:S05]  /*26d0*/  BRA `(.L_x_4925) ;  /* 0x0000000c00087947 */ /* 0x000fea0003800000 */
.L_x_4930:
        /* <DEDUP_REMOVED lines=9> */
.L_x_4920:
        /* <DEDUP_REMOVED lines=14> */
.L_x_4934:
        /* <DEDUP_REMOVED lines=9> */
.L_x_4933:
        /* <DEDUP_REMOVED lines=27> */
.L_x_4936:
        /* <DEDUP_REMOVED lines=14> */
.L_x_4935:
[----:B------:R-:W2:Y:S02]  /*2b70*/  LDG.E.U16 R0, desc[UR36][R2.64] ;  /* 0x0000002402007981 */ /* 0x000ea4000c1e1500 */
[----:B--2---:R-:W-:-:S05]  /*2b80*/  IMAD.U32 R0, R0, 0x10000, RZ ;  /* 0x0001000000007824 */ /* 0x004fca00078e00ff */
[----:B------:R-:W-:-:S04]  /*2b90*/  F2FP.F16.F32.PACK_AB R0, RZ, R0 ;  /* 0x00000000ff00723e */ /* 0x000fc800000000ff */
[----:B------:R-:W-:Y:S01]  /*2ba0*/  PRMT R25, R0, 0x7610, R25 ;  /* 0x0000761000197816 */ /* 0x000fe20000000019 */
[----:B------:R-:W-:Y:S06]  /*2bb0*/  BRA `(.L_x_4925) ;  /* 0x0000000400d07947 */ /* 0x000fec0003800000 */
.L_x_4932:
        /* <DEDUP_REMOVED lines=13> */
.L_x_4939:
        /* <DEDUP_REMOVED lines=21> */
.L_x_4943:
[----:B------:R-:W-:Y:S05]  /*2de0*/  BSYNC.RECONVERGENT B1 ;  /* 0x0000000000017941 */ /* 0x000fea0003800200 */
.L_x_4942:
[----:B------:R-:W-:Y:S01]  /*2df0*/  IMAD.SHL.U32 R0, R0, 0x100000, RZ ;  /* 0x0010000000007824 */ /* 0x000fe200078e00ff */
[----:B------:R-:W-:-:S04]  /*2e00*/  LEA R2, R2, 0x3b800000, 0x17 ;  /* 0x3b80000002027811 */ /* 0x000fc800078eb8ff */
[----:B------:R-:W-:-:S07]  /*2e10*/  LOP3.LUT R0, R2, R0, R7, 0xfe, !PT ;  /* 0x0000000002007212 */ /* 0x000fce00078efe07 */
.L_x_4941:
[----:B------:R-:W-:Y:S05]  /*2e20*/  BSYNC.RECONVERGENT B0 ;  /* 0x0000000000007941 */ /* 0x000fea0003800200 */
.L_x_4940:
[----:B------:R-:W-:-:S04]  /*2e30*/  F2FP.F16.F32.PACK_AB R0, RZ, R0 ;  /* 0x00000000ff00723e */ /* 0x000fc800000000ff */
[----:B------:R-:W-:Y:S01]  /*2e40*/  PRMT R25, R0, 0x7610, R25 ;  /* 0x0000761000197816 */ /* 0x000fe20000000019 */
[----:B------:R-:W-:Y:S06]  /*2e50*/  BRA `(.L_x_4925) ;  /* 0x0000000400287947 */ /* 0x000fec0003800000 */
.L_x_4938:
        /* <DEDUP_REMOVED lines=21> */
.L_x_4947:
[----:B------:R-:W-:Y:S05]  /*2fb0*/  BSYNC.RECONVERGENT B1 ;  /* 0x0000000000017941 */ /* 0x000fea0003800200 */
.L_x_4946:
[----:B------:R-:W-:Y:S01]  /*2fc0*/  IMAD.SHL.U32 R0, R0, 0x200000, RZ ;  /* 0x0020000000007824 */ /* 0x000fe200078e00ff */
[----:B------:R-:W-:-:S04]  /*2fd0*/  LEA R2, R2, 0x37800000, 0x17 ;  /* 0x3780000002027811 */ /* 0x000fc800078eb8ff */
[----:B------:R-:W-:-:S07]  /*2fe0*/  LOP3.LUT R0, R2, R0, R7, 0xfe, !PT ;  /* 0x0000000002007212 */ /* 0x000fce00078efe07 */
.L_x_4945:
[----:B------:R-:W-:Y:S05]  /*2ff0*/  BSYNC.RECONVERGENT B0 ;  /* 0x0000000000007941 */ /* 0x000fea0003800200 */
.L_x_4944:
[----:B------:R-:W-:-:S04]  /*3000*/  F2FP.F16.F32.PACK_AB R0, RZ, R0 ;  /* 0x00000000ff00723e */ /* 0x000fc800000000ff */
[----:B------:R-:W-:Y:S01]  /*3010*/  PRMT R25, R0, 0x7610, R25 ;  /* 0x0000761000197816 */ /* 0x000fe20000000019 */
[----:B------:R-:W-:Y:S06]  /*3020*/  BRA `(.L_x_4925) ;  /* 0x0000000000b47947 */ /* 0x000fec0003800000 */
.L_x_4937:
        /* <DEDUP_REMOVED lines=14> */
.L_x_4951:
[----:B------:R-:W-:Y:S05]  /*3110*/  BSYNC.RECONVERGENT B0 ;  /* 0x0000000000007941 */ /* 0x000fea0003800200 */
.L_x_4950:
[----:B------:R-:W-:-:S04]  /*3120*/  F2FP.F16.F32.PACK_AB R0, RZ, R0 ;  /* 0x00000000ff00723e */ /* 0x000fc800000000ff */
[----:B------:R-:W-:Y:S01]  /*3130*/  PRMT R25, R0, 0x7610, R25 ;  /* 0x0000761000197816 */ /* 0x000fe20000000019 */
[----:B------:R-:W-:Y:S06]  /*3140*/  BRA `(.L_x_4925) ;  /* 0x00000000006c7947 */ /* 0x000fec0003800000 */
.L_x_4924:
        /* <DEDUP_REMOVED lines=16> */
.L_x_4952:
[----:B------:R-:W-:Y:S01]  /*3250*/  PRMT R25, RZ, 0x7610, R25 ;  /* 0x00007610ff197816 */ /* 0x000fe20000000019 */
[----:B------:R-:W-:Y:S06]  /*3260*/  BRA `(.L_x_4925) ;  /* 0x0000000000247947 */ /* 0x000fec0003800000 */
.L_x_4949:
[----:B------:R-:W2:Y:S02]  /*3270*/  LDG.E.64 R2, desc[UR36][R2.64] ;  /* 0x0000002402027981 */ /* 0x000ea4000c1e1b00 */
[----:B--2---:R-:W0:Y:S02]  /*3280*/  I2F.U64 R0, R2 ;  /* 0x0000000200007312 */ /* 0x004e240000301000 */
[----:B0-----:R-:W-:-:S04]  /*3290*/  F2FP.F16.F32.PACK_AB R0, RZ, R0 ;  /* 0x00000000ff00723e */ /* 0x001fc800000000ff */
[----:B------:R-:W-:Y:S01]  /*32a0*/  PRMT R25, R0, 0x7610, R25 ;  /* 0x0000761000197816 */ /* 0x000fe20000000019 */
[----:B------:R-:W-:Y:S06]  /*32b0*/  BRA `(.L_x_4925) ;  /* 0x0000000000107947 */ /* 0x000fec0003800000 */
.L_x_4948:
[----:B------:R-:W2:Y:S02]  /*32c0*/  LDG.E R2, desc[UR36][R2.64] ;  /* 0x0000002402027981 */ /* 0x000ea4000c1e1900 */
[----:B--2---:R-:W-:-:S04]  /*32d0*/  I2FP.F32.U32 R0, R2 ;  /* 0x0000000200007245 */ /* 0x004fc80000201000 */
[----:B------:R-:W-:-:S04]  /*32e0*/  F2FP.F16.F32.PACK_AB R0, RZ, R0 ;  /* 0x00000000ff00723e */ /* 0x000fc800000000ff */
[----:B------:R-:W-:-:S07]  /*32f0*/  PRMT R25, R0, 0x7610, R25 ;  /* 0x0000761000197816 */ /* 0x000fce0000000019 */
.L_x_4925:
[----:B------:R-:W-:-:S07]  /*3300*/  VIADD R16, R16, 0x80 ;  /* 0x0000008010107836 */ /* 0x000fce0000000000 */
.L_x_4919:
[----:B------:R-:W-:Y:S05]  /*3310*/  BSYNC.RECONVERGENT B6 ;  /* 0x0000000000067941 */ /* 0x000fea0003800200 */
.L_x_4918:
        /* <DEDUP_REMOVED lines=25> */
.L_x_4958:
[----:B------:R-:W2:Y:S02]  /*34b0*/  LDG.E.U8 R2, desc[UR36][R2.64] ;  /* 0x0000002402027981 */ /* 0x000ea4000c1e1100 */
[----:B--2---:R-:W-:-:S04]  /*34c0*/  I2FP.F32.U32 R0, R2 ;  /* 0x0000000200007245 */ /* 0x004fc80000201000 */
[----:B------:R-:W-:Y:S01]  /*34d0*/  F2FP.F16.F32.PACK_AB R0, RZ, R0 ;  /* 0x00000000ff00723e */ /* 0x000fe200000000ff */
[----:B------:R-:W-:Y:S06]  /*34e0*/  BRA `(.L_x_4954) ;  /* 0x0000000c007c7947 */ /* 0x000fec0003800000 */
.L_x_4957:
        /* <DEDUP_REMOVED lines=10> */
.L_x_4961:
[----:B------:R-:W2:Y:S02]  /*3590*/  LDG.E R2, desc[UR36][R2.64] ;  /* 0x0000002402027981 */ /* 0x000ea4000c1e1900 */
[----:B--2---:R-:W-:-:S04]  /*35a0*/  I2FP.F32.S32 R0, R2 ;  /* 0x0000000200007245 */ /* 0x004fc80000201400 */
[----:B------:R-:W-:Y:S01]  /*35b0*/  F2FP.F16.F32.PACK_AB R0, RZ, R0 ;  /* 0x00000000ff00723e */ /* 0x000fe200000000ff */
[----:B------:R-:W-:Y:S06]  /*35c0*/  BRA `(.L_x_4954) ;  /* 0x0000000c00447947 */ /* 0x000fec0003800000 */
.L_x_4960:
[----:B------:R-:W2:Y:S02]  /*35d0*/  LDG.E.U16 R2, desc[UR36][R2.64] ;  /* 0x0000002402027981 */ /* 0x000ea4000c1e1500 */
[----:B--2---:R-:W0:Y:S02]  /*35e0*/  I2F.S16 R0, R2 ;  /* 0x0000000200007306 */ /* 0x004e240000101400 */
[----:B0-----:R-:W-:Y:S01]  /*35f0*/  F2FP.F16.F32.PACK_AB R0, RZ, R0 ;  /* 0x00000000ff00723e */ /* 0x001fe200000000ff */
[----:B------:R-:W-:Y:S06]  /*3600*/  BRA `(.L_x_4954) ;  /* 0x0000000c00347947 */ /* 0x000fec0003800000 */
.L_x_4956:
        /* <DEDUP_REMOVED lines=9> */
.L_x_4963:
[----:B------:R2:W5:Y:S01]  /*36a0*/  LDG.E.U16 R0, desc[UR36][R2.64] ;  /* 0x0000002402007981 */ /* 0x000562000c1e1500 */
[----:B------:R-:W-:Y:S05]  /*36b0*/  BRA `(.L_x_4954) ;  /* 0x0000000c00087947 */ /* 0x000fea0003800000 */
.L_x_4962:
        /* <DEDUP_REMOVED lines=9> */
.L_x_4965:
[----:B------:R3:W5:Y:S01]  /*3750*/  LDG.E.U16 R0, desc[UR36][R2.64] ;  /* 0x0000002402007981 */ /* 0x000762000c1e1500 */
[----:B------:R-:W-:Y:S05]  /*3760*/  BRA `(.L_x_4954) ;  /* 0x0000000800dc7947 */ /* 0x000fea0003800000 */
.L_x_4964:
        /* <DEDUP_REMOVED lines=8> */
.L_x_4955:
        /* <DEDUP_REMOVED lines=13> */
.L_x_4968:
        /* <DEDUP_REMOVED lines=8> */
.L_x_4967:
        /* <DEDUP_REMOVED lines=27> */
.L_x_4970:
        /* <DEDUP_REMOVED lines=13> */
.L_x_4969:
[----:B------:R-:W2:Y:S02]  /*3bc0*/  LDG.E.U16 R0, desc[UR36][R2.64] ;  /* 0x0000002402007981 */ /* 0x000ea4000c1e1500 */
[----:B--2---:R-:W-:-:S05]  /*3bd0*/  IMAD.U32 R0, R0, 0x10000, RZ ;  /* 0x0001000000007824 */ /* 0x004fca00078e00ff */
[----:B------:R-:W-:Y:S01]  /*3be0*/  F2FP.F16.F32.PACK_AB R0, RZ, R0 ;  /* 0x00000000ff00723e */ /* 0x000fe200000000ff */
[----:B------:R-:W-:Y:S06]  /*3bf0*/  BRA `(.L_x_4954) ;  /* 0x0000000400b87947 */ /* 0x000fec0003800000 */
.L_x_4966:
        /* <DEDUP_REMOVED lines=12> */
.L_x_4973:
        /* <DEDUP_REMOVED lines=21> */
.L_x_4977:
[----:B------:R-:W-:Y:S05]  /*3e10*/  BSYNC.RECONVERGENT B1 ;  /* 0x0000000000017941 */ /* 0x000fea0003800200 */
.L_x_4976:
[----:B------:R-:W-:Y:S01]  /*3e20*/  IMAD.SHL.U32 R0, R0, 0x100000, RZ ;  /* 0x0010000000007824 */ /* 0x000fe200078e00ff */
[----:B------:R-:W-:-:S04]  /*3e30*/  LEA R2, R2, 0x3b800000, 0x17 ;  /* 0x3b80000002027811 */ /* 0x000fc800078eb8ff */
[----:B------:R-:W-:-:S07]  /*3e40*/  LOP3.LUT R0, R2, R0, R7, 0xfe, !PT ;  /* 0x0000000002007212 */ /* 0x000fce00078efe07 */
.L_x_4975:
[----:B------:R-:W-:Y:S05]  /*3e50*/  BSYNC.RECONVERGENT B0 ;  /* 0x0000000000007941 */ /* 0x000fea0003800200 */
.L_x_4974:
[----:B------:R-:W-:Y:S01]  /*3e60*/  F2FP.F16.F32.PACK_AB R0, RZ, R0 ;  /* 0x00000000ff00723e */ /* 0x000fe200000000ff */
[----:B------:R-:W-:Y:S06]  /*3e70*/  BRA `(.L_x_4954) ;  /* 0x0000000400187947 */ /* 0x000fec0003800000 */
.L_x_4972:
        /* <DEDUP_REMOVED lines=21> */
.L_x_4981:
[----:B------:R-:W-:Y:S05]  /*3fd0*/  BSYNC.RECONVERGENT B1 ;  /* 0x0000000000017941 */ /* 0x000fea0003800200 */
.L_x_4980:
[----:B------:R-:W-:Y:S01]  /*3fe0*/  IMAD.SHL.U32 R0, R0, 0x200000, RZ ;  /* 0x0020000000007824 */ /* 0x000fe200078e00ff */
[----:B------:R-:W-:-:S04]  /*3ff0*/  LEA R2, R2, 0x37800000, 0x17 ;  /* 0x3780000002027811 */ /* 0x000fc800078eb8ff */
[----:B------:R-:W-:-:S07]  /*4000*/  LOP3.LUT R0, R2, R0, R7, 0xfe, !PT ;  /* 0x0000000002007212 */ /* 0x000fce00078efe07 */
.L_x_4979:
[----:B------:R-:W-:Y:S05]  /*4010*/  BSYNC.RECONVERGENT B0 ;  /* 0x0000000000007941 */ /* 0x000fea0003800200 */
.L_x_4978:
[----:B------:R-:W-:Y:S01]  /*4020*/  F2FP.F16.F32.PACK_AB R0, RZ, R0 ;  /* 0x00000000ff00723e */ /* 0x000fe200000000ff */
[----:B------:R-:W-:Y:S06]  /*4030*/  BRA `(.L_x_4954) ;  /* 0x0000000000a87947 */ /* 0x000fec0003800000 */
.L_x_4971:
        /* <DEDUP_REMOVED lines=14> */
.L_x_4985:
[----:B------:R-:W-:Y:S05]  /*4120*/  BSYNC.RECONVERGENT B0 ;  /* 0x0000000000007941 */ /* 0x000fea0003800200 */
.L_x_4984:
[----:B------:R-:W-:Y:S01]  /*4130*/  F2FP.F16.F32.PACK_AB R0, RZ, R0 ;  /* 0x00000000ff00723e */ /* 0x000fe200000000ff */
[----:B------:R-:W-:Y:S06]  /*4140*/  BRA `(.L_x_4954) ;  /* 0x0000000000647947 */ /* 0x000fec0003800000 */
.L_x_4959:
        /* <DEDUP_REMOVED lines=16> */
.L_x_4986:
[----:B------:R-:W-:Y:S01]  /*4250*/  PRMT R0, RZ, 0x7610, R0 ;  /* 0x00007610ff007816 */ /* 0x000fe20000000000 */
[----:B------:R-:W-:Y:S06]  /*4260*/  BRA `(.L_x_4954) ;  /* 0x00000000001c7947 */ /* 0x000fec0003800000 */
.L_x_4983:
[----:B------:R-:W2:Y:S02]  /*4270*/  LDG.E.64 R2, desc[UR36][R2.64] ;  /* 0x0000002402027981 */ /* 0x000ea4000c1e1b00 */
[----:B--2---:R-:W0:Y:S02]  /*4280*/  I2F.U64 R0, R2 ;  /* 0x0000000200007312 */ /* 0x004e240000301000 */
[----:B0-----:R-:W-:Y:S01]  /*4290*/  F2FP.F16.F32.PACK_AB R0, RZ, R0 ;  /* 0x00000000ff00723e */ /* 0x001fe200000000ff */
[----:B------:R-:W-:Y:S06]  /*42a0*/  BRA `(.L_x_4954) ;  /* 0x00000000000c7947 */ /* 0x000fec0003800000 */
.L_x_4982:
[----:B------:R-:W2:Y:S02]  /*42b0*/  LDG.E R2, desc[UR36][R2.64] ;  /* 0x0000002402027981 */ /* 0x000ea4000c1e1900 */
[----:B--2---:R-:W-:-:S04]  /*42c0*/  I2FP.F32.U32 R0, R2 ;  /* 0x0000000200007245 */ /* 0x004fc80000201000 */
[----:B------:R-:W-:-:S07]  /*42d0*/  F2FP.F16.F32.PACK_AB R0, RZ, R0 ;  /* 0x00000000ff00723e */ /* 0x000fce00000000ff */
.L_x_4954:
[----:B------:R-:W-:Y:S05]  /*42e0*/  BSYNC.RECONVERGENT B6 ;  /* 0x0000000000067941 */ /* 0x000fea0003800200 */
.L_x_4953:
[----:B------:R-:W4:Y:S01]  /*42f0*/  LDC.U8 R16, c[0x0][0x3a4] ;  /* 0x0000e900ff107b82 */ /* 0x000f220000000000 */
[CC--:B------:R-:W-:Y:S01]  /*4300*/  ISETP.GE.AND P2, PT, R19.reuse, R17.reuse, PT ;  /* 0x000000111300720c */ /* 0x0c0fe20003f46270 */
[C---:B0123--:R-:W-:Y:S01]  /*4310*/  VIADD R2, R19.reuse, 0x100 ;  /* 0x0000010013027836 */ /* 0x04ffe20000000000 */
[----:B------:R-:W-:Y:S01]  /*4320*/  BSSY.RECONVERGENT B0, `(.L_x_4987) ;  /* 0x0000029000007945 */ /* 0x000fe20003800200 */
[C---:B------:R-:W-:Y:S02]  /*4330*/  VIADD R4, R19.reuse, 0x180 ;  /* 0x0000018013047836 */ /* 0x040fe40000000000 */
[----:B------:R-:W-:Y:S01]  /*4340*/  VIADD R22, R19, 0x80 ;  /* 0x0000008013167836 */ /* 0x000fe20000000000 */
[-C--:B------:R-:W-:Y:S02]  /*4350*/  ISETP.GE.AND P0, PT, R2, R17.reuse, PT ;  /* 0x000000110200720c */ /* 0x080fe40003f06270 */
[-C--:B------:R-:W-:Y:S02]  /*4360*/  ISETP.GE.AND P1, PT, R4, R17.reuse, PT ;  /* 0x000000110400720c */ /* 0x080fe40003f26270 */
[----:B------:R-:W-:-:S03]  /*4370*/  ISETP.GE.AND P3, PT, R22, R17, PT ;  /* 0x000000111600720c */ /* 0x000fc60003f66270 */
[----:B------:R-:W-:Y:S10]  /*4380*/  @P2 BRA `(.L_x_4988) ;  /* 0x0000000000882947 */ /* 0x000ff40003800000 */
[----:B-----5:R-:W-:Y:S02]  /*4390*/  HADD2.F32 R24, -RZ, R24.H0_H0 ;  /* 0x20000018ff187230 */ /* 0x020fe40000004100 */
[----:B------:R-:W-:Y:S02]  /*43a0*/  IMAD.MOV.U32 R6, RZ, RZ, 0x3e800000 ;  /* 0x3e800000ff067424 */ /* 0x000fe400078e00ff */
[----:B------:R-:W-:Y:S02]  /*43b0*/  IMAD.MOV.U32 R7, RZ, RZ, 0x3d39bf78 ;  /* 0x3d39bf78ff077424 */ /* 0x000fe400078e00ff */
[----:B------:R-:W-:Y:S01]  /*43c0*/  FMUL.FTZ R2, |R24|, -1.4426950216293334961 ;  /* 0xbfb8aa3b18027820 */ /* 0x000fe20000410200 */
[----:B------:R-:W-:-:S05]  /*43d0*/  FMNMX.FTZ R24, RZ, R24, PT ;  /* 0x00000018ff187209 */ /* 0x000fca0003810000 */
        /* <DEDUP_REMOVED lines=28> */
[----:B------:R-:W-:-:S07]  /*45a0*/  F2FP.F16.F32.PACK_AB R4, RZ, R4 ;  /* 0x00000004ff04723e */ /* 0x000fce00000000ff */
.L_x_4988:
[----:B------:R-:W-:Y:S05]  /*45b0*/  BSYNC.RECONVERGENT B0 ;  /* 0x0000000000007941 */ /* 0x000fea0003800200 */
.L_x_4987:
[----:B------:R-:W-:Y:S04]  /*45c0*/  BSSY.RECONVERGENT B0, `(.L_x_4989) ;  /* 0x0000024000007945 */ /* 0x000fe80003800200 */
[----:B------:R-:W-:Y:S05]  /*45d0*/  @P3 BRA `(.L_x_4990) ;  /* 0x0000000000883947 */ /* 0x000fea0003800000 */
[----:B-----5:R-:W-:Y:S02]  /*45e0*/  HADD2.F32 R23, -RZ, R23.H0_H0 ;  /* 0x20000017ff177230 */ /* 0x020fe40000004100 */
[----:B------:R-:W-:Y:S02]  /*45f0*/  IMAD.MOV.U32 R7, RZ, RZ, 0x3e800000 ;  /* 0x3e800000ff077424 */ /* 0x000fe400078e00ff */
[----:B------:R-:W-:Y:S02]  /*4600*/  IMAD.MOV.U32 R8, RZ, RZ, 0x3d39bf78 ;  /* 0x3d39bf78ff087424 */ /* 0x000fe400078e00ff */
[----:B------:R-:W-:-:S06]  /*4610*/  FMUL.FTZ R2, |R23|, -1.4426950216293334961 ;  /* 0xbfb8aa3b17027820 */ /* 0x000fcc0000410200 */
        /* <DEDUP_REMOVED lines=29> */
[----:B------:R-:W-:-:S07]  /*47f0*/  F2FP.F16.F32.PACK_AB R26, RZ, R26 ;  /* 0x0000001aff1a723e */ /* 0x000fce00000000ff */
.L_x_4990:
[----:B------:R-:W-:Y:S05]  /*4800*/  BSYNC.RECONVERGENT B0 ;  /* 0x0000000000007941 */ /* 0x000fea0003800200 */
.L_x_4989:
        /* <DEDUP_REMOVED lines=36> */
.L_x_4992:
[----:B------:R-:W-:Y:S05]  /*4a50*/  BSYNC.RECONVERGENT B0 ;  /* 0x0000000000007941 */ /* 0x000fea0003800200 */
.L_x_4991:
[----:B------:R-:W-:Y:S04]  /*4a60*/  BSSY.RECONVERGENT B0, `(.L_x_4993) ;  /* 0x0000024000007945 */ /* 0x000fe80003800200 */
[----:B------:R-:W-:Y:S05]  /*4a70*/  @P1 BRA `(.L_x_4994) ;  /* 0x0000000000881947 */ /* 0x000fea0003800000 */
        /* <DEDUP_REMOVED lines=34> */
.L_x_4994:
[----:B------:R-:W-:Y:S05]  /*4ca0*/  BSYNC.RECONVERGENT B0 ;  /* 0x0000000000007941 */ /* 0x000fea0003800200 */
.L_x_4993:
        /* <DEDUP_REMOVED lines=21> */
[----:B------:R-:W-:Y:S02]  /*4e00*/  IMAD.MOV.U32 R19, RZ, RZ, R22 ;  /* 0x000000ffff137224 */ /* 0x000fe400078e0016 */
[----:B------:R-:W0:Y:S02]  /*4e10*/  F2I.FTZ.TRUNC.NTZ R5, R4 ;  /* 0x0000000400057305 */ /* 0x000e24000021f100 */
[----:B0-----:R3:W-:Y:S01]  /*4e20*/  STG.E.U8 desc[UR36][R2.64], R5 ;  /* 0x0000000502007986 */ /* 0x0017e2000c101124 */
[----:B------:R-:W-:Y:S05]  /*4e30*/  BRA `(.L_x_4996) ;  /* 0x0000000c00d47947 */ /* 0x000fea0003800000 */
.L_x_5000:
[----:B------:R-:W-:Y:S02]  /*4e40*/  HADD2.F32 R5, -RZ, R4.H0_H0 ;  /* 0x20000004ff057230 */ /* 0x000fe40000004100 */
[----:B------:R-:W-:-:S04]  /*4e50*/  IMAD.MOV.U32 R19, RZ, RZ, R22 ;  /* 0x000000ffff137224 */ /* 0x000fc800078e0016 */
[----:B------:R-:W0:Y:S02]  /*4e60*/  F2I.S64.TRUNC R4, R5 ;  /* 0x0000000500047311 */ /* 0x000e24000020d900 */
[----:B0-----:R0:W-:Y:S01]  /*4e70*/  STG.E.U8 desc[UR36][R2.64], R4 ;  /* 0x0000000402007986 */ /* 0x0011e2000c101124 */
[----:B------:R-:W-:Y:S05]  /*4e80*/  BRA `(.L_x_4996) ;  /* 0x0000000c00c07947 */ /* 0x000fea0003800000 */
.L_x_4999:
        /* <DEDUP_REMOVED lines=11> */
.L_x_5003:
[----:B------:R-:W-:Y:S02]  /*4f40*/  HADD2.F32 R4, -RZ, R4.H0_H0 ;  /* 0x20000004ff047230 */ /* 0x000fe40000004100 */
[----:B------:R-:W-:Y:S02]  /*4f50*/  IMAD.MOV.U32 R19, RZ, RZ, R22 ;  /* 0x000000ffff137224 */ /* 0x000fe400078e0016 */
[----:B------:R-:W0:Y:S02]  /*4f60*/  F2I.FTZ.TRUNC.NTZ R5, R4 ;  /* 0x0000000400057305 */ /* 0x000e24000021f100 */
[----:B0-----:R2:W-:Y:S01]  /*4f70*/  STG.E desc[UR36][R2.64], R5 ;  /* 0x0000000502007986 */ /* 0x0015e2000c101924 */
[----:B------:R-:W-:Y:S05]  /*4f80*/  BRA `(.L_x_4996) ;  /* 0x0000000c00807947 */ /* 0x000fea0003800000 */
.L_x_5002:
[----:B------:R-:W-:Y:S02]  /*4f90*/  HADD2.F32 R4, -RZ, R4.H0_H0 ;  /* 0x20000004ff047230 */ /* 0x000fe40000004100 */
[----:B------:R-:W-:Y:S02]  /*4fa0*/  IMAD.MOV.U32 R19, RZ, RZ, R22 ;  /* 0x000000ffff137224 */ /* 0x000fe400078e0016 */
[----:B------:R-:W0:Y:S02]  /*4fb0*/  F2I.FTZ.TRUNC.NTZ R5, R4 ;  /* 0x0000000400057305 */ /* 0x000e24000021f100 */
[----:B0-----:R0:W-:Y:S01]  /*4fc0*/  STG.E.U16 desc[UR36][R2.64], R5 ;  /* 0x0000000502007986 */ /* 0x0011e2000c101524 */
[----:B------:R-:W-:Y:S05]  /*4fd0*/  BRA `(.L_x_4996) ;  /* 0x0000000c006c7947 */ /* 0x000fea0003800000 */
.L_x_4998:
        /* <DEDUP_REMOVED lines=10> */
.L_x_5005:
[----:B------:R0:W-:Y:S01]  /*5080*/  STG.E.U16 desc[UR36][R2.64], R4 ;  /* 0x0000000402007986 */ /* 0x0001e2000c101524 */
[----:B------:R-:W-:Y:S01]  /*5090*/  IMAD.MOV.U32 R19, RZ, RZ, R22 ;  /* 0x000000ffff137224 */ /* 0x000fe200078e0016 */
[----:B------:R-:W-:Y:S06]  /*50a0*/  BRA `(.L_x_4996) ;  /* 0x0000000c00387947 */ /* 0x000fec0003800000 */
.L_x_5004:
        /* <DEDUP_REMOVED lines=11> */
.L_x_5007:
[----:B------:R-:W-:Y:S02]  /*5160*/  HADD2.F32 R0, -RZ, R4.H0_H0 ;  /* 0x20000004ff007230 */ /* 0x000fe40000004100 */
[----:B------:R-:W-:-:S03]  /*5170*/  IMAD.MOV.U32 R19, RZ, RZ, R22 ;  /* 0x000000ffff137224 */ /* 0x000fc600078e0016 */
[----:B------:R-:W-:-:S04]  /*5180*/  F2FP.F16.F32.PACK_AB R0, RZ, R0 ;  /* 0x00000000ff00723e */ /* 0x000fc800000000ff */
[----:B------:R-:W-:-:S05]  /*5190*/  PRMT R0, R0, 0x5410, RZ ;  /* 0x0000541000007816 */ /* 0x000fca00000000ff */
[----:B------:R0:W-:Y:S01]  /*51a0*/  STG.E desc[UR36][R2.64], R0 ;  /* 0x0000000002007986 */ /* 0x0001e2000c101924 */
[----:B------:R-:W-:Y:S05]  /*51b0*/  BRA `(.L_x_4996) ;  /* 0x0000000800f47947 */ /* 0x000fea0003800000 */
.L_x_5006:
[----:B------:R-:W-:Y:S02]  /*51c0*/  HADD2.F32 R4, -RZ, R4.H0_H0 ;  /* 0x20000004ff047230 */ /* 0x000fe40000004100 */
[----:B------:R-:W-:-:S03]  /*51d0*/  IMAD.MOV.U32 R19, RZ, RZ, R22 ;  /* 0x000000ffff137224 */ /* 0x000fc600078e0016 */
[----:B------:R-:W-:-:S06]  /*51e0*/  FMUL.FTZ R4, R4, 1 ;  /* 0x3f80000004047820 */ /* 0x000fcc0000410000 */
[----:B------:R-:W0:Y:S02]  /*51f0*/  F2F.F64.F32 R4, R4 ;  /* 0x0000000400047310 */ /* 0x000e240000201800 */
[----:B0-----:R0:W-:Y:S01]  /*5200*/  STG.E.64 desc[UR36][R2.64], R4 ;  /* 0x0000000402007986 */ /* 0x0011e2000c101b24 */
[----:B------:R-:W-:Y:S05]  /*5210*/  BRA `(.L_x_4996) ;  /* 0x0000000800dc7947 */ /* 0x000fea0003800000 */
.L_x_4997:
        /* <DEDUP_REMOVED lines=14> */
.L_x_5010:
[----:B------:R-:W-:Y:S01]  /*5300*/  HADD2.F32 R4, -RZ, R4.H0_H0 ;  /* 0x20000004ff047230 */ /* 0x000fe20000004100 */
[----:B------:R-:W-:Y:S01]  /*5310*/  CS2R R6, SRZ ;  /* 0x0000000000067805 */ /* 0x000fe2000001ff00 */
[----:B------:R-:W-:-:S03]  /*5320*/  IMAD.MOV.U32 R19, RZ, RZ, R22 ;  /* 0x000000ffff137224 */ /* 0x000fc600078e0016 */
[----:B------:R-:W-:-:S06]  /*5330*/  FMUL.FTZ R4, R4, 1 ;  /* 0x3f80000004047820 */ /* 0x000fcc0000410000 */
[----:B------:R-:W0:Y:S02]  /*5340*/  F2F.F64.F32 R4, R4 ;  /* 0x0000000400047310 */ /* 0x000e240000201800 */
[----:B0-----:R0:W-:Y:S01]  /*5350*/  STG.E.128 desc[UR36][R2.64], R4 ;  /* 0x0000000402007986 */ /* 0x0011e2000c101d24 */
[----:B------:R-:W-:Y:S05]  /*5360*/  BRA `(.L_x_4996) ;  /* 0x0000000800887947 */ /* 0x000fea0003800000 */
.L_x_5009:
        /* <DEDUP_REMOVED lines=19> */
.L_x_5014:
[----:B------:R-:W-:Y:S05]  /*54a0*/  BSYNC.RECONVERGENT B0 ;  /* 0x0000000000007941 */ /* 0x000fea0003800200 */
.L_x_5013:
[----:B------:R-:W-:Y:S01]  /*54b0*/  LOP3.LUT R5, R0, 0x80, R5, 0xf8, !PT ;  /* 0x0000008000057812 */ /* 0x000fe200078ef805 */
[----:B------:R-:W-:-:S04]  /*54c0*/  IMAD.MOV.U32 R19, RZ, RZ, R22 ;  /* 0x000000ffff137224 */ /* 0x000fc800078e0016 */
[----:B------:R0:W-:Y:S01]  /*54d0*/  STG.E.U8 desc[UR36][R2.64], R5 ;  /* 0x0000000502007986 */ /* 0x0001e2000c101124 */
[----:B------:R-:W-:Y:S05]  /*54e0*/  BRA `(.L_x_4996) ;  /* 0x0000000800287947 */ /* 0x000fea0003800000 */
.L_x_5012:
        /* <DEDUP_REMOVED lines=15> */
.L_x_5016:
[----:B------:R-:W-:Y:S05]  /*55e0*/  BSYNC.RECONVERGENT B0 ;  /* 0x0000000000007941 */ /* 0x000fea0003800200 */
.L_x_5015:
[----:B------:R-:W-:Y:S01]  /*55f0*/  LOP3.LUT R5, R0, 0x80, R5, 0xf8, !PT ;  /* 0x0000008000057812 */ /* 0x000fe200078ef805 */
[----:B------:R-:W-:-:S04]  /*5600*/  IMAD.MOV.U32 R19, RZ, RZ, R22 ;  /* 0x000000ffff137224 */ /* 0x000fc800078e0016 */
[----:B------:R0:W-:Y:S01]  /*5610*/  STG.E.U8 desc[UR36][R2.64], R5 ;  /* 0x0000000502007986 */ /* 0x0001e2000c101124 */
[----:B------:R-:W-:Y:S05]  /*5620*/  BRA `(.L_x_4996) ;  /* 0x0000000400d87947 */ /* 0x000fea0003800000 */
.L_x_5011:
[----:B------:R-:W-:Y:S02]  /*5630*/  HADD2.F32 R0, -RZ, R4.H0_H0 ;  /* 0x20000004ff007230 */ /* 0x000fe40000004100 */
[----:B------:R-:W-:-:S03]  /*5640*/  IMAD.MOV.U32 R19, RZ, RZ, R22 ;  /* 0x000000ffff137224 */ /* 0x000fc600078e0016 */
[----:B------:R-:W-:-:S05]  /*5650*/  F2FP.BF16.F32.PACK_AB R0, RZ, R0 ;  /* 0x00000000ff00723e */ /* 0x000fca00000010ff */
[----:B------:R0:W-:Y:S01]  /*5660*/  STG.E.U16 desc[UR36][R2.64], R0 ;  /* 0x0000000002007986 */ /* 0x0001e2000c101524 */
[----:B------:R-:W-:Y:S05]  /*5670*/  BRA `(.L_x_4996) ;  /* 0x0000000400c47947 */ /* 0x000fea0003800000 */
.L_x_5008:
        /* <DEDUP_REMOVED lines=13> */
.L_x_5019:
        /* <DEDUP_REMOVED lines=13> */
.L_x_5022:
[----:B------:R-:W-:-:S04]  /*5820*/  SHF.R.U32.HI R0, RZ, 0x14, R5 ;  /* 0x00000014ff007819 */ /* 0x000fc80000011605 */
[----:B------:R-:W-:-:S04]  /*5830*/  LOP3.LUT R0, R0, 0x1, RZ, 0xc0, !PT ;  /* 0x0000000100007812 */ /* 0x000fc800078ec0ff */
[----:B------:R-:W-:-:S04]  /*5840*/  IADD3 R0, PT, PT, R5, 0x487ffff, R0 ;  /* 0x0487ffff05007810 */ /* 0x000fc80007ffe000 */
[----:B------:R-:W-:-:S04]  /*5850*/  SHF.R.U32.HI R0, RZ, 0x14, R0 ;  /* 0x00000014ff007819 */ /* 0x000fc80000011600 */
[----:B------:R-:W-:-:S07]  /*5860*/  LOP3.LUT R4, R0, 0xff, RZ, 0xc0, !PT ;  /* 0x000000ff00047812 */ /* 0x000fce00078ec0ff */
.L_x_5023:
[----:B------:R-:W-:-:S04]  /*5870*/  SHF.R.U32.HI R5, RZ, 0x18, R5 ;  /* 0x00000018ff057819 */ /* 0x000fc80000011605 */
[----:B------:R-:W-:-:S04]  /*5880*/  LOP3.LUT R4, R4, 0x80, R5, 0xf8, !PT ;  /* 0x0000008004047812 */ /* 0x000fc800078ef805 */
[----:B------:R-:W-:-:S07]  /*5890*/  PRMT R0, R4, 0x7610, R0 ;  /* 0x0000761004007816 */ /* 0x000fce0000000000 */
.L_x_5021:
[----:B------:R-:W-:Y:S05]  /*58a0*/  BSYNC.RECONVERGENT B0 ;  /* 0x0000000000007941 */ /* 0x000fea0003800200 */
.L_x_5020:
[----:B------:R0:W-:Y:S01]  /*58b0*/  STG.E.U8 desc[UR36][R2.64], R0 ;  /* 0x0000000002007986 */ /* 0x0001e2000c101124 */
[----:B------:R-:W-:Y:S01]  /*58c0*/  IMAD.MOV.U32 R19, RZ, RZ, R22 ;  /* 0x000000ffff137224 */ /* 0x000fe200078e0016 */
[----:B------:R-:W-:Y:S06]  /*58d0*/  BRA `(.L_x_4996) ;  /* 0x00000004002c7947 */ /* 0x000fec0003800000 */
.L_x_5018:
        /* <DEDUP_REMOVED lines=13> */
.L_x_5026:
[----:B------:R-:W-:-:S04]  /*59b0*/  SHF.R.U32.HI R0, RZ, 0x15, R5 ;  /* 0x00000015ff007819 */ /* 0x000fc80000011605 */
[----:B------:R-:W-:-:S04]  /*59c0*/  LOP3.LUT R0, R0, 0x1, RZ, 0xc0, !PT ;  /* 0x0000000100007812 */ /* 0x000fc800078ec0ff */
[----:B------:R-:W-:-:S04]  /*59d0*/  IADD3 R0, PT, PT, R5, 0x88fffff, R0 ;  /* 0x088fffff05007810 */ /* 0x000fc80007ffe000 */
[----:B------:R-:W-:-:S04]  /*59e0*/  SHF.R.U32.HI R0, RZ, 0x15, R0 ;  /* 0x00000015ff007819 */ /* 0x000fc80000011600 */
[----:B------:R-:W-:-:S07]  /*59f0*/  LOP3.LUT R4, R0, 0xff, RZ, 0xc0, !PT ;  /* 0x000000ff00047812 */ /* 0x000fce00078ec0ff */
.L_x_5027:
[----:B------:R-:W-:-:S04]  /*5a00*/  SHF.R.U32.HI R5, RZ, 0x18, R5 ;  /* 0x00000018ff057819 */ /* 0x000fc80000011605 */
[----:B------:R-:W-:-:S04]  /*5a10*/  LOP3.LUT R4, R4, 0x80, R5, 0xf8, !PT ;  /* 0x0000008004047812 */ /* 0x000fc800078ef805 */
[----:B------:R-:W-:-:S07]  /*5a20*/  PRMT R0, R4, 0x7610, R0 ;  /* 0x0000761004007816 */ /* 0x000fce0000000000 */
.L_x_5025:
[----:B------:R-:W-:Y:S05]  /*5a30*/  BSYNC.RECONVERGENT B0 ;  /* 0x0000000000007941 */ /* 0x000fea0003800200 */
.L_x_5024:
[----:B------:R0:W-:Y:S01]  /*5a40*/  STG.E.U8 desc[UR36][R2.64], R0 ;  /* 0x0000000002007986 */ /* 0x0001e2000c101124 */
[----:B------:R-:W-:Y:S01]  /*5a50*/  IMAD.MOV.U32 R19, RZ, RZ, R22 ;  /* 0x000000ffff137224 */ /* 0x000fe200078e0016 */
[----:B------:R-:W-:Y:S06]  /*5a60*/  BRA `(.L_x_4996) ;  /* 0x0000000000c87947 */ /* 0x000fec0003800000 */
.L_x_5017:
[----:B------:R-:W-:-:S13]  /*5a70*/  ISETP.NE.AND P0, PT, R0, 0x1c, PT ;  /* 0x0000001c0000780c */ /* 0x000fda0003f05270 */
[----:B------:R-:W-:Y:S05]  /*5a80*/  @!P0 BRA `(.L_x_5028) ;  /* 0x0000000000b08947 */ /* 0x000fea0003800000 */
[----:B------:R-:W-:-:S13]  /*5a90*/  ISETP.NE.AND P0, PT, R0, 0x1d, PT ;  /* 0x0000001d0000780c */ /* 0x000fda0003f05270 */
[----:B------:R-:W-:Y:S05]  /*5aa0*/  @!P0 BRA `(.L_x_5029) ;  /* 0x0000000000948947 */ /* 0x000fea0003800000 */
[----:B------:R-:W-:-:S13]  /*5ab0*/  ISETP.NE.AND P0, PT, R0, 0x2c, PT ;  /* 0x0000002c0000780c */ /* 0x000fda0003f05270 */
[----:B------:R-:W-:Y:S05]  /*5ac0*/  @!P0 BRA `(.L_x_5030) ;  /* 0x0000000000488947 */ /* 0x000fea0003800000 */
.L_x_5001:
        /* <DEDUP_REMOVED lines=16> */
.L_x_5031:
[----:B------:R-:W-:Y:S01]  /*5bd0*/  IMAD.MOV.U32 R19, RZ, RZ, R22 ;  /* 0x000000ffff137224 */ /* 0x000fe200078e0016 */
[----:B------:R-:W-:Y:S06]  /*5be0*/  BRA `(.L_x_4996) ;  /* 0x0000000000687947 */ /* 0x000fec0003800000 */
.L_x_5030:
        /* <DEDUP_REMOVED lines=17> */
.L_x_5029:
[----:B------:R-:W-:Y:S02]  /*5d00*/  HADD2.F32 R4, -RZ, R4.H0_H0 ;  /* 0x20000004ff047230 */ /* 0x000fe40000004100 */
[----:B------:R-:W-:-:S04]  /*5d10*/  IMAD.MOV.U32 R19, RZ, RZ, R22 ;  /* 0x000000ffff137224 */ /* 0x000fc800078e0016 */
[----:B------:R-:W0:Y:S02]  /*5d20*/  F2I.U64.TRUNC R4, R4 ;  /* 0x0000000400047311 */ /* 0x000e24000020d800 */
[----:B0-----:R0:W-:Y:S01]  /*5d30*/  STG.E.64 desc[UR36][R2.64], R4 ;  /* 0x0000000402007986 */ /* 0x0011e2000c101b24 */
[----:B------:R-:W-:Y:S05]  /*5d40*/  BRA `(.L_x_4996) ;  /* 0x0000000000107947 */ /* 0x000fea0003800000 */
.L_x_5028:
[----:B------:R-:W-:Y:S02]  /*5d50*/  HADD2.F32 R4, -RZ, R4.H0_H0 ;  /* 0x20000004ff047230 */ /* 0x000fe40000004100 */
[----:B------:R-:W-:Y:S02]  /*5d60*/  IMAD.MOV.U32 R19, RZ, RZ, R22 ;  /* 0x000000ffff137224 */ /* 0x000fe400078e0016 */
[----:B------:R-:W0:Y:S02]  /*5d70*/  F2I.FTZ.U32.TRUNC.NTZ R5, R4 ;  /* 0x0000000400057305 */ /* 0x000e24000021f000 */
[----:B0-----:R0:W-:Y:S03]  /*5d80*/  STG.E desc[UR36][R2.64], R5 ;  /* 0x0000000502007986 */ /* 0x0011e6000c101924 */
.L_x_4996:
[----:B------:R-:W-:Y:S05]  /*5d90*/  BSYNC.RECONVERGENT B6 ;  /* 0x0000000000067941 */ /* 0x000fea0003800200 */
.L_x_4995:
        /* <DEDUP_REMOVED lines=25> */
.L_x_5037:
[----:B------:R-:W-:-:S06]  /*5f30*/  HADD2.F32 R5, -RZ, R26.H0_H0 ;  /* 0x2000001aff057230 */ /* 0x000fcc0000004100 */
[----:B------:R-:W0:Y:S02]  /*5f40*/  F2I.S64.TRUNC R4, R5 ;  /* 0x0000000500047311 */ /* 0x000e24000020d900 */
[----:B0-----:R3:W-:Y:S01]  /*5f50*/  STG.E.U8 desc[UR36][R2.64], R4 ;  /* 0x0000000402007986 */ /* 0x0017e2000c101124 */
[----:B------:R-:W-:Y:S05]  /*5f60*/  BRA `(.L_x_5039) ;  /* 0x0000000c006c7947 */ /* 0x000fea0003800000 */
.L_x_5036:
        /* <DEDUP_REMOVED lines=10> */
.L_x_5041:
[----:B------:R-:W-:-:S04]  /*6010*/  HADD2.F32 R26, -RZ, R26.H0_H0 ;  /* 0x2000001aff1a7230 */ /* 0x000fc80000004100 */
[----:B------:R-:W0:Y:S02]  /*6020*/  F2I.FTZ.TRUNC.NTZ R5, R26 ;  /* 0x0000001a00057305 */ /* 0x000e24000021f100 */
[----:B0-----:R2:W-:Y:S01]  /*6030*/  STG.E desc[UR36][R2.64], R5 ;  /* 0x0000000502007986 */ /* 0x0015e2000c101924 */
[----:B------:R-:W-:Y:S05]  /*6040*/  BRA `(.L_x_5039) ;  /* 0x0000000c00347947 */ /* 0x000fea0003800000 */
.L_x_5040:
[----:B------:R-:W-:-:S04]  /*6050*/  HADD2.F32 R26, -RZ, R26.H0_H0 ;  /* 0x2000001aff1a7230 */ /* 0x000fc80000004100 */
[----:B------:R-:W0:Y:S02]  /*6060*/  F2I.FTZ.TRUNC.NTZ R5, R26 ;  /* 0x0000001a00057305 */ /* 0x000e24000021f100 */
[----:B0-----:R0:W-:Y:S01]  /*6070*/  STG.E.U16 desc[UR36][R2.64], R5 ;  /* 0x0000000502007986 */ /* 0x0011e2000c101524 */
[----:B------:R-:W-:Y:S05]  /*6080*/  BRA `(.L_x_5039) ;  /* 0x0000000c00247947 */ /* 0x000fea0003800000 */
.L_x_5035:
        /* <DEDUP_REMOVED lines=9> */
.L_x_5043:
[----:B------:R0:W-:Y:S01]  /*6120*/  STG.E.U16 desc[UR36][R2.64], R26 ;  /* 0x0000001a02007986 */ /* 0x0001e2000c101524 */
[----:B------:R-:W-:Y:S05]  /*6130*/  BRA `(.L_x_5039) ;  /* 0x0000000800f87947 */ /* 0x000fea0003800000 */
.L_x_5042:
        /* <DEDUP_REMOVED lines=10> */
.L_x_5045:
[----:B------:R-:W-:-:S05]  /*61e0*/  HADD2.F32 R0, -RZ, R26.H0_H0 ;  /* 0x2000001aff007230 */ /* 0x000fca0000004100 */
[----:B------:R-:W-:-:S04]  /*61f0*/  F2FP.F16.F32.PACK_AB R0, RZ, R0 ;  /* 0x00000000ff00723e */ /* 0x000fc800000000ff */
[----:B------:R-:W-:-:S05]  /*6200*/  PRMT R0, R0, 0x5410, RZ ;  /* 0x0000541000007816 */ /* 0x000fca00000000ff */
[----:B------:R0:W-:Y:S01]  /*6210*/  STG.E desc[UR36][R2.64], R0 ;  /* 0x0000000002007986 */ /* 0x0001e2000c101924 */
[----:B------:R-:W-:Y:S05]  /*6220*/  BRA `(.L_x_5039) ;  /* 0x0000000800bc7947 */ /* 0x000fea0003800000 */
.L_x_5044:
[----:B------:R-:W-:-:S05]  /*6230*/  HADD2.F32 R4, -RZ, R26.H0_H0 ;  /* 0x2000001aff047230 */ /* 0x000fca0000004100 */
[----:B------:R-:W-:-:S06]  /*6240*/  FMUL.FTZ R4, R4, 1 ;  /* 0x3f80000004047820 */ /* 0x000fcc0000410000 */
[----:B------:R-:W0:Y:S02]  /*6250*/  F2F.F64.F32 R4, R4 ;  /* 0x0000000400047310 */ /* 0x000e240000201800 */
[----:B0-----:R0:W-:Y:S01]  /*6260*/  STG.E.64 desc[UR36][R2.64], R4 ;  /* 0x0000000402007986 */ /* 0x0011e2000c101b24 */
[----:B------:R-:W-:Y:S05]  /*6270*/  BRA `(.L_x_5039) ;  /* 0x0000000800a87947 */ /* 0x000fea0003800000 */
.L_x_5034:
        /* <DEDUP_REMOVED lines=14> */
.L_x_5049:
        /* <DEDUP_REMOVED lines=18> */
.L_x_5052:
[----:B------:R-:W-:-:S04]  /*6480*/  SHF.R.U32.HI R5, RZ, 0x18, R5 ;  /* 0x00000018ff057819 */ /* 0x000fc80000011605 */
[----:B------:R-:W-:-:S07]  /*6490*/  LOP3.LUT R0, R0, 0x80, R5, 0xf8, !PT ;  /* 0x0000008000007812 */ /* 0x000fce00078ef805 */
.L_x_5051:
[----:B------:R-:W-:Y:S05]  /*64a0*/  BSYNC.RECONVERGENT B0 ;  /* 0x0000000000007941 */ /* 0x000fea0003800200 */
.L_x_5050:
[----:B------:R0:W-:Y:S01]  /*64b0*/  STG.E.U8 desc[UR36][R2.64], R0 ;  /* 0x0000000002007986 */ /* 0x0001e2000c101124 */
[----:B------:R-:W-:Y:S05]  /*64c0*/  BRA `(.L_x_5039) ;  /* 0x0000000800147947 */ /* 0x000fea0003800000 */
.L_x_5048:
        /* <DEDUP_REMOVED lines=18> */
.L_x_5055:
[----:B------:R-:W-:-:S04]  /*65f0*/  SHF.R.U32.HI R5, RZ, 0x18, R5 ;  /* 0x00000018ff057819 */ /* 0x000fc80000011605 */
[----:B------:R-:W-:-:S07]  /*6600*/  LOP3.LUT R0, R0, 0x80, R5, 0xf8, !PT ;  /* 0x0000008000007812 */ /* 0x000fce00078ef805 */
.L_x_5054:
[----:B------:R-:W-:Y:S05]  /*6610*/  BSYNC.RECONVERGENT B0 ;  /* 0x0000000000007941 */ /* 0x000fea0003800200 */
.L_x_5053:
[----:B------:R0:W-:Y:S01]  /*6620*/  STG.E.U8 desc[UR36][R2.64], R0 ;  /* 0x0000000002007986 */ /* 0x0001e2000c101124 */
[----:B------:R-:W-:Y:S05]  /*6630*/  BRA `(.L_x_5039) ;  /* 0x0000000400b87947 */ /* 0x000fea0003800000 */
.L_x_5047:
        /* <DEDUP_REMOVED lines=22> */
.L_x_5057:
[----:B------:R-:W-:-:S06]  /*67a0*/  HADD2.F32 R4, -RZ, R26.H0_H0 ;  /* 0x2000001aff047230 */ /* 0x000fcc0000004100 */
[----:B------:R-:W0:Y:S02]  /*67b0*/  F2I.U64.TRUNC R4, R4 ;  /* 0x0000000400047311 */ /* 0x000e24000020d800 */
[----:B0-----:R0:W-:Y:S01]  /*67c0*/  STG.E.64 desc[UR36][R2.64], R4 ;  /* 0x0000000402007986 */ /* 0x0011e2000c101b24 */
[----:B------:R-:W-:Y:S05]  /*67d0*/  BRA `(.L_x_5039) ;  /* 0x0000000400507947 */ /* 0x000fea0003800000 */
.L_x_5056:
[----:B------:R-:W-:-:S04]  /*67e0*/  HADD2.F32 R26, -RZ, R26.H0_H0 ;  /* 0x2000001aff1a7230 */ /* 0x000fc80000004100 */
[----:B------:R-:W0:Y:S02]  /*67f0*/  F2I.FTZ.U32.TRUNC.NTZ R5, R26 ;  /* 0x0000001a00057305 */ /* 0x000e24000021f000 */
[----:B0-----:R0:W-:Y:S01]  /*6800*/  STG.E desc[UR36][R2.64], R5 ;  /* 0x0000000502007986 */ /* 0x0011e2000c101924 */
[----:B------:R-:W-:Y:S05]  /*6810*/  BRA `(.L_x_5039) ;  /* 0x0000000400407947 */ /* 0x000fea0003800000 */
.L_x_5046:
        /* <DEDUP_REMOVED lines=11> */
.L_x_5059:
[----:B------:R-:W-:Y:S01]  /*68d0*/  HADD2.F32 R26, -RZ, R26.H0_H0 ;  /* 0x2000001aff1a7230 */ /* 0x000fe20000004100 */
[----:B------:R-:W-:-:S04]  /*68e0*/  CS2R R6, SRZ ;  /* 0x0000000000067805 */ /* 0x000fc8000001ff00 */
[----:B------:R-:W-:-:S06]  /*68f0*/  FMUL.FTZ R4, R26, 1 ;  /* 0x3f8000001a047820 */ /* 0x000fcc0000410000 */
[----:B------:R-:W0:Y:S02]  /*6900*/  F2F.F64.F32 R4, R4 ;  /* 0x0000000400047310 */ /* 0x000e240000201800 */
[----:B0-----:R0:W-:Y:S01]  /*6910*/  STG.E.128 desc[UR36][R2.64], R4 ;  /* 0x0000000402007986 */ /* 0x0011e2000c101d24 */
[----:B------:R-:W-:Y:S05]  /*6920*/  BRA `(.L_x_5039) ;  /* 0x0000000000fc7947 */ /* 0x000fea0003800000 */
.L_x_5058:
[----:B------:R-:W-:-:S13]  /*6930*/  ISETP.NE.AND P0, PT, R0, 0xf, PT ;  /* 0x0000000f0000780c */ /* 0x000fda0003f05270 */
[----:B------:R-:W-:Y:S05]  /*6940*/  @!P0 BRA `(.L_x_5060) ;  /* 0x0000000000e88947 */ /* 0x000fea0003800000 */
[----:B------:R-:W-:-:S13]  /*6950*/  ISETP.NE.AND P0, PT, R0, 0x17, PT ;  /* 0x000000170000780c */ /* 0x000fda0003f05270 */
[----:B------:R-:W-:Y:S05]  /*6960*/  @!P0 BRA `(.L_x_5061) ;  /* 0x0000000000908947 */ /* 0x000fea0003800000 */
[----:B------:R-:W-:-:S13]  /*6970*/  ISETP.NE.AND P0, PT, R0, 0x18, PT ;  /* 0x000000180000780c */ /* 0x000fda0003f05270 */
[----:B------:R-:W-:Y:S05]  /*6980*/  @!P0 BRA `(.L_x_5062) ;  /* 0x0000000000448947 */ /* 0x000fea0003800000 */
.L_x_5038:
        /* <DEDUP_REMOVED lines=16> */
.L_x_5063:
[----:B------:R-:W-:Y:S05]  /*6a90*/  BRA `(.L_x_5039) ;  /* 0x0000000000a07947 */ /* 0x000fea0003800000 */
.L_x_5062:
        /* <DEDUP_REMOVED lines=13> */
.L_x_5065:
[----:B------:R-:W-:Y:S05]  /*6b70*/  BSYNC.RECONVERGENT B0 ;  /* 0x0000000000007941 */ /* 0x000fea0003800200 */
.L_x_5064:
[----:B------:R-:W-:-:S05]  /*6b80*/  LOP3.LUT R5, R0, 0x80, R5, 0xf8, !PT ;  /* 0x0000008000057812 */ /* 0x000fca00078ef805 */
[----:B------:R0:W-:Y:S01]  /*6b90*/  STG.E.U8 desc[UR36][R2.64], R5 ;  /* 0x0000000502007986 */ /* 0x0001e2000c101124 */
[----:B------:R-:W-:Y:S05]  /*6ba0*/  BRA `(.L_x_5039) ;  /* 0x00000000005c7947 */ /* 0x000fea0003800000 */
.L_x_5061:
        /* <DEDUP_REMOVED lines=12> */
.L_x_5067:
[----:B------:R-:W-:Y:S01]  /*6c70*/  IMAD.MOV.U32 R0, RZ, RZ, 0x7f ;  /* 0x0000007fff007424 */ /* 0x000fe200078e00ff */
[----:B------:R-:W-:-:S04]  /*6c80*/  ISETP.GT.U32.AND P0, PT, R4, 0x7f800000, PT ;  /* 0x7f8000000400780c */ /* 0x000fc80003f04070 */
[----:B------:R-:W-:-:S09]  /*6c90*/  SEL R0, R0, 0x7c, P0 ;  /* 0x0000007c00007807 */ /* 0x000fd20000000000 */
.L_x_5068:
[----:B------:R-:W-:Y:S05]  /*6ca0*/  BSYNC.RECONVERGENT B0 ;  /* 0x0000000000007941 */ /* 0x000fea0003800200 */
.L_x_5066:
[----:B------:R-:W-:-:S04]  /*6cb0*/  SHF.R.U32.HI R5, RZ, 0x18, R5 ;  /* 0x00000018ff057819 */ /* 0x000fc80000011605 */
[----:B------:R-:W-:-:S05]  /*6cc0*/  LOP3.LUT R5, R0, 0x80, R5, 0xf8, !PT ;  /* 0x0000008000057812 */ /* 0x000fca00078ef805 */
[----:B------:R0:W-:Y:S01]  /*6cd0*/  STG.E.U8 desc[UR36][R2.64], R5 ;  /* 0x0000000502007986 */ /* 0x0001e2000c101124 */
[----:B------:R-:W-:Y:S05]  /*6ce0*/  BRA `(.L_x_5039) ;  /* 0x00000000000c7947 */ /* 0x000fea0003800000 */
.L_x_5060:
[----:B------:R-:W-:-:S05]  /*6cf0*/  HADD2.F32 R0, -RZ, R26.H0_H0 ;  /* 0x2000001aff007230 */ /* 0x000fca0000004100 */
[----:B------:R-:W-:-:S05]  /*6d00*/  F2FP.BF16.F32.PACK_AB R0, RZ, R0 ;  /* 0x00000000ff00723e */ /* 0x000fca00000010ff */
[----:B------:R0:W-:Y:S02]  /*6d10*/  STG.E.U16 desc[UR36][R2.64], R0 ;  /* 0x0000000002007986 */ /* 0x0001e4000c101524 */
.L_x_5039:
        /* <DEDUP_REMOVED lines=25> */
.L_x_5072:
[----:B------:R-:W-:-:S06]  /*6eb0*/  HADD2.F32 R5, -RZ, R24.H0_H0 ;  /* 0x20000018ff057230 */ /* 0x000fcc0000004100 */
[----:B------:R-:W0:Y:S02]  /*6ec0*/  F2I.S64.TRUNC R4, R5 ;  /* 0x0000000500047311 */ /* 0x000e24000020d900 */
[----:B0-----:R0:W-:Y:S01]  /*6ed0*/  STG.E.U8 desc[UR36][R2.64], R4 ;  /* 0x0000000402007986 */ /* 0x0011e2000c101124 */
[----:B------:R-:W-:Y:S05]  /*6ee0*/  BRA `(.L_x_5074) ;  /* 0x0000000c006c7947 */ /* 0x000fea0003800000 */
.L_x_5071:
        /* <DEDUP_REMOVED lines=10> */
.L_x_5076:
[----:B------:R-:W-:-:S04]  /*6f90*/  HADD2.F32 R24, -RZ, R24.H0_H0 ;  /* 0x20000018ff187230 */ /* 0x000fc80000004100 */
[----:B------:R-:W0:Y:S02]  /*6fa0*/  F2I.FTZ.TRUNC.NTZ R5, R24 ;  /* 0x0000001800057305 */ /* 0x000e24000021f100 */
[----:B0-----:R0:W-:Y:S01]  /*6fb0*/  STG.E desc[UR36][R2.64], R5 ;  /* 0x0000000502007986 */ /* 0x0011e2000c101924 */
[----:B------:R-:W-:Y:S05]  /*6fc0*/  BRA `(.L_x_5074) ;  /* 0x0000000c00347947 */ /* 0x000fea0003800000 */
.L_x_5075:
[----:B------:R-:W-:-:S04]  /*6fd0*/  HADD2.F32 R24, -RZ, R24.H0_H0 ;  /* 0x20000018ff187230 */ /* 0x000fc80000004100 */
[----:B------:R-:W0:Y:S02]  /*6fe0*/  F2I.FTZ.TRUNC.NTZ R5, R24 ;  /* 0x0000001800057305 */ /* 0x000e24000021f100 */
[----:B0-----:R0:W-:Y:S01]  /*6ff0*/  STG.E.U16 desc[UR36][R2.64], R5 ;  /* 0x0000000502007986 */ /* 0x0011e2000c101524 */
[----:B------:R-:W-:Y:S05]  /*7000*/  BRA `(.L_x_5074) ;  /* 0x0000000c00247947 */ /* 0x000fea0003800000 */
.L_x_5070:
        /* <DEDUP_REMOVED lines=9> */
.L_x_5078:
[----:B------:R0:W-:Y:S01]  /*70a0*/  STG.E.U16 desc[UR36][R2.64], R24 ;  /* 0x0000001802007986 */ /* 0x0001e2000c101524 */
[----:B------:R-:W-:Y:S05]  /*70b0*/  BRA `(.L_x_5074) ;  /* 0x0000000800f87947 */ /* 0x000fea0003800000 */
.L_x_5077:
        /* <DEDUP_REMOVED lines=10> */
.L_x_5080:
[----:B------:R-:W-:-:S05]  /*7160*/  HADD2.F32 R0, -RZ, R24.H0_H0 ;  /* 0x20000018ff007230 */ /* 0x000fca0000004100 */
[----:B------:R-:W-:-:S04]  /*7170*/  F2FP.F16.F32.PACK_AB R0, RZ, R0 ;  /* 0x00000000ff00723e */ /* 0x000fc800000000ff */
[----:B------:R-:W-:-:S05]  /*7180*/  PRMT R0, R0, 0x5410, RZ ;  /* 0x0000541000007816 */ /* 0x000fca00000000ff */
[----:B------:R0:W-:Y:S01]  /*7190*/  STG.E desc[UR36][R2.64], R0 ;  /* 0x0000000002007986 */ /* 0x0001e2000c101924 */
[----:B------:R-:W-:Y:S05]  /*71a0*/  BRA `(.L_x_5074) ;  /* 0x0000000800bc7947 */ /* 0x000fea0003800000 */
.L_x_5079:
[----:B------:R-:W-:-:S05]  /*71b0*/  HADD2.F32 R4, -RZ, R24.H0_H0 ;  /* 0x20000018ff047230 */ /* 0x000fca0000004100 */
[----:B------:R-:W-:-:S06]  /*71c0*/  FMUL.FTZ R4, R4, 1 ;  /* 0x3f80000004047820 */ /* 0x000fcc0000410000 */
[----:B------:R-:W0:Y:S02]  /*71d0*/  F2F.F64.F32 R4, R4 ;  /* 0x0000000400047310 */ /* 0x000e240000201800 */
[----:B0-----:R0:W-:Y:S01]  /*71e0*/  STG.E.64 desc[UR36][R2.64], R4 ;  /* 0x0000000402007986 */ /* 0x0011e2000c101b24 */
[----:B------:R-:W-:Y:S05]  /*71f0*/  BRA `(.L_x_5074) ;  /* 0x0000000800a87947 */ /* 0x000fea0003800000 */
.L_x_5069:
        /* <DEDUP_REMOVED lines=14> */
.L_x_5084:
        /* <DEDUP_REMOVED lines=18> */
.L_x_5087:
[----:B------:R-:W-:-:S04]  /*7400*/  SHF.R.U32.HI R5, RZ, 0x18, R5 ;  /* 0x00000018ff057819 */ /* 0x000fc80000011605 */
[----:B------:R-:W-:-:S07]  /*7410*/  LOP3.LUT R0, R0, 0x80, R5, 0xf8, !PT ;  /* 0x0000008000007812 */ /* 0x000fce00078ef805 */
.L_x_5086:
[----:B------:R-:W-:Y:S05]  /*7420*/  BSYNC.RECONVERGENT B0 ;  /* 0x0000000000007941 */ /* 0x000fea0003800200 */
.L_x_5085:
[----:B------:R4:W-:Y:S01]  /*7430*/  STG.E.U8 desc[UR36][R2.64], R0 ;  /* 0x0000000002007986 */ /* 0x0009e2000c101124 */
[----:B------:R-:W-:Y:S05]  /*7440*/  BRA `(.L_x_5074) ;  /* 0x0000000800147947 */ /* 0x000fea0003800000 */
.L_x_5083:
        /* <DEDUP_REMOVED lines=18> */
.L_x_5090:
[----:B------:R-:W-:-:S04]  /*7570*/  SHF.R.U32.HI R5, RZ, 0x18, R5 ;  /* 0x00000018ff057819 */ /* 0x000fc80000011605 */
[----:B------:R-:W-:-:S07]  /*7580*/  LOP3.LUT R0, R0, 0x80, R5, 0xf8, !PT ;  /* 0x0000008000007812 */ /* 0x000fce00078ef805 */
.L_x_5089:
[----:B------:R-:W-:Y:S05]  /*7590*/  BSYNC.RECONVERGENT B0 ;  /* 0x0000000000007941 */ /* 0x000fea0003800200 */
.L_x_5088:
[----:B------:R3:W-:Y:S01]  /*75a0*/  STG.E.U8 desc[UR36][R2.64], R0 ;  /* 0x0000000002007986 */ /* 0x0007e2000c101124 */
[----:B------:R-:W-:Y:S05]  /*75b0*/  BRA `(.L_x_5074) ;  /* 0x0000000400b87947 */ /* 0x000fea0003800000 */
.L_x_5082:
        /* <DEDUP_REMOVED lines=22> */
.L_x_5092:
[----:B------:R-:W-:-:S06]  /*7720*/  HADD2.F32 R4, -RZ, R24.H0_H0 ;  /* 0x20000018ff047230 */ /* 0x000fcc0000004100 */
[----:B------:R-:W0:Y:S02]  /*7730*/  F2I.U64.TRUNC R4, R4 ;  /* 0x0000000400047311 */ /* 0x000e24000020d800 */
[----:B0-----:R0:W-:Y:S01]  /*7740*/  STG.E.64 desc[UR36][R2.64], R4 ;  /* 0x0000000402007986 */ /* 0x0011e2000c101b24 */
[----:B------:R-:W-:Y:S05]  /*7750*/  BRA `(.L_x_5074) ;  /* 0x0000000400507947 */ /* 0x000fea0003800000 */
.L_x_5091:
[----:B------:R-:W-:-:S04]  /*7760*/  HADD2.F32 R24, -RZ, R24.H0_H0 ;  /* 0x20000018ff187230 */ /* 0x000fc80000004100 */
[----:B------:R-:W0:Y:S02]  /*7770*/  F2I.FTZ.U32.TRUNC.NTZ R5, R24 ;  /* 0x0000001800057305 */ /* 0x000e24000021f000 */
[----:B0-----:R2:W-:Y:S01]  /*7780*/  STG.E desc[UR36][R2.64], R5 ;  /* 0x0000000502007986 */ /* 0x0015e2000c101924 */
[----:B------:R-:W-:Y:S05]  /*7790*/  BRA `(.L_x_5074) ;  /* 0x0000000400407947 */ /* 0x000fea0003800000 */
.L_x_5081:
        /* <DEDUP_REMOVED lines=11> */
.L_x_5094:
[----:B------:R-:W-:Y:S01]  /*7850*/  HADD2.F32 R24, -RZ, R24.H0_H0 ;  /* 0x20000018ff187230 */ /* 0x000fe20000004100 */
[----:B------:R-:W-:-:S04]  /*7860*/  CS2R R6, SRZ ;  /* 0x0000000000067805 */ /* 0x000fc8000001ff00 */
[----:B------:R-:W-:-:S06]  /*7870*/  FMUL.FTZ R4, R24, 1 ;  /* 0x3f80000018047820 */ /* 0x000fcc0000410000 */
[----:B------:R-:W0:Y:S02]  /*7880*/  F2F.F64.F32 R4, R4 ;  /* 0x0000000400047310 */ /* 0x000e240000201800 */
[----:B0-----:R0:W-:Y:S01]  /*7890*/  STG.E.128 desc[UR36][R2.64], R4 ;  /* 0x0000000402007986 */ /* 0x0011e2000c101d24 */
[----:B------:R-:W-:Y:S05]  /*78a0*/  BRA `(.L_x_5074) ;  /* 0x0000000000fc7947 */ /* 0x000fea0003800000 */
.L_x_5093:
[----:B------:R-:W-:-:S13]  /*78b0*/  ISETP.NE.AND P0, PT, R0, 0xf, PT ;  /* 0x0000000f0000780c */ /* 0x000fda0003f05270 */
[----:B------:R-:W-:Y:S05]  /*78c0*/  @!P0 BRA `(.L_x_5095) ;  /* 0x0000000000e88947 */ /* 0x000fea0003800000 */
[----:B------:R-:W-:-:S13]  /*78d0*/  ISETP.NE.AND P0, PT, R0, 0x17, PT ;  /* 0x000000170000780c */ /* 0x000fda0003f05270 */
[----:B------:R-:W-:Y:S05]  /*78e0*/  @!P0 BRA `(.L_x_5096) ;  /* 0x0000000000908947 */ /* 0x000fea0003800000 */
[----:B------:R-:W-:-:S13]  /*78f0*/  ISETP.NE.AND P0, PT, R0, 0x18, PT ;  /* 0x000000180000780c */ /* 0x000fda0003f05270 */
[----:B------:R-:W-:Y:S05]  /*7900*/  @!P0 BRA `(.L_x_5097) ;  /* 0x0000000000448947 */ /* 0x000fea0003800000 */
.L_x_5073:
        /* <DEDUP_REMOVED lines=16> */
.L_x_5098:
[----:B------:R-:W-:Y:S05]  /*7a10*/  BRA `(.L_x_5074) ;  /* 0x0000000000a07947 */ /* 0x000fea0003800000 */
.L_x_5097:
        /* <DEDUP_REMOVED lines=13> */
.L_x_5100:
[----:B------:R-:W-:Y:S05]  /*7af0*/  BSYNC.RECONVERGENT B0 ;  /* 0x0000000000007941 */ /* 0x000fea0003800200 */
.L_x_5099:
[----:B------:R-:W-:-:S05]  /*7b00*/  LOP3.LUT R5, R0, 0x80, R5, 0xf8, !PT ;  /* 0x0000008000057812 */ /* 0x000fca00078ef805 */
[----:B------:R0:W-:Y:S01]  /*7b10*/  STG.E.U8 desc[UR36][R2.64], R5 ;  /* 0x0000000502007986 */ /* 0x0001e2000c101124 */
[----:B------:R-:W-:Y:S05]  /*7b20*/  BRA `(.L_x_5074) ;  /* 0x00000000005c7947 */ /* 0x000fea0003800000 */
.L_x_5096:
        /* <DEDUP_REMOVED lines=12> */
.L_x_5102:
[----:B------:R-:W-:Y:S01]  /*7bf0*/  IMAD.MOV.U32 R0, RZ, RZ, 0x7f ;  /* 0x0000007fff007424 */ /* 0x000fe200078e00ff */
[----:B------:R-:W-:-:S04]  /*7c00*/  ISETP.GT.U32.AND P0, PT, R4, 0x7f800000, PT ;  /* 0x7f8000000400780c */ /* 0x000fc80003f04070 */
[----:B------:R-:W-:-:S09]  /*7c10*/  SEL R0, R0, 0x7c, P0 ;  /* 0x0000007c00007807 */ /* 0x000fd20000000000 */
.L_x_5103:
[----:B------:R-:W-:Y:S05]  /*7c20*/  BSYNC.RECONVERGENT B0 ;  /* 0x0000000000007941 */ /* 0x000fea0003800200 */
.L_x_5101:
[----:B------:R-:W-:-:S04]  /*7c30*/  SHF.R.U32.HI R5, RZ, 0x18, R5 ;  /* 0x00000018ff057819 */ /* 0x000fc80000011605 */
[----:B------:R-:W-:-:S05]  /*7c40*/  LOP3.LUT R5, R0, 0x80, R5, 0xf8, !PT ;  /* 0x0000008000057812 */ /* 0x000fca00078ef805 */
[----:B------:R0:W-:Y:S01]  /*7c50*/  STG.E.U8 desc[UR36][R2.64], R5 ;  /* 0x0000000502007986 */ /* 0x0001e2000c101124 */
[----:B------:R-:W-:Y:S05]  /*7c60*/  BRA `(.L_x_5074) ;  /* 0x00000000000c7947 */ /* 0x000fea0003800000 */
.L_x_5095:
[----:B------:R-:W-:-:S05]  /*7c70*/  HADD2.F32 R0, -RZ, R24.H0_H0 ;  /* 0x20000018ff007230 */ /* 0x000fca0000004100 */
[----:B------:R-:W-:-:S05]  /*7c80*/  F2FP.BF16.F32.PACK_AB R0, RZ, R0 ;  /* 0x00000000ff00723e */ /* 0x000fca00000010ff */
[----:B------:R0:W-:Y:S02]  /*7c90*/  STG.E.U16 desc[UR36][R2.64], R0 ;  /* 0x0000000002007986 */ /* 0x0001e4000c101524 */
.L_x_5074:
[----:B------:R-:W-:-:S07]  /*7ca0*/  VIADD R19, R19, 0x80 ;  /* 0x0000008013137836 */ /* 0x000fce0000000000 */
.L_x_5033:
[----:B------:R-:W-:Y:S05]  /*7cb0*/  BSYNC.RECONVERGENT B6 ;  /* 0x0000000000067941 */ /* 0x000fea0003800200 */
.L_x_5032:
[----:B------:R-:W-:-:S13]  /*7cc0*/  ISETP.GE.AND P0, PT, R19, R17, PT ;  /* 0x000000111300720c */ /* 0x000fda0003f06270 */
[----:B------:R-:W-:Y:S05]  /*7cd0*/  @P0 EXIT ;  /* 0x000000000000094d */ /* 0x000fea0003800000 */
[----:B01234-:R-:W0:Y:S01]  /*7ce0*/  LDC.64 R2, c[0x0][0x388] ;  /* 0x0000e200ff027b82 */ /* 0x01fe220000000a00 */
[----:B------:R-:W1:Y:S01]  /*7cf0*/  LDCU UR4, c[0x0][0x3a8] ;  /* 0x00007500ff0477ac */ /* 0x000e620008000800 */
[----:B-----5:R-:W-:Y:S01]  /*7d00*/  PRMT R0, R16, 0x9910, RZ ;  /* 0x0000991010007816 */ /* 0x020fe200000000ff */
        /* <DEDUP_REMOVED lines=18> */
.L_x_5107:
[----:B------:R-:W-:-:S06]  /*7e30*/  HADD2.F32 R5, -RZ, R23.H0_H0 ;  /* 0x20000017ff057230 */ /* 0x000fcc0000004100 */
[----:B------:R-:W0:Y:S02]  /*7e40*/  F2I.S64.TRUNC R4, R5 ;  /* 0x0000000500047311 */ /* 0x000e24000020d900 */
[----:B0-----:R-:W-:Y:S01]  /*7e50*/  STG.E.U8 desc[UR36][R2.64], R4 ;  /* 0x0000000402007986 */ /* 0x001fe2000c101124 */
[----:B------:R-:W-:Y:S05]  /*7e60*/  EXIT ;  /* 0x000000000000794d */ /* 0x000fea0003800000 */
.L_x_5106:
        /* <DEDUP_REMOVED lines=10> */
.L_x_5110:
[----:B------:R-:W-:-:S06]  /*7f10*/  HADD2.F32 R23, -RZ, R23.H0_H0 ;  /* 0x20000017ff177230 */ /* 0x000fcc0000004100 */
[----:B------:R-:W0:Y:S02]  /*7f20*/  F2I.FTZ.TRUNC.NTZ R23, R23 ;  /* 0x0000001700177305 */ /* 0x000e24000021f100 */
[----:B0-----:R-:W-:Y:S01]  /*7f30*/  STG.E desc[UR36][R2.64], R23 ;  /* 0x0000001702007986 */ /* 0x001fe2000c101924 */
[----:B------:R-:W-:Y:S05]  /*7f40*/  EXIT ;  /* 0x000000000000794d */ /* 0x000fea0003800000 */
.L_x_5109:
[----:B------:R-:W-:-:S06]  /*7f50*/  HADD2.F32 R23, -RZ, R23.H0_H0 ;  /* 0x20000017ff177230 */ /* 0x000fcc0000004100 */
[----:B------:R-:W0:Y:S02]  /*7f60*/  F2I.FTZ.TRUNC.NTZ R23, R23 ;  /* 0x0000001700177305 */ /* 0x000e24000021f100 */
[----:B0-----:R-:W-:Y:S01]  /*7f70*/  STG.E.U16 desc[UR36][R2.64], R23 ;  /* 0x0000001702007986 */ /* 0x001fe2000c101524 */
[----:B------:R-:W-:Y:S05]  /*7f80*/  EXIT ;  /* 0x000000000000794d */ /* 0x000fea0003800000 */
.L_x_5105:
        /* <DEDUP_REMOVED lines=9> */
.L_x_5112:
[----:B------:R-:W-:Y:S01]  /*8020*/  STG.E.U16 desc[UR36][R2.64], R23 ;  /* 0x0000001702007986 */ /* 0x000fe2000c101524 */
[----:B------:R-:W-:Y:S05]  /*8030*/  EXIT ;  /* 0x000000000000794d */ /* 0x000fea0003800000 */
.L_x_5111:
        /* <DEDUP_REMOVED lines=10> */
.L_x_5114:
[----:B------:R-:W-:-:S05]  /*80e0*/  HADD2.F32 R0, -RZ, R23.H0_H0 ;  /* 0x20000017ff007230 */ /* 0x000fca0000004100 */
[----:B------:R-:W-:-:S04]  /*80f0*/  F2FP.F16.F32.PACK_AB R0, RZ, R0 ;  /* 0x00000000ff00723e */ /* 0x000fc800000000ff */
[----:B------:R-:W-:-:S05]  /*8100*/  PRMT R0, R0, 0x5410, RZ ;  /* 0x0000541000007816 */ /* 0x000fca00000000ff */
[----:B------:R-:W-:Y:S01]  /*8110*/  STG.E desc[UR36][R2.64], R0 ;  /* 0x0000000002007986 */ /* 0x000fe2000c101924 */
[----:B------:R-:W-:Y:S05]  /*8120*/  EXIT ;  /* 0x000000000000794d */ /* 0x000fea0003800000 */
.L_x_5113:
[----:B------:R-:W-:-:S05]  /*8130*/  HADD2.F32 R4, -RZ, R23.H0_H0 ;  /* 0x20000017ff047230 */ /* 0x000fca0000004100 */
[----:B------:R-:W-:-:S06]  /*8140*/  FMUL.FTZ R4, R4, 1 ;  /* 0x3f80000004047820 */ /* 0x000fcc0000410000 */
[----:B------:R-:W0:Y:S02]  /*8150*/  F2F.F64.F32 R4, R4 ;  /* 0x0000000400047310 */ /* 0x000e240000201800 */
[----:B0-----:R-:W-:Y:S01]  /*8160*/  STG.E.64 desc[UR36][R2.64], R4 ;  /* 0x0000000402007986 */ /* 0x001fe2000c101b24 */
[----:B------:R-:W-:Y:S05]  /*8170*/  EXIT ;  /* 0x000000000000794d */ /* 0x000fea0003800000 */
.L_x_5104:
        /* <DEDUP_REMOVED lines=14> */
.L_x_5118:
        /* <DEDUP_REMOVED lines=18> */
.L_x_5121:
[----:B------:R-:W-:-:S04]  /*8380*/  SHF.R.U32.HI R5, RZ, 0x18, R5 ;  /* 0x00000018ff057819 */ /* 0x000fc80000011605 */
[----:B------:R-:W-:-:S07]  /*8390*/  LOP3.LUT R0, R0, 0x80, R5, 0xf8, !PT ;  /* 0x0000008000007812 */ /* 0x000fce00078ef805 */
.L_x_5120:
[----:B------:R-:W-:Y:S05]  /*83a0*/  BSYNC.RECONVERGENT B0 ;  /* 0x0000000000007941 */ /* 0x000fea0003800200 */
.L_x_5119:
[----:B------:R-:W-:Y:S01]  /*83b0*/  STG.E.U8 desc[UR36][R2.64], R0 ;  /* 0x0000000002007986 */ /* 0x000fe2000c101124 */
[----:B------:R-:W-:Y:S05]  /*83c0*/  EXIT ;  /* 0x000000000000794d */ /* 0x000fea0003800000 */
.L_x_5117:
        /* <DEDUP_REMOVED lines=18> */
.L_x_5124:
[----:B------:R-:W-:-:S04]  /*84f0*/  SHF.R.U32.HI R5, RZ, 0x18, R5 ;  /* 0x00000018ff057819 */ /* 0x000fc80000011605 */
[----:B------:R-:W-:-:S07]  /*8500*/  LOP3.LUT R0, R0, 0x80, R5, 0xf8, !PT ;  /* 0x0000008000007812 */ /* 0x000fce00078ef805 */
.L_x_5123:
[----:B------:R-:W-:Y:S05]  /*8510*/  BSYNC.RECONVERGENT B0 ;  /* 0x0000000000007941 */ /* 0x000fea0003800200 */
.L_x_5122:
[----:B------:R-:W-:Y:S01]  /*8520*/  STG.E.U8 desc[UR36][R2.64], R0 ;  /* 0x0000000002007986 */ /* 0x000fe2000c101124 */
[----:B------:R-:W-:Y:S05]  /*8530*/  EXIT ;  /* 0x000000000000794d */ /* 0x000fea0003800000 */
.L_x_5116:
        /* <DEDUP_REMOVED lines=22> */
.L_x_5126:
[----:B------:R-:W-:-:S06]  /*86a0*/  HADD2.F32 R4, -RZ, R23.H0_H0 ;  /* 0x20000017ff047230 */ /* 0x000fcc0000004100 */
[----:B------:R-:W0:Y:S02]  /*86b0*/  F2I.U64.TRUNC R4, R4 ;  /* 0x0000000400047311 */ /* 0x000e24000020d800 */
[----:B0-----:R-:W-:Y:S01]  /*86c0*/  STG.E.64 desc[UR36][R2.64], R4 ;  /* 0x0000000402007986 */ /* 0x001fe2000c101b24 */
[----:B------:R-:W-:Y:S05]  /*86d0*/  EXIT ;  /* 0x000000000000794d */ /* 0x000fea0003800000 */
.L_x_5125:
[----:B------:R-:W-:-:S06]  /*86e0*/  HADD2.F32 R23, -RZ, R23.H0_H0 ;  /* 0x20000017ff177230 */ /* 0x000fcc0000004100 */
[----:B------:R-:W0:Y:S02]  /*86f0*/  F2I.FTZ.U32.TRUNC.NTZ R23, R23 ;  /* 0x0000001700177305 */ /* 0x000e24000021f000 */
[----:B0-----:R-:W-:Y:S01]  /*8700*/  STG.E desc[UR36][R2.64], R23 ;  /* 0x0000001702007986 */ /* 0x001fe2000c101924 */
[----:B------:R-:W-:Y:S05]  /*8710*/  EXIT ;  /* 0x000000000000794d */ /* 0x000fea0003800000 */
.L_x_5115:
        /* <DEDUP_REMOVED lines=11> */
.L_x_5128:
[----:B------:R-:W-:Y:S01]  /*87d0*/  HADD2.F32 R23, -RZ, R23.H0_H0 ;  /* 0x20000017ff177230 */ /* 0x000fe20000004100 */
[----:B------:R-:W-:-:S04]  /*87e0*/  CS2R R6, SRZ ;  /* 0x0000000000067805 */ /* 0x000fc8000001ff00 */
[----:B------:R-:W-:-:S06]  /*87f0*/  FMUL.FTZ R4, R23, 1 ;  /* 0x3f80000017047820 */ /* 0x000fcc0000410000 */
[----:B------:R-:W0:Y:S02]  /*8800*/  F2F.F64.F32 R4, R4 ;  /* 0x0000000400047310 */ /* 0x000e240000201800 */
[----:B0-----:R-:W-:Y:S01]  /*8810*/  STG.E.128 desc[UR36][R2.64], R4 ;  /* 0x0000000402007986 */ /* 0x001fe2000c101d24 */
[----:B------:R-:W-:Y:S05]  /*8820*/  EXIT ;  /* 0x000000000000794d */ /* 0x000fea0003800000 */
.L_x_5127:
[----:B------:R-:W-:-:S13]  /*8830*/  ISETP.NE.AND P0, PT, R0, 0xf, PT ;  /* 0x0000000f0000780c */ /* 0x000fda0003f05270 */
[----:B------:R-:W-:Y:S05]  /*8840*/  @!P0 BRA `(.L_x_5129) ;  /* 0x0000000000e88947 */ /* 0x000fea0003800000 */
[----:B------:R-:W-:-:S13]  /*8850*/  ISETP.NE.AND P0, PT, R0, 0x17, PT ;  /* 0x000000170000780c */ /* 0x000fda0003f05270 */
[----:B------:R-:W-:Y:S05]  /*8860*/  @!P0 BRA `(.L_x_5130) ;  /* 0x0000000000908947 */ /* 0x000fea0003800000 */
[----:B------:R-:W-:-:S13]  /*8870*/  ISETP.NE.AND P0, PT, R0, 0x18, PT ;  /* 0x000000180000780c */ /* 0x000fda0003f05270 */
[----:B------:R-:W-:Y:S05]  /*8880*/  @!P0 BRA `(.L_x_5131) ;  /* 0x0000000000448947 */ /* 0x000fea0003800000 */
.L_x_5108:
        /* <DEDUP_REMOVED lines=16> */
.L_x_5132:
[----:B------:R-:W-:Y:S05]  /*8990*/  EXIT ;  /* 0x000000000000794d */ /* 0x000fea0003800000 */
.L_x_5131:
        /* <DEDUP_REMOVED lines=13> */
.L_x_5134:
[----:B------:R-:W-:Y:S05]  /*8a70*/  BSYNC.RECONVERGENT B0 ;  /* 0x0000000000007941 */ /* 0x000fea0003800200 */
.L_x_5133:
[----:B------:R-:W-:-:S05]  /*8a80*/  LOP3.LUT R5, R0, 0x80, R5, 0xf8, !PT ;  /* 0x0000008000057812 */ /* 0x000fca00078ef805 */
[----:B------:R-:W-:Y:S01]  /*8a90*/  STG.E.U8 desc[UR36][R2.64], R5 ;  /* 0x0000000502007986 */ /* 0x000fe2000c101124 */
[----:B------:R-:W-:Y:S05]  /*8aa0*/  EXIT ;  /* 0x000000000000794d */ /* 0x000fea0003800000 */
.L_x_5130:
        /* <DEDUP_REMOVED lines=12> */
.L_x_5136:
[----:B------:R-:W-:Y:S01]  /*8b70*/  IMAD.MOV.U32 R0, RZ, RZ, 0x7f ;  /* 0x0000007fff007424 */ /* 0x000fe200078e00ff */
[----:B------:R-:W-:-:S04]  /*8b80*/  ISETP.GT.U32.AND P0, PT, R4, 0x7f800000, PT ;  /* 0x7f8000000400780c */ /* 0x000fc80003f04070 */
[----:B------:R-:W-:-:S09]  /*8b90*/  SEL R0, R0, 0x7c, P0 ;  /* 0x0000007c00007807 */ /* 0x000fd20000000000 */
.L_x_5137:
[----:B------:R-:W-:Y:S05]  /*8ba0*/  BSYNC.RECONVERGENT B0 ;  /* 0x0000000000007941 */ /* 0x000fea0003800200 */
.L_x_5135:
[----:B------:R-:W-:-:S04]  /*8bb0*/  SHF.R.U32.HI R5, RZ, 0x18, R5 ;  /* 0x00000018ff057819 */ /* 0x000fc80000011605 */
[----:B------:R-:W-:-:S05]  /*8bc0*/  LOP3.LUT R5, R0, 0x80, R5, 0xf8, !PT ;  /* 0x0000008000057812 */ /* 0x000fca00078ef805 */
[----:B------:R-:W-:Y:S01]  /*8bd0*/  STG.E.U8 desc[UR36][R2.64], R5 ;  /* 0x0000000502007986 */ /* 0x000fe2000c101124 */
[----:B------:R-:W-:Y:S05]  /*8be0*/  EXIT ;  /* 0x000000000000794d */ /* 0x000fea0003800000 */
.L_x_5129:
[----:B------:R-:W-:-:S05]  /*8bf0*/  HADD2.F32 R0, -RZ, R23.H0_H0 ;  /* 0x20000017ff007230 */ /* 0x000fca0000004100 */
[----:B------:R-:W-:-:S05]  /*8c00*/  F2FP.BF16.F32.PACK_AB R0, RZ, R0 ;  /* 0x00000000ff00723e */ /* 0x000fca00000010ff */
[----:B------:R-:W-:Y:S01]  /*8c10*/  STG.E.U16 desc[UR36][R2.64], R0 ;  /* 0x0000000002007986 */ /* 0x000fe2000c101524 */
[----:B------:R-:W-:Y:S05]  /*8c20*/  EXIT ;  /* 0x000000000000794d */ /* 0x000fea0003800000 */
.L_x_5138:
        /* <DEDUP_REMOVED lines=13> */
.L_x_7039:


//--------------------- .text._ZN2at6native18elementwise_kernelILi128ELi4EZNS0_22gpu_kernel_impl_nocastIZZZNS0_33launch_log_sigmoid_forward_kernelERNS_18TensorIteratorBaseEENKUlvE_clEvENKUlvE1_clEvEUlN3c104HalfEE_EEvS4_RKT_EUliE_EEviT1_ --------------------------
	.section	.text._ZN2at6native18elementwise_kernelILi128ELi4EZNS0_22gpu_kernel_impl_nocastIZZZNS0_33launch_log_sigmoid_forward_kernelERNS_18TensorIteratorBaseEENKUlvE_clEvENKUlvE1_clEvEUlN3c104HalfEE_EEvS4_RKT_EUliE_EEviT1_,"ax",@progbits
	.align	128
        .global         _ZN2at6native18elementwise_kernelILi128ELi4EZNS0_22gpu_kernel_impl_nocastIZZZNS0_33launch_log_sigmoid_forward_kernelERNS_18TensorIteratorBaseEENKUlvE_clEvENKUlvE1_clEvEUlN3c104HalfEE_EEvS4_RKT_EUliE_EEviT1_
        .type           _ZN2at6native18elementwise_kernelILi128ELi4EZNS0_22gpu_kernel_impl_nocastIZZZNS0_33launch_log_sigmoid_forward_kernelERNS_18TensorIteratorBaseEENKUlvE_clEvENKUlvE1_clEvEUlN3c104HalfEE_EEvS4_RKT_EUliE_EEviT1_,@function
        .size           _ZN2at6native18elementwise_kernelILi128ELi4EZNS0_22gpu_kernel_impl_nocastIZZZNS0_33launch_log_sigmoid_forward_kernelERNS_18TensorIteratorBaseEENKUlvE_clEvENKUlvE1_clEvEUlN3c104HalfEE_EEvS4_RKT_EUliE_EEviT1_,(.L_x_7040 - _ZN2at6native18elementwise_kernelILi128ELi4EZNS0_22gpu_kernel_impl_nocastIZZZNS0_33launch_log_sigmoid_forward_kernelERNS_18TensorIteratorBaseEENKUlvE_clEvENKUlvE1_clEvEUlN3c104HalfEE_EEvS4_RKT_EUliE_EEviT1_)
        .other          _ZN2at6native18elementwise_kernelILi128ELi4EZNS0_22gpu_kernel_impl_nocastIZZZNS0_33launch_log_sigmoid_forward_kernelERNS_18TensorIteratorBaseEENKUlvE_clEvENKUlvE1_clEvEUlN3c104HalfEE_EEvS4_RKT_EUliE_EEviT1_,@"STO_CUDA_ENTRY STV_DEFAULT"
_ZN2at6native18elementwise_kernelILi128ELi4EZNS0_22gpu_kernel_impl_nocastIZZZNS0_33launch_log_sigmoid_forward_kernelERNS_18TensorIteratorBaseEENKUlvE_clEvENKUlvE1_clEvEUlN3c104HalfEE_EEvS4_RKT_EUliE_EEviT1_:
.text._ZN2at6native18elementwise_kernelILi128ELi4EZNS0_22gpu_kernel_impl_nocastIZZZNS0_33launch_log_sigmoid_forward_kernelERNS_18TensorIteratorBaseEENKUlvE_clEvENKUlvE1_clEvEUlN3c104HalfEE_EEvS4_RKT_EUliE_EEviT1_:
        /* <DEDUP_REMOVED lines=18> */
[----:B0-----:R-:W-:Y:S01]  /*0120*/  MOV R5, 0x3d39bf78 ;  /* 0x3d39bf7800057802 */ /* 0x001fe20000000f00 */
[----:B--2---:R-:W-:-:S05]  /*0130*/  HADD2.F32 R0, -RZ, R4.H0_H0 ;  /* 0x20000004ff007230 */ /* 0x004fca0000004100 */
        /* <DEDUP_REMOVED lines=32> */
[----:B------:R-:W-:-:S05]  /*0340*/  F2FP.F16.F32.PACK_AB R7, RZ, R7 ;  /* 0x00000007ff07723e */ /* 0x000fca00000000ff */
[----:B------:R-:W-:Y:S05]  /*0350*/  @P0 BREAK.RELIABLE B1 ;  /* 0x0000000000010942 */ /* 0x000fea0003800100 */
[----:B0-----:R0:W-:Y:S01]  /*0360*/  STG.E.U16 desc[UR6][R4.64], R7 ;  /* 0x0000000704007986 */ /* 0x0011e2000c101506 */
[----:B------:R-:W-:Y:S05]  /*0370*/  @P0 BRA `(.L_x_5143) ;  /* 0x0000000400480947 */ /* 0x000fea0003800000 */
[----:B0-----:R-:W0:Y:S02]  /*0380*/  LDC.64 R4, c[0x0][0x588] ;  /* 0x00016200ff047b82 */ /* 0x001e240000000a00 */
[----:B0-----:R0:W2:Y:S01]  /*0390*/  LDG.E.U16 R4, desc[UR6][R4.64] ;  /* 0x0000000604047981 */ /* 0x0010a2000c1e1500 */
[----:B------:R-:W-:Y:S02]  /*03a0*/  MOV R9, 0x3e800000 ;  /* 0x3e80000000097802 */ /* 0x000fe40000000f00 */
        /* <DEDUP_REMOVED lines=34> */
[----:B------:R-:W-:-:S05]  /*05d0*/  F2FP.F16.F32.PACK_AB R7, RZ, R7 ;  /* 0x00000007ff07723e */ /* 0x000fca00000000ff */
[----:B0-----:R0:W-:Y:S02]  /*05e0*/  STG.E.U16 desc[UR6][R4.64], R7 ;  /* 0x0000000704007986 */ /* 0x0011e4000c101506 */
.L_x_5142:
[----:B------:R-:W-:-:S13]  /*05f0*/  ISETP.GE.AND P0, PT, R3, UR4, PT ;  /* 0x0000000403007c0c */ /* 0x000fda000bf06270 */
[----:B------:R-:W-:Y:S05]  /*0600*/  @P0 BREAK.RELIABLE B1 ;  /* 0x0000000000010942 */ /* 0x000fea0003800100 */
[----:B------:R-:W-:Y:S05]  /*0610*/  @P0 BRA `(.L_x_5143) ;  /* 0x0000000000a00947 */ /* 0x000fea0003800000 */
[----:B------:R-:W-:Y:S05]  /*0620*/  BSYNC.RELIABLE B1 ;  /* 0x0000000000017941 */ /* 0x000fea0003800100 */
.L_x_5141:
[----:B0-----:R-:W0:Y:S02]  /*0630*/  LDC.64 R4, c[0x0][0x588] ;  /* 0x00016200ff047b82 */ /* 0x001e240000000a00 */
        /* <DEDUP_REMOVED lines=38> */
.L_x_5143:
[----:B------:R-:W-:Y:S05]  /*08a0*/  BSYNC.RECONVERGENT B0 ;  /* 0x0000000000007941 */ /* 0x000fea0003800200 */
.L_x_5140:
[----:B------:R-:W-:Y:S05]  /*08b0*/  WARPSYNC.ALL ;  /* 0x0000000000007948 */ /* 0x000fea0003800000 */
[----:B------:R-:W-:-:S13]  /*08c0*/  ISETP.GE.AND P0, PT, R3, UR4, PT ;  /* 0x0000000403007c0c */ /* 0x000fda000bf06270 */
[----:B------:R-:W-:Y:S05]  /*08d0*/  @P0 EXIT ;  /* 0x000000000000094d */ /* 0x000fea0003800000 */
[----:B------:R-:W2:Y:S02]  /*08e0*/  LDC.64 R2, c[0x0][0x588] ;  /* 0x00016200ff027b82 */ /* 0x000ea40000000a00 */
[----:B--2---:R2:W3:Y:S01]  /*08f0*/  LDG.E.U16 R2, desc[UR6][R2.64] ;  /* 0x0000000602027981 */ /* 0x0044e2000c1e1500 */
[----:B------:R-:W-:Y:S01]  /*0900*/  HFMA2 R8, -RZ, RZ, 1.625, 0 ;  /* 0x3e800000ff087431 */ /* 0x000fe200000001ff */
[----:B--2---:R-:W-:Y:S01]  /*0910*/  MOV R3, 0x3d39bf78 ;  /* 0x3d39bf7800037802 */ /* 0x004fe20000000f00 */
[----:B---3--:R-:W-:-:S05]  /*0920*/  HADD2.F32 R0, -RZ, R2.H0_H0 ;  /* 0x20000002ff007230 */ /* 0x008fca0000004100 */
        /* <DEDUP_REMOVED lines=31> */
[----:B------:R-:W-:-:S05]  /*0b20*/  F2FP.F16.F32.PACK_AB R0, RZ, R0 ;  /* 0x00000000ff00723e */ /* 0x000fca00000000ff */
[----:B0-----:R-:W-:Y:S01]  /*0b30*/  STG.E.U16 desc[UR6][R2.64], R0 ;  /* 0x0000000002007986 */ /* 0x001fe2000c101506 */
[----:B------:R-:W-:Y:S05]  /*0b40*/  EXIT ;  /* 0x000000000000794d */ /* 0x000fea0003800000 */
.L_x_5139:
        /* <DEDUP_REMOVED lines=306> */
.L_x_5147:
[----:B------:R-:W0:Y:S02]  /*1e70*/  LDCU.64 UR8, c[0x0][0x588] ;  /* 0x0000b100ff0877ac */ /* 0x000e240008000a00 */
[----:B0-----:R-:W-:-:S04]  /*1e80*/  IADD3 R6, P0, PT, R4, UR8, RZ ;  /* 0x0000000804067c10 */ /* 0x001fc8000ff1e0ff */
[----:B------:R-:W-:Y:S01]  /*1e90*/  IADD3.X R7, PT, PT, RZ, UR9, RZ, P0, !PT ;  /* 0x00000009ff077c10 */ /* 0x000fe200087fe4ff */
[----:B------:R-:W0:Y:S04]  /*1ea0*/  LDCU.64 UR8, c[0x0][0x580] ;  /* 0x0000b000ff0877ac */ /* 0x000e280008000a00 */
[----:B------:R1:W2:Y:S01]  /*1eb0*/  LDG.E.U16 R4, desc[UR6][R6.64] ;  /* 0x0000000606047981 */ /* 0x0002a2000c1e1500 */
[----:B------:R-:W-:Y:S02]  /*1ec0*/  MOV R12, 0x3e800000 ;  /* 0x3e800000000c7802 */ /* 0x000fe40000000f00 */
[----:B------:R-:W-:Y:S02]  /*1ed0*/  IADD3 R3, PT, PT, R3, 0x80, RZ ;  /* 0x0000008003037810 */ /* 0x000fe40007ffe0ff */
[----:B-1----:R-:W-:Y:S01]  /*1ee0*/  MOV R7, 0x3d39bf78 ;  /* 0x3d39bf7800077802 */ /* 0x002fe20000000f00 */
[----:B--2---:R-:W-:-:S05]  /*1ef0*/  HADD2.F32 R4, -RZ, R4.H0_H0 ;  /* 0x20000004ff047230 */ /* 0x004fca0000004100 */
        /* <DEDUP_REMOVED lines=31> */
[----:B------:R-:W-:Y:S02]  /*20f0*/  F2FP.F16.F32.PACK_AB R9, RZ, R9 ;  /* 0x00000009ff09723e */ /* 0x000fe400000000ff */
        /* <DEDUP_REMOVED lines=303> */
.L_x_5149:
        /* <DEDUP_REMOVED lines=41> */
[----:B------:R-:W-:-:S05]  /*3680*/  IADD3.X R5, PT, PT, RZ, UR9, RZ, P0, !PT ;  /* 0x00000009ff057c10 */ /* 0x000fca00087fe4ff */
[----:B------:R0:W-:Y:S02]  /*3690*/  STG.E.U16 desc[UR6][R4.64], R9 ;  /* 0x0000000904007986 */ /* 0x0001e4000c101506 */
.L_x_5146:
[----:B------:R-:W-:-:S13]  /*36a0*/  ISETP.GE.AND P0, PT, R3, UR4, PT ;  /* 0x0000000403007c0c */ /* 0x000fda000bf06270 */
[----:B------:R-:W-:Y:S05]  /*36b0*/  @P0 BREAK.RELIABLE B1 ;  /* 0x0000000000010942 */ /* 0x000fea0003800100 */
[----:B------:R-:W-:Y:S05]  /*36c0*/  @P0 BRA `(.L_x_5148) ;  /* 0x0000001400580947 */ /* 0x000fea0003800000 */
[----:B------:R-:W-:Y:S05]  /*36d0*/  BSYNC.RELIABLE B1 ;  /* 0x0000000000017941 */ /* 0x000fea0003800100 */
.L_x_5145:
        /* <DEDUP_REMOVED lines=298> */
.L_x_5150:
        /* <DEDUP_REMOVED lines=43> */
.L_x_5148:
[----:B------:R-:W-:Y:S05]  /*4c30*/  BSYNC.RECONVERGENT B0 ;  /* 0x0000000000007941 */ /* 0x000fea0003800200 */
.L_x_5144:
        /* <DEDUP_REMOVED lines=301> */
.L_x_5151:
[----:B------:R-:W0:Y:S02]  /*5f10*/  LDCU.128 UR8, c[0x0][0x580] ;  /* 0x0000b000ff0877ac */ /* 0x000e240008000c00 */
[----:B0-----:R-:W-:-:S04]  /*5f20*/  IADD3 R4, P0, PT, R2, UR10, RZ ;  /* 0x0000000a02047c10 */ /* 0x001fc8000ff1e0ff */
[----:B------:R-:W-:-:S05]  /*5f30*/  IADD3.X R5, PT, PT, RZ, UR11, RZ, P0, !PT ;  /* 0x0000000bff057c10 */ /* 0x000fca00087fe4ff */
[----:B------:R0:W2:Y:S01]  /*5f40*/  LDG.E.U16 R4, desc[UR6][R4.64] ;  /* 0x0000000604047981 */ /* 0x0000a2000c1e1500 */
[----:B------:R-:W-:Y:S02]  /*5f50*/  MOV R10, 0x3e800000 ;  /* 0x3e800000000a7802 */ /* 0x000fe40000000f00 */
[----:B0-----:R-:W-:Y:S01]  /*5f60*/  MOV R5, 0x3d39bf78 ;  /* 0x3d39bf7800057802 */ /* 0x001fe20000000f00 */
[----:B--2---:R-:W-:-:S05]  /*5f70*/  HADD2.F32 R8, -RZ, R4.H0_H0 ;  /* 0x20000004ff087230 */ /* 0x004fca0000004100 */
        /* <DEDUP_REMOVED lines=31> */
[----:B------:R-:W-:Y:S02]  /*6170*/  F2FP.F16.F32.PACK_AB R5, RZ, R5 ;  /* 0x00000005ff05723e */ /* 0x000fe400000000ff */
[----:B------:R-:W-:-:S05]  /*6180*/  IADD3.X R3, PT, PT, RZ, UR9, RZ, P0, !PT ;  /* 0x00000009ff037c10 */ /* 0x000fca00087fe4ff */
[----:B------:R-:W-:Y:S01]  /*6190*/  STG.E.U16 desc[UR6][R2.64], R5 ;  /* 0x0000000502007986 */ /* 0x000fe2000c101506 */
[----:B------:R-:W-:Y:S05]  /*61a0*/  EXIT ;  /* 0x000000000000794d */ /* 0x000fea0003800000 */
.L_x_5152:
        /* <DEDUP_REMOVED lines=13> */
.L_x_7040:


//--------------------- .text._ZN2at6native27unrolled_elementwise_kernelIZZZNS0_33launch_log_sigmoid_forward_kernelERNS_18TensorIteratorBaseEENKUlvE_clEvENKUlvE1_clEvEUlN3c104HalfEE_St5arrayIPcLm2EELi4E23TrivialOffsetCalculatorILi1EjESD_NS0_6memory15LoadWithoutCastENSE_16StoreWithoutCastEEEviT_T0_T2_T3_T4_T5_ --------------------------
	.section	.text._ZN2at6native27unrolled_elementwise_kernelIZZZNS0_33launch_log_sigmoid_forward_kernelERNS_18TensorIteratorBaseEENKUlvE_clEvENKUlvE1_clEvEUlN3c104HalfEE_St5arrayIPcLm2EELi4E23TrivialOffsetCalculatorILi1EjESD_NS0_6memory15LoadWithoutCastENSE_16StoreWithoutCastEEEviT_T0_T2_T3_T4_T5_,"ax",@progbits
	.align	128
        .global         _ZN2at6native27unrolled_elementwise_kernelIZZZNS0_33launch_log_sigmoid_forward_kernelERNS_18TensorIteratorBaseEENKUlvE_clEvENKUlvE1_clEvEUlN3c104HalfEE_St5arrayIPcLm2EELi4E23TrivialOffsetCalculatorILi1EjESD_NS0_6memory15LoadWithoutCastENSE_16StoreWithoutCastEEEviT_T0_T2_T3_T4_T5_
        .type           _ZN2at6native27unrolled_elementwise_kernelIZZZNS0_33launch_log_sigmoid_forward_kernelERNS_18TensorIteratorBaseEENKUlvE_clEvENKUlvE1_clEvEUlN3c104HalfEE_St5arrayIPcLm2EELi4E23TrivialOffsetCalculatorILi1EjESD_NS0_6memory15LoadWithoutCastENSE_16StoreWithoutCastEEEviT_T0_T2_T3_T4_T5_,@function
        .size           _ZN2at6native27unrolled_elementwise_kernelIZZZNS0_33launch_log_sigmoid_forward_kernelERNS_18TensorIteratorBaseEENKUlvE_clEvENKUlvE1_clEvEUlN3c104HalfEE_St5arrayIPcLm2EELi4E23TrivialOffsetCalculatorILi1EjESD_NS0_6memory15LoadWithoutCastENSE_16StoreWithoutCastEEEviT_T0_T2_T3_T4_T5_,(.L_x_7041 - _ZN2at6native27unrolled_elementwise_kernelIZZZNS0_33launch_log_sigmoid_forward_kernelERNS_18TensorIteratorBaseEENKUlvE_clEvENKUlvE1_clEvEUlN3c104HalfEE_St5arrayIPcLm2EELi4E23TrivialOffsetCalculatorILi1EjESD_NS0_6memory15LoadWithoutCastENSE_16StoreWithoutCastEEEviT_T0_T2_T3_T4_T5_)
        .other          _ZN2at6native27unrolled_elementwise_kernelIZZZNS0_33launch_log_sigmoid_forward_kernelERNS_18TensorIteratorBaseEENKUlvE_clEvENKUlvE1_clEvEUlN3c104HalfEE_St5arrayIPcLm2EELi4E23TrivialOffsetCalculatorILi1EjESD_NS0_6memory15LoadWithoutCastENSE_16StoreWithoutCastEEEviT_T0_T2_T3_T4_T5_,@"STO_CUDA_ENTRY STV_DEFAULT"
_ZN2at6native27unrolled_elementwise_kernelIZZZNS0_33launch_log_sigmoid_forward_kernelERNS_18TensorIteratorBaseEENKUlvE_clEvENKUlvE1_clEvEUlN3c104HalfEE_St5arrayIPcLm2EELi4E23TrivialOffsetCalculatorILi1EjESD_NS0_6memory15LoadWithoutCastENSE_16StoreWithoutCastEEEviT_T0_T2_T3_T4_T5_:
.text._ZN2at6native27unrolled_elementwise_kernelIZZZNS0_33launch_log_sigmoid_forward_kernelERNS_18TensorIteratorBaseEENKUlvE_clEvENKUlvE1_clEvEUlN3c104HalfEE_St5arrayIPcLm2EELi4E23TrivialOffsetCalculatorILi1EjESD_NS0_6memory15LoadWithoutCastENSE_16StoreWithoutCastEEEviT_T0_T2_T3_T4_T5_:
        /* <DEDUP_REMOVED lines=22> */
[C---:B------:R-:W-:Y:S01]  /*0160*/  @!P0 LEA R9, R0.reuse, R5, 0x9 ;  /* 0x0000000500098211 */ /* 0x040fe200078e48ff */
[----:B------:R-:W0:Y:S10]  /*0170*/  @!P0 LDC.64 R2, c[0x0][0x390] ;  /* 0x0000e400ff028b82 */ /* 0x000e340000000a00 */
[----:B------:R-:W-:Y:S01]  /*0180*/  @!P2 LEA R7, R0, R7, 0x9 ;  /* 0x000000070007a211 */ /* 0x000fe200078e48ff */
[----:B-1----:R1:W5:Y:S01]  /*0190*/  @!P1 LDG.E.U16 R8, desc[UR4][R10.64] ;  /* 0x000000040a089981 */ /* 0x002362000c1e1500 */
[----:B------:R-:W2:Y:S01]  /*01a0*/  @!P2 LDC.64 R12, c[0x0][0x390] ;  /* 0x0000e400ff0cab82 */ /* 0x000ea20000000a00 */
[----:B0-----:R-:W-:Y:S01]  /*01b0*/  @!P0 IMAD.WIDE.U32 R2, R9, 0x2, R2 ;  /* 0x0000000209028825 */ /* 0x001fe200078e0002 */
[----:B------:R-:W-:-:S06]  /*01c0*/  PRMT R9, RZ, 0x7610, R9 ;  /* 0x00007610ff097816 */ /* 0x000fcc0000000009 */
[----:B------:R-:W5:Y:S01]  /*01d0*/  @!P0 LDG.E.U16 R9, desc[UR4][R2.64] ;  /* 0x0000000402098981 */ /* 0x000f62000c1e1500 */
[----:B------:R-:W-:Y:S01]  /*01e0*/  ISETP.GE.AND P0, PT, R5, R4, PT ;  /* 0x000000040500720c */ /* 0x000fe20003f06270 */
[----:B--2---:R-:W-:Y:S01]  /*01f0*/  @!P2 IMAD.WIDE.U32 R12, R7, 0x2, R12 ;  /* 0x00000002070ca825 */ /* 0x004fe200078e000c */
[----:B------:R-:W-:Y:S02]  /*0200*/  PRMT R7, RZ, 0x7610, R7 ;  /* 0x00007610ff077816 */ /* 0x000fe40000000007 */
[C---:B------:R-:W-:Y:S02]  /*0210*/  IADD3 R19, PT, PT, R5.reuse, 0x80, RZ ;  /* 0x0000008005137810 */ /* 0x040fe40007ffe0ff */
[----:B------:R0:W5:Y:S01]  /*0220*/  @!P2 LDG.E.U16 R6, desc[UR4][R12.64] ;  /* 0x000000040c06a981 */ /* 0x000162000c1e1500 */
[----:B-1----:R-:W-:-:S03]  /*0230*/  IADD3 R11, PT, PT, R5, 0x100, RZ ;  /* 0x00000100050b7810 */ /* 0x002fc60007ffe0ff */
[----:B------:R1:W5:Y:S03]  /*0240*/  @!P3 LDG.E.U16 R7, desc[UR4][R16.64] ;  /* 0x000000041007b981 */ /* 0x000366000c1e1500 */
[----:B------:R-:W2:Y:S01]  /*0250*/  @!P0 LDC.64 R14, c[0x0][0x388] ;  /* 0x0000e200ff0e8b82 */ /* 0x000ea20000000a00 */
[----:B------:R-:W-:Y:S01]  /*0260*/  BSSY.RECONVERGENT B0, `(.L_x_5153) ;  /* 0x000002c000007945 */ /* 0x000fe20003800200 */
[----:B0-----:R-:W-:Y:S02]  /*0270*/  @!P0 LEA R13, R0, R5, 0x9 ;  /* 0x00000005000d8211 */ /* 0x001fe400078e48ff */
[----:B-1----:R-:W-:Y:S02]  /*0280*/  IADD3 R17, PT, PT, R5, 0x180, RZ ;  /* 0x0000018005117810 */ /* 0x002fe40007ffe0ff */
[----:B------:R-:W-:Y:S02]  /*0290*/  @!P0 MOV R5, R19 ;  /* 0x0000001300058202 */ /* 0x000fe40000000f00 */
[----:B------:R-:W-:-:S02]  /*02a0*/  ISETP.GE.AND P4, PT, R19, R4, PT ;  /* 0x000000041300720c */ /* 0x000fc40003f86270 */
[-C--:B------:R-:W-:Y:S02]  /*02b0*/  ISETP.GE.AND P1, PT, R11, R4.reuse, PT ;  /* 0x000000040b00720c */ /* 0x080fe40003f26270 */
[-C--:B------:R-:W-:Y:S02]  /*02c0*/  ISETP.GE.AND P2, PT, R17, R4.reuse, PT ;  /* 0x000000041100720c */ /* 0x080fe40003f46270 */
[----:B------:R-:W-:Y:S01]  /*02d0*/  ISETP.GE.AND P3, PT, R5, R4, PT ;  /* 0x000000040500720c */ /* 0x000fe20003f66270 */
[----:B--2---:R-:W-:Y:S01]  /*02e0*/  @!P0 IMAD.WIDE.U32 R2, R13, 0x2, R14 ;  /* 0x000000020d028825 */ /* 0x004fe200078e000e */
[----:B------:R-:W-:Y:S11]  /*02f0*/  @P0 BRA `(.L_x_5154) ;  /* 0x0000000000880947 */ /* 0x000ff60003800000 */
[----:B-----5:R-:W-:Y:S02]  /*0300*/  HADD2.F32 R9, -RZ, R9.H0_H0 ;  /* 0x20000009ff097230 */ /* 0x020fe40000004100 */
[----:B------:R-:W-:Y:S01]  /*0310*/  HFMA2 R14, -RZ, RZ, 1.625, 0 ;  /* 0x3e800000ff0e7431 */ /* 0x000fe200000001ff */
[----:B------:R-:W-:Y:S02]  /*0320*/  MOV R15, 0x3d39bf78 ;  /* 0x3d39bf78000f7802 */ /* 0x000fe40000000f00 */
        /* <DEDUP_REMOVED lines=26> */
[----:B------:R-:W-:Y:S02]  /*04d0*/  @P5 FSETP.NEU.FTZ.AND P6, PT, R10, RZ, PT ;  /* 0x000000ff0a00520b */ /* 0x000fe40003fdd000 */
[----:B------:R-:W-:Y:S02]  /*04e0*/  FMNMX.FTZ R10, RZ, R9, PT ;  /* 0x00000009ff0a7209 */ /* 0x000fe40003810000 */
[----:B------:R-:W-:-:S05]  /*04f0*/  @P5 FSEL R11, R11, -RZ, P6 ;  /* 0x800000ff0b0b5208 */ /* 0x000fca0003000000 */
[----:B------:R-:W-:-:S05]  /*0500*/  FADD.FTZ R9, R10, -R11 ;  /* 0x8000000b0a097221 */ /* 0x000fca0000010000 */
[----:B------:R-:W-:-:S07]  /*0510*/  F2FP.F16.F32.PACK_AB R9, RZ, R9 ;  /* 0x00000009ff09723e */ /* 0x000fce00000000ff */
.L_x_5154:
[----:B------:R-:W-:Y:S05]  /*0520*/  BSYNC.RECONVERGENT B0 ;  /* 0x0000000000007941 */ /* 0x000fea0003800200 */
.L_x_5153:
[----:B------:R-:W-:Y:S04]  /*0530*/  BSSY.RECONVERGENT B0, `(.L_x_5155) ;  /* 0x0000024000007945 */ /* 0x000fe80003800200 */
[----:B------:R-:W-:Y:S05]  /*0540*/  @P4 BRA `(.L_x_5156) ;  /* 0x0000000000884947 */ /* 0x000fea0003800000 */
[----:B-----5:R-:W-:Y:S02]  /*0550*/  HADD2.F32 R8, -RZ, R8.H0_H0 ;  /* 0x20000008ff087230 */ /* 0x020fe40000004100 */
[----:B------:R-:W-:Y:S01]  /*0560*/  HFMA2 R14, -RZ, RZ, 1.625, 0 ;  /* 0x3e800000ff0e7431 */ /* 0x000fe200000001ff */
[----:B------:R-:W-:Y:S02]  /*0570*/  MOV R15, 0x3d39bf78 ;  /* 0x3d39bf78000f7802 */ /* 0x000fe40000000f00 */
        /* <DEDUP_REMOVED lines=30> */
[----:B------:R-:W-:-:S07]  /*0760*/  F2FP.F16.F32.PACK_AB R8, RZ, R8 ;  /* 0x00000008ff08723e */ /* 0x000fce00000000ff */
.L_x_5156:
[----:B------:R-:W-:Y:S05]  /*0770*/  BSYNC.RECONVERGENT B0 ;  /* 0x0000000000007941 */ /* 0x000fea0003800200 */
.L_x_5155:
[----:B------:R-:W-:Y:S04]  /*0780*/  BSSY.RECONVERGENT B0, `(.L_x_5157) ;  /* 0x0000024000007945 */ /* 0x000fe80003800200 */
[----:B------:R-:W-:Y:S05]  /*0790*/  @P1 BRA `(.L_x_5158) ;  /* 0x0000000000881947 */ /* 0x000fea0003800000 */
        /* <DEDUP_REMOVED lines=34> */
.L_x_5158:
[----:B------:R-:W-:Y:S05]  /*09c0*/  BSYNC.RECONVERGENT B0 ;  /* 0x0000000000007941 */ /* 0x000fea0003800200 */
.L_x_5157:
        /* <DEDUP_REMOVED lines=36> */
.L_x_5160:
[----:B------:R-:W-:Y:S05]  /*0c10*/  BSYNC.RECONVERGENT B0 ;  /* 0x0000000000007941 */ /* 0x000fea0003800200 */
.L_x_5159:
        /* <DEDUP_REMOVED lines=14> */
.L_x_5162:
[----:B------:R-:W-:Y:S05]  /*0d00*/  BSYNC.RECONVERGENT B0 ;  /* 0x0000000000007941 */ /* 0x000fea0003800200 */
.L_x_5161:
[----:B------:R-:W-:-:S13]  /*0d10*/  ISETP.GE.AND P0, PT, R5, R4, PT ;  /* 0x000000040500720c */ /* 0x000fda0003f06270 */
[----:B------:R-:W-:Y:S05]  /*0d20*/  @P0 EXIT ;  /* 0x000000000000094d */ /* 0x000fea0003800000 */
[----:B01----:R-:W0:Y:S01]  /*0d30*/  LDC.64 R2, c[0x0][0x388] ;  /* 0x0000e200ff027b82 */ /* 0x003e220000000a00 */
[----:B------:R-:W-:-:S05]  /*0d40*/  LEA R5, R0, R5, 0x9 ;  /* 0x0000000500057211 */ /* 0x000fca00078e48ff */
[----:B0-----:R-:W-:-:S05]  /*0d50*/  IMAD.WIDE.U32 R2, R5, 0x2, R2 ;  /* 0x0000000205027825 */ /* 0x001fca00078e0002 */
[----:B------:R-:W-:Y:S01]  /*0d60*/  STG.E.U16 desc[UR4][R2.64], R6 ;  /* 0x0000000602007986 */ /* 0x000fe2000c101504 */
[----:B------:R-:W-:Y:S05]  /*0d70*/  EXIT ;  /* 0x000000000000794d */ /* 0x000fea0003800000 */
.L_x_5163:
        /* <DEDUP_REMOVED lines=16> */
.L_x_7041:


//--------------------- .text._ZN2at6native29vectorized_elementwise_kernelILi2EZZZNS0_33launch_log_sigmoid_forward_kernelERNS_18TensorIteratorBaseEENKUlvE_clEvENKUlvE1_clEvEUlN3c104HalfEE_St5arrayIPcLm2EEEEviT0_T1_ --------------------------
	.section	.text._ZN2at6native29vectorized_elementwise_kernelILi2EZZZNS0_33launch_log_sigmoid_forward_kernelERNS_18TensorIteratorBaseEENKUlvE_clEvENKUlvE1_clEvEUlN3c104HalfEE_St5arrayIPcLm2EEEEviT0_T1_,"ax",@progbits
	.align	128
        .global         _ZN2at6native29vectorized_elementwise_kernelILi2EZZZNS0_33launch_log_sigmoid_forward_kernelERNS_18TensorIteratorBaseEENKUlvE_clEvENKUlvE1_clEvEUlN3c104HalfEE_St5arrayIPcLm2EEEEviT0_T1_
        .type           _ZN2at6native29vectorized_elementwise_kernelILi2EZZZNS0_33launch_log_sigmoid_forward_kernelERNS_18TensorIteratorBaseEENKUlvE_clEvENKUlvE1_clEvEUlN3c104HalfEE_St5arrayIPcLm2EEEEviT0_T1_,@function
        .size           _ZN2at6native29vectorized_elementwise_kernelILi2EZZZNS0_33launch_log_sigmoid_forward_kernelERNS_18TensorIteratorBaseEENKUlvE_clEvENKUlvE1_clEvEUlN3c104HalfEE_St5arrayIPcLm2EEEEviT0_T1_,(.L_x_7042 - _ZN2at6native29vectorized_elementwise_kernelILi2EZZZNS0_33launch_log_sigmoid_forward_kernelERNS_18TensorIteratorBaseEENKUlvE_clEvENKUlvE1_clEvEUlN3c104HalfEE_St5arrayIPcLm2EEEEviT0_T1_)
        .other          _ZN2at6native29vectorized_elementwise_kernelILi2EZZZNS0_33launch_log_sigmoid_forward_kernelERNS_18TensorIteratorBaseEENKUlvE_clEvENKUlvE1_clEvEUlN3c104HalfEE_St5arrayIPcLm2EEEEviT0_T1_,@"STO_CUDA_ENTRY STV_DEFAULT"
_ZN2at6native29vectorized_elementwise_kernelILi2EZZZNS0_33launch_log_sigmoid_forward_kernelERNS_18TensorIteratorBaseEENKUlvE_clEvENKUlvE1_clEvEUlN3c104HalfEE_St5arrayIPcLm2EEEEviT0_T1_:
.text._ZN2at6native29vectorized_elementwise_kernelILi2EZZZNS0_33launch_log_sigmoid_forward_kernelERNS_18TensorIteratorBaseEENKUlvE_clEvENKUlvE1_clEvEUlN3c104HalfEE_St5arrayIPcLm2EEEEviT0_T1_:
        /* <DEDUP_REMOVED lines=77> */
[----:B-----5:R-:W-:Y:S02]  /*04d0*/  HADD2.F32 R6, -RZ, R23.H0_H0 ;  /* 0x20000017ff067230 */ /* 0x020fe40000004100 */
[----:B------:R-:W-:Y:S01]  /*04e0*/  HFMA2 R15, -RZ, RZ, 1.625, 0 ;  /* 0x3e800000ff0f7431 */ /* 0x000fe200000001ff */
[----:B------:R-:W-:Y:S02]  /*04f0*/  MOV R21, 0x3d39bf78 ;  /* 0x3d39bf7800157802 */ /* 0x000fe40000000f00 */
        /* <DEDUP_REMOVED lines=30> */
[----:B------:R-:W-:-:S07]  /*06e0*/  F2FP.F16.F32.PACK_AB R6, RZ, R6 ;  /* 0x00000006ff06723e */ /* 0x000fce00000000ff */
.L_x_5166:
[----:B------:R-:W-:Y:S05]  /*06f0*/  BSYNC.RECONVERGENT B0 ;  /* 0x0000000000007941 */ /* 0x000fea0003800200 */
.L_x_5165:
[-C--:B------:R-:W-:Y:S01]  /*0700*/  ISETP.GE.U32.AND P4, PT, R7, R2.reuse, PT ;  /* 0x000000020700720c */ /* 0x080fe20003f86070 */
[----:B------:R-:W-:Y:S01]  /*0710*/  BSSY.RECONVERGENT B0, `(.L_x_5167) ;  /* 0x0000026000007945 */ /* 0x000fe20003800200 */
[----:B------:R-:W-:Y:S02]  /*0720*/  ISETP.GE.U32.AND P3, PT, R11, R2, PT ;  /* 0x000000020b00720c */ /* 0x000fe40003f66070 */
[----:B------:R-:W-:-:S09]  /*0730*/  IADD3 R11, PT, PT, R3, 0x300, RZ ;  /* 0x00000300030b7810 */ /* 0x000fd20007ffe0ff */
[----:B------:R-:W-:Y:S05]  /*0740*/  @P4 BRA `(.L_x_5168) ;  /* 0x0000000000884947 */ /* 0x000fea0003800000 */
[----:B-----5:R-:W-:Y:S02]  /*0750*/  HADD2.F32 R9, -RZ, R9.H0_H0 ;  /* 0x20000009ff097230 */ /* 0x020fe40000004100 */
[----:B------:R-:W-:Y:S01]  /*0760*/  HFMA2 R15, -RZ, RZ, 1.625, 0 ;  /* 0x3e800000ff0f7431 */ /* 0x000fe200000001ff */
[----:B------:R-:W-:Y:S02]  /*0770*/  MOV R21, 0x3d39bf78 ;  /* 0x3d39bf7800157802 */ /* 0x000fe40000000f00 */
        /* <DEDUP_REMOVED lines=31> */
.L_x_5168:
[----:B------:R-:W-:Y:S05]  /*0970*/  BSYNC.RECONVERGENT B0 ;  /* 0x0000000000007941 */ /* 0x000fea0003800200 */
.L_x_5167:
[----:B------:R-:W-:Y:S01]  /*0980*/  BSSY.RECONVERGENT B0, `(.L_x_5169) ;  /* 0x0000026000007945 */ /* 0x000fe20003800200 */
[----:B------:R-:W-:Y:S02]  /*0990*/  ISETP.GE.U32.AND P4, PT, R11, R2, PT ;  /* 0x000000020b00720c */ /* 0x000fe40003f86070 */
[----:B------:R-:W-:Y:S01]  /*09a0*/  IADD3 R11, PT, PT, R3, 0x380, RZ ;  /* 0x00000380030b7810 */ /* 0x000fe20007ffe0ff */
[----:B------:R-:W-:Y:S10]  /*09b0*/  @P5 BRA `(.L_x_5170) ;  /* 0x0000000000885947 */ /* 0x000ff40003800000 */
        /* <DEDUP_REMOVED lines=34> */
.L_x_5170:
[----:B------:R-:W-:Y:S05]  /*0be0*/  BSYNC.RECONVERGENT B0 ;  /* 0x0000000000007941 */ /* 0x000fea0003800200 */
.L_x_5169:
[----:B------:R-:W-:Y:S01]  /*0bf0*/  ISETP.GE.U32.AND P5, PT, R11, R2, PT ;  /* 0x000000020b00720c */ /* 0x000fe20003fa6070 */
[----:B------:R-:W-:Y:S01]  /*0c00*/  BSSY.RECONVERGENT B0, `(.L_x_5171) ;  /* 0x0000026000007945 */ /* 0x000fe20003800200 */
[----:B------:R-:W-:-:S05]  /*0c10*/  @!P0 IADD3 R11, PT, PT, R0, R3, RZ ;  /* 0x00000003000b8210 */ /* 0x000fca0007ffe0ff */
[----:B0-----:R-:W-:Y:S01]  /*0c20*/  @!P0 IMAD.WIDE.U32 R4, R11, 0x2, R4 ;  /* 0x000000020b048825 */ /* 0x001fe200078e0004 */
[----:B------:R-:W-:Y:S06]  /*0c30*/  @P1 BRA `(.L_x_5172) ;  /* 0x0000000000881947 */ /* 0x000fec0003800000 */
[----:B-----5:R-:W-:Y:S02]  /*0c40*/  HADD2.F32 R22, -RZ, R22.H0_H0 ;  /* 0x20000016ff167230 */ /* 0x020fe40000004100 */
[----:B------:R-:W-:Y:S01]  /*0c50*/  HFMA2 R14, -RZ, RZ, 1.625, 0 ;  /* 0x3e800000ff0e7431 */ /* 0x000fe200000001ff */
[----:B------:R-:W-:Y:S02]  /*0c60*/  MOV R15, 0x3d39bf78 ;  /* 0x3d39bf78000f7802 */ /* 0x000fe40000000f00 */
        /* <DEDUP_REMOVED lines=31> */
.L_x_5172:
[----:B------:R-:W-:Y:S05]  /*0e60*/  BSYNC.RECONVERGENT B0 ;  /* 0x0000000000007941 */ /* 0x000fea0003800200 */
.L_x_5171:
        /* <DEDUP_REMOVED lines=36> */
.L_x_5174:
[----:B------:R-:W-:Y:S05]  /*10b0*/  BSYNC.RECONVERGENT B0 ;  /* 0x0000000000007941 */ /* 0x000fea0003800200 */
.L_x_5173:
        /* <DEDUP_REMOVED lines=36> */
.L_x_5176:
[----:B------:R-:W-:Y:S05]  /*1300*/  BSYNC.RECONVERGENT B0 ;  /* 0x0000000000007941 */ /* 0x000fea0003800200 */
.L_x_5175:
        /* <DEDUP_REMOVED lines=36> */
.L_x_5178:
[----:B------:R-:W-:Y:S05]  /*1550*/  BSYNC.RECONVERGENT B0 ;  /* 0x0000000000007941 */ /* 0x000fea0003800200 */
.L_x_5177:
        /* <DEDUP_REMOVED lines=36> */
.L_x_5180:
[----:B------:R-:W-:Y:S05]  /*17a0*/  BSYNC.RECONVERGENT B0 ;  /* 0x0000000000007941 */ /* 0x000fea0003800200 */
.L_x_5179:
        /* <DEDUP_REMOVED lines=18> */
.L_x_5183:
[----:B------:R-:W-:-:S13]  /*18d0*/  ISETP.GE.U32.AND P0, PT, R3, R2, PT ;  /* 0x000000020300720c */ /* 0x000fda0003f06070 */
[----:B------:R-:W-:Y:S05]  /*18e0*/  @P0 BRA `(.L_x_5185) ;  /* 0x0000000000300947 */ /* 0x000fea0003800000 */
[----:B0-----:R-:W0:Y:S01]  /*18f0*/  LDC.64 R4, c[0x0][0x388] ;  /* 0x0000e200ff047b82 */ /* 0x001e220000000a00 */
[----:B------:R-:W-:Y:S02]  /*1900*/  IADD3 R7, PT, PT, R0, R3, RZ ;  /* 0x0000000300077210 */ /* 0x000fe40007ffe0ff */
[----:B------:R-:W-:-:S03]  /*1910*/  IADD3 R3, PT, PT, R3, 0x80, RZ ;  /* 0x0000008003037810 */ /* 0x000fc60007ffe0ff */
[----:B0-----:R-:W-:-:S05]  /*1920*/  IMAD.WIDE.U32 R4, R7, 0x2, R4 ;  /* 0x0000000207047825 */ /* 0x001fca00078e0004 */
[----:B------:R1:W-:Y:S02]  /*1930*/  STG.E.U16 desc[UR4][R4.64], R10 ;  /* 0x0000000a04007986 */ /* 0x0003e4000c101504 */
.L_x_5184:
[----:B------:R-:W-:-:S13]  /*1940*/  ISETP.GE.U32.AND P0, PT, R3, R2, PT ;  /* 0x000000020300720c */ /* 0x000fda0003f06070 */
[----:B------:R-:W-:Y:S05]  /*1950*/  @P0 BRA `(.L_x_5186) ;  /* 0x0000000000340947 */ /* 0x000fea0003800000 */
[----:B01----:R-:W0:Y:S01]  /*1960*/  LDC.64 R4, c[0x0][0x388] ;  /* 0x0000e200ff047b82 */ /* 0x003e220000000a00 */
[----:B------:R-:W-:Y:S02]  /*1970*/  IADD3 R7, PT, PT, R0, R3, RZ ;  /* 0x0000000300077210 */ /* 0x000fe40007ffe0ff */
[----:B------:R-:W-:-:S03]  /*1980*/  IADD3 R3, PT, PT, R3, 0x80, RZ ;  /* 0x0000008003037810 */ /* 0x000fc60007ffe0ff */
[----:B0-----:R-:W-:-:S05]  /*1990*/  IMAD.WIDE.U32 R4, R7, 0x2, R4 ;  /* 0x0000000207047825 */ /* 0x001fca00078e0004 */
[----:B------:R1:W-:Y:S02]  /*19a0*/  STG.E.U16 desc[UR4][R4.64], R11 ;  /* 0x0000000b04007986 */ /* 0x0003e4000c101504 */
.L_x_5185:
        /* <DEDUP_REMOVED lines=8> */
.L_x_5186:
[----:B------:R-:W-:Y:S05]  /*1a30*/  BSYNC.RELIABLE B1 ;  /* 0x0000000000017941 */ /* 0x000fea0003800100 */
.L_x_5182:
[----:B------:R-:W-:-:S13]  /*1a40*/  ISETP.GE.U32.AND P0, PT, R3, R2, PT ;  /* 0x000000020300720c */ /* 0x000fda0003f06070 */
[----:B012---:R-:W0:Y:S01]  /*1a50*/  @!P0 LDC.64 R4, c[0x0][0x388] ;  /* 0x0000e200ff048b82 */ /* 0x007e220000000a00 */
[----:B------:R-:W-:Y:S02]  /*1a60*/  @!P0 IADD3 R7, PT, PT, R0, R3, RZ ;  /* 0x0000000300078210 */ /* 0x000fe40007ffe0ff */
[----:B------:R-:W-:-:S03]  /*1a70*/  @!P0 IADD3 R3, PT, PT, R3, 0x80, RZ ;  /* 0x0000008003038810 */ /* 0x000fc60007ffe0ff */
[----:B0-----:R-:W-:-:S05]  /*1a80*/  @!P0 IMAD.WIDE.U32 R4, R7, 0x2, R4 ;  /* 0x0000000207048825 */ /* 0x001fca00078e0004 */
[----:B------:R2:W-:Y:S02]  /*1a90*/  @!P0 STG.E.U16 desc[UR4][R4.64], R13 ;  /* 0x0000000d04008986 */ /* 0x0005e4000c101504 */
.L_x_5187:
[----:B------:R-:W-:Y:S05]  /*1aa0*/  BSYNC.RECONVERGENT B0 ;  /* 0x0000000000007941 */ /* 0x000fea0003800200 */
.L_x_5181:
        /* <DEDUP_REMOVED lines=8> */
.L_x_5164:
        /* <DEDUP_REMOVED lines=8> */
[----:B0-----:R-:W-:Y:S01]  /*1bb0*/  MOV R8, 0x3d39bf78 ;  /* 0x3d39bf7800087802 */ /* 0x001fe20000000f00 */
[----:B--2---:R-:W-:-:S02]  /*1bc0*/  HADD2.F32 R5, -RZ, R11.H0_H0 ;  /* 0x2000000bff057230 */ /* 0x004fc40000004100 */
[----:B------:R-:W-:Y:S02]  /*1bd0*/  HADD2.F32 R11, -RZ, R11.H1_H1 ;  /* 0x3000000bff0b7230 */ /* 0x000fe40000004100 */
[--C-:B---3--:R-:W-:Y:S02]  /*1be0*/  HADD2.F32 R17, -RZ, R7.reuse.H0_H0 ;  /* 0x20000007ff117230 */ /* 0x108fe40000004100 */
[----:B------:R-:W-:Y:S01]  /*1bf0*/  FMUL.FTZ R6, |R5|, -1.4426950216293334961 ;  /* 0xbfb8aa3b05067820 */ /* 0x000fe20000410200 */
[----:B------:R-:W-:Y:S02]  /*1c00*/  HADD2.F32 R7, -RZ, R7.H1_H1 ;  /* 0x30000007ff077230 */ /* 0x000fe40000004100 */
[----:B------:R-:W-:Y:S01]  /*1c10*/  FMUL.FTZ R12, |R11|, -1.4426950216293334961 ;  /* 0xbfb8aa3b0b0c7820 */ /* 0x000fe20000410200 */
[----:B------:R-:W-:Y:S01]  /*1c20*/  FMNMX.FTZ R5, RZ, R5, PT ;  /* 0x00000005ff057209 */ /* 0x000fe20003810000 */
[----:B------:R-:W-:Y:S01]  /*1c30*/  FMUL.FTZ R16, |R17|, -1.4426950216293334961 ;  /* 0xbfb8aa3b11107820 */ /* 0x000fe20000410200 */
[----:B------:R-:W-:Y:S01]  /*1c40*/  FMNMX.FTZ R11, RZ, R11, PT ;  /* 0x0000000bff0b7209 */ /* 0x000fe20003810000 */
[----:B------:R-:W0:Y:S08]  /*1c50*/  MUFU.EX2 R6, R6 ;  /* 0x0000000600067308 */ /* 0x000e300000000800 */
[----:B------:R-:W1:Y:S08]  /*1c60*/  MUFU.EX2 R12, R12 ;  /* 0x0000000c000c7308 */ /* 0x000e700000000800 */
[----:B------:R-:W2:Y:S01]  /*1c70*/  MUFU.EX2 R16, R16 ;  /* 0x0000001000107308 */ /* 0x000ea20000000800 */
[C---:B0-----:R-:W-:Y:S01]  /*1c80*/  FADD.FTZ.RZ R2, R6.reuse, 1 ;  /* 0x3f80000006027421 */ /* 0x041fe2000001c000 */
[----:B------:R-:W-:-:S04]  /*1c90*/  ISETP.GE.U32.AND P0, PT, R6, 0x7f800000, PT ;  /* 0x7f8000000600780c */ /* 0x000fc80003f06070 */
[----:B------:R-:W-:Y:S02]  /*1ca0*/  IADD3 R2, PT, PT, R2, -0x3f400000, RZ ;  /* 0xc0c0000002027810 */ /* 0x000fe40007ffe0ff */
[----:B------:R-:W-:Y:S02]  /*1cb0*/  ISETP.GT.AND P2, PT, R6, -0x40800000, P0 ;  /* 0xbf8000000600780c */ /* 0x000fe40000744270 */
[----:B------:R-:W-:Y:S01]  /*1cc0*/  LOP3.LUT R13, R2, 0xff800000, RZ, 0xc0, !PT ;  /* 0xff800000020d7812 */ /* 0x000fe200078ec0ff */
[----:B------:R-:W-:-:S03]  /*1cd0*/  HFMA2 R2, -RZ, RZ, 1.625, 0 ;  /* 0x3e800000ff027431 */ /* 0x000fc600000001ff */
[----:B------:R-:W-:Y:S02]  /*1ce0*/  IADD3 R3, PT, PT, -R13, 0x40800000, RZ ;  /* 0x408000000d037810 */ /* 0x000fe40007ffe1ff */
[CC--:B------:R-:W-:Y:S02]  /*1cf0*/  IADD3 R19, PT, PT, R6.reuse, -R13.reuse, RZ ;  /* 0x8000000d06137210 */ /* 0x0c0fe40007ffe0ff */
[----:B------:R-:W-:Y:S02]  /*1d00*/  I2FP.F32.S32 R13, R13 ;  /* 0x0000000d000d7245 */ /* 0x000fe40000201400 */
[----:B------:R-:W-:Y:S01]  /*1d10*/  @P0 FSETP.NEU.FTZ.AND P1, PT, R6, RZ, PT ;  /* 0x000000ff0600020b */ /* 0x000fe20003f3d000 */
[----:B------:R-:W-:Y:S01]  /*1d20*/  FFMA.FTZ R14, R3, R2, -1 ;  /* 0xbf800000030e7423 */ /* 0x000fe20000010002 */
[----:B-1----:R-:W-:Y:S01]  /*1d30*/  FADD.FTZ.RZ R3, R12, 1 ;  /* 0x3f8000000c037421 */ /* 0x002fe2000001c000 */
[----:B------:R-:W-:Y:S02]  /*1d40*/  FMUL.FTZ R13, R13, 1.1920928955078125e-07 ;  /* 0x340000000d0d7820 */ /* 0x000fe40000410000 */
[----:B------:R-:W-:-:S02]  /*1d50*/  FADD.FTZ R19, R19, R14 ;  /* 0x0000000e13137221 */ /* 0x000fc40000010000 */
[----:B------:R-:W-:Y:S02]  /*1d60*/  IADD3 R3, PT, PT, R3, -0x3f400000, RZ ;  /* 0xc0c0000003037810 */ /* 0x000fe40007ffe0ff */
[----:B------:R-:W-:Y:S02]  /*1d70*/  FFMA.FTZ R14, R19, -R8, 0.10546888411045074463 ;  /* 0x3dd80012130e7423 */ /* 0x000fe40000010808 */
[----:B------:R-:W-:Y:S02]  /*1d80*/  LOP3.LUT R9, R3, 0xff800000, RZ, 0xc0, !PT ;  /* 0xff80000003097812 */ /* 0x000fe400078ec0ff */
[----:B------:R-:W-:Y:S02]  /*1d90*/  FFMA.FTZ R14, R19, R14, -0.13229703903198242188 ;  /* 0xbe0778e0130e7423 */ /* 0x000fe4000001000e */
[----:B------:R-:W-:Y:S02]  /*1da0*/  IADD3 R3, PT, PT, -R9, 0x40800000, RZ ;  /* 0x4080000009037810 */ /* 0x000fe40007ffe1ff */
[----:B------:R-:W-:Y:S01]  /*1db0*/  FFMA.FTZ R14, R19, R14, 0.14491446316242218018 ;  /* 0x3e146475130e7423 */ /* 0x000fe2000001000e */
[----:B------:R-:W-:-:S02]  /*1dc0*/  IADD3 R21, PT, PT, R12, -R9, RZ ;  /* 0x800000090c157210 */ /* 0x000fc40007ffe0ff */
[----:B------:R-:W-:Y:S01]  /*1dd0*/  FFMA.FTZ R18, R3, R2, -1 ;  /* 0xbf80000003127423 */ /* 0x000fe20000010002 */
[----:B------:R-:W-:Y:S01]  /*1de0*/  FFMA.FTZ R14, R19, R14, -0.16641564667224884033 ;  /* 0xbe2a68dd130e7423 */ /* 0x000fe2000001000e */
[----:B------:R-:W-:Y:S02]  /*1df0*/  FMUL.FTZ R3, |R7|, -1.4426950216293334961 ;  /* 0xbfb8aa3b07037820 */ /* 0x000fe40000410200 */
[----:B------:R-:W-:Y:S01]  /*1e00*/  FADD.FTZ R21, R21, R18 ;  /* 0x0000001215157221 */ /* 0x000fe20000010000 */
[----:B------:R-:W-:-:S03]  /*1e10*/  FFMA.FTZ R14, R19, R14, 0.19988867640495300293 ;  /* 0x3e4caf9e130e7423 */ /* 0x000fc6000001000e */
[----:B------:R-:W0:Y:S01]  /*1e20*/  MUFU.EX2 R3, R3 ;  /* 0x0000000300037308 */ /* 0x000e220000000800 */
[----:B------:R-:W-:Y:S01]  /*1e30*/  FFMA.FTZ R14, R19, R14, -0.25000196695327758789 ;  /* 0xbe800042130e7423 */ /* 0x000fe2000001000e */
[----:B------:R-:W-:-:S03]  /*1e40*/  FFMA.FTZ R18, R21, -R8, 0.10546888411045074463 ;  /* 0x3dd8001215127423 */ /* 0x000fc60000010808 */
[----:B------:R-:W-:Y:S01]  /*1e50*/  FFMA.FTZ R14, R19, R14, 0.33333510160446166992 ;  /* 0x3eaaaae6130e7423 */ /* 0x000fe2000001000e */
[----:B------:R-:W-:-:S03]  /*1e60*/  FFMA.FTZ R18, R21, R18, -0.13229703903198242188 ;  /* 0xbe0778e015127423 */ /* 0x000fc60000010012 */
[----:B------:R-:W-:Y:S01]  /*1e70*/  FFMA.FTZ R14, R19, R14, -0.5 ;  /* 0xbf000000130e7423 */ /* 0x000fe2000001000e */
[----:B------:R-:W-:-:S03]  /*1e80*/  FFMA.FTZ R18, R21, R18, 0.14491446316242218018 ;  /* 0x3e14647515127423 */ /* 0x000fc60000010012 */
[----:B------:R-:W-:Y:S01]  /*1e90*/  FMUL.FTZ R14, R19, R14 ;  /* 0x0000000e130e7220 */ /* 0x000fe20000410000 */
[----:B------:R-:W-:-:S03]  /*1ea0*/  FFMA.FTZ R20, R21, R18, -0.16641564667224884033 ;  /* 0xbe2a68dd15147423 */ /* 0x000fc60000010012 */
[----:B------:R-:W-:Y:S01]  /*1eb0*/  FFMA.FTZ R14, R19, R14, R19 ;  /* 0x0000000e130e7223 */ /* 0x000fe20000010013 */
[----:B------:R-:W-:Y:S01]  /*1ec0*/  FFMA.FTZ R20, R21, R20, 0.19988867640495300293 ;  /* 0x3e4caf9e15147423 */ /* 0x000fe20000010014 */
[----:B------:R-:W-:Y:S02]  /*1ed0*/  @P0 MOV R19, 0x7f800000 ;  /* 0x7f80000000130802 */ /* 0x000fe40000000f00 */
[----:B------:R-:W-:Y:S01]  /*1ee0*/  FFMA.FTZ R18, R13, 0.69314718246459960938, R14 ;  /* 0x3f3172180d127823 */ /* 0x000fe2000001000e */
[----:B--2---:R-:W-:Y:S01]  /*1ef0*/  FADD.FTZ.RZ R13, R16, 1 ;  /* 0x3f800000100d7421 */ /* 0x004fe2000001c000 */
[----:B0-----:R-:W-:Y:S01]  /*1f00*/  FADD.FTZ.RZ R14, R3, 1 ;  /* 0x3f800000030e7421 */ /* 0x001fe2000001c000 */
[----:B------:R-:W-:Y:S01]  /*1f10*/  FFMA.FTZ R20, R21, R20, -0.25000196695327758789 ;  /* 0xbe80004215147423 */ /* 0x000fe20000010014 */
[----:B------:R-:W-:Y:S01]  /*1f20*/  @P2 FFMA.FTZ R18, R6, R19, +INF ;  /* 0x7f80000006122423 */ /* 0x000fe20000010013 */
[--C-:B----4-:R-:W-:Y:S01]  /*1f30*/  HADD2.F32 R6, -RZ, R10.reuse.H0_H0 ;  /* 0x2000000aff067230 */ /* 0x110fe20000004100 */
[----:B------:R-:W-:Y:S01]  /*1f40*/  IADD3 R13, PT, PT, R13, -0x3f400000, RZ ;  /* 0xc0c000000d0d7810 */ /* 0x000fe20007ffe0ff */
[----:B------:R-:W-:Y:S01]  /*1f50*/  FFMA.FTZ R20, R21, R20, 0.33333510160446166992 ;  /* 0x3eaaaae615147423 */ /* 0x000fe20000010014 */
[----:B------:R-:W-:Y:S01]  /*1f60*/  IADD3 R14, PT, PT, R14, -0x3f400000, RZ ;  /* 0xc0c000000e0e7810 */ /* 0x000fe20007ffe0ff */
[----:B------:R-:W-:Y:S01]  /*1f70*/  HADD2.F32 R10, -RZ, R10.H1_H1 ;  /* 0x3000000aff0a7230 */ /* 0x000fe20000004100 */
[----:B------:R-:W-:Y:S01]  /*1f80*/  LOP3.LUT R13, R13, 0xff800000, RZ, 0xc0, !PT ;  /* 0xff8000000d0d7812 */ /* 0x000fe200078ec0ff */
[----:B------:R-:W-:Y:S01]  /*1f90*/  FFMA.FTZ R20, R21, R20, -0.5 ;  /* 0xbf00000015147423 */ /* 0x000fe20000010014 */
[----:B------:R-:W-:-:S02]  /*1fa0*/  LOP3.LUT R14, R14, 0xff800000, RZ, 0xc0, !PT ;  /* 0xff8000000e0e7812 */ /* 0x000fc400078ec0ff */
[----:B------:R-:W-:Y:S01]  /*1fb0*/  IADD3 R23, PT, PT, -R13, 0x40800000, RZ ;  /* 0x408000000d177810 */ /* 0x000fe20007ffe1ff */
[----:B------:R-:W-:Y:S01]  /*1fc0*/  FMUL.FTZ R20, R21, R20 ;  /* 0x0000001415147220 */ /* 0x000fe20000410000 */
[----:B------:R-:W-:Y:S02]  /*1fd0*/  IADD3 R25, PT, PT, -R14, 0x40800000, RZ ;  /* 0x408000000e197810 */ /* 0x000fe40007ffe1ff */
[----:B------:R-:W-:Y:S01]  /*1fe0*/  IADD3 R19, PT, PT, R16, -R13, RZ ;  /* 0x8000000d10137210 */ /* 0x000fe20007ffe0ff */
[----:B------:R-:W-:Y:S01]  /*1ff0*/  FFMA.FTZ R22, R23, R2, -1 ;  /* 0xbf80000017167423 */ /* 0x000fe20000010002 */
[----:B------:R-:W-:Y:S01]  /*2000*/  IADD3 R24, PT, PT, R3, -R14, RZ ;  /* 0x8000000e03187210 */ /* 0x000fe20007ffe0ff */
[----:B------:R-:W-:Y:S01]  /*2010*/  FFMA.FTZ R25, R25, R2, -1 ;  /* 0xbf80000019197423 */ /* 0x000fe20000010002 */
[----:B------:R-:W-:Y:S01]  /*2020*/  FFMA.FTZ R20, R21, R20, R21 ;  /* 0x0000001415147223 */ /* 0x000fe20000010015 */
[----:B------:R-:W-:Y:S01]  /*2030*/  FADD.FTZ R21, R19, R22 ;  /* 0x0000001613157221 */ /* 0x000fe20000010000 */
[----:B------:R-:W-:Y:S01]  /*2040*/  ISETP.GE.U32.AND P2, PT, R12, 0x7f800000, PT ;  /* 0x7f8000000c00780c */ /* 0x000fe20003f46070 */
[----:B------:R-:W-:Y:S01]  /*2050*/  FADD.FTZ R19, R24, R25 ;  /* 0x0000001918137221 */ /* 0x000fe20000010000 */
[----:B------:R-:W-:Y:S01]  /*2060*/  FMUL.FTZ R25, |R6|, -1.4426950216293334961 ;  /* 0xbfb8aa3b06197820 */ /* 0x000fe20000410200 */
[----:B------:R-:W-:Y:S01]  /*2070*/  I2FP.F32.S32 R22, R9 ;  /* 0x0000000900167245 */ /* 0x000fe20000201400 */
[-C--:B------:R-:W-:Y:S01]  /*2080*/  FFMA.FTZ R24, R21, -R8.reuse, 0.10546888411045074463 ;  /* 0x3dd8001215187423 */ /* 0x080fe20000010808 */
[----:B------:R-:W-:Y:S01]  /*2090*/  ISETP.GT.AND P4, PT, R12, -0x40800000, P2 ;  /* 0xbf8000000c00780c */ /* 0x000fe20001784270 */
[----:B------:R-:W0:Y:S01]  /*20a0*/  MUFU.EX2 R9, R25 ;  /* 0x0000001900097308 */ /* 0x000e220000000800 */
[----:B------:R-:W-:Y:S01]  /*20b0*/  FFMA.FTZ R26, R19, -R8, 0.10546888411045074463 ;  /* 0x3dd80012131a7423 */ /* 0x000fe20000010808 */
[----:B------:R-:W-:Y:S01]  /*20c0*/  FFMA.FTZ R24, R21, R24, -0.13229703903198242188 ;  /* 0xbe0778e015187423 */ /* 0x000fe20000010018 */
[----:B------:R-:W-:Y:S01]  /*20d0*/  FMUL.FTZ R23, R22, 1.1920928955078125e-07 ;  /* 0x3400000016177820 */ /* 0x000fe20000410000 */
[----:B------:R-:W-:Y:S01]  /*20e0*/  @P0 FSEL R18, R18, -RZ, P1 ;  /* 0x800000ff12120208 */ /* 0x000fe20000800000 */
[----:B------:R-:W-:Y:S01]  /*20f0*/  FFMA.FTZ R26, R19, R26, -0.13229703903198242188 ;  /* 0xbe0778e0131a7423 */ /* 0x000fe2000001001a */
[----:B------:R-:W-:Y:S01]  /*2100*/  FFMA.FTZ R24, R21, R24, 0.14491446316242218018 ;  /* 0x3e14647515187423 */ /* 0x000fe20000010018 */
[----:B------:R-:W-:Y:S01]  /*2110*/  FFMA.FTZ R20, R23, 0.69314718246459960938, R20 ;  /* 0x3f31721817147823 */ /* 0x000fe20000010014 */
[----:B------:R-:W-:Y:S01]  /*2120*/  @P2 MOV R23, 0x7f800000 ;  /* 0x7f80000000172802 */ /* 0x000fe20000000f00 */
[----:B------:R-:W-:Y:S01]  /*2130*/  FFMA.FTZ R26, R19, R26, 0.14491446316242218018 ;  /* 0x3e146475131a7423 */ /* 0x000fe2000001001a */
[----:B------:R-:W-:Y:S01]  /*2140*/  FFMA.FTZ R24, R21, R24, -0.16641564667224884033 ;  /* 0xbe2a68dd15187423 */ /* 0x000fe20000010018 */
[C---:B------:R-:W-:Y:S01]  /*2150*/  @P2 FSETP.NEU.FTZ.AND P3, PT, R12.reuse, RZ, PT ;  /* 0x000000ff0c00220b */ /* 0x040fe20003f7d000 */
[----:B------:R-:W-:Y:S01]  /*2160*/  FADD.FTZ R5, R5, -R18 ;  /* 0x8000001205057221 */ /* 0x000fe20000010000 */
[----:B------:R-:W-:Y:S01]  /*2170*/  @P4 FFMA.FTZ R20, R12, R23, +INF ;  /* 0x7f8000000c144423 */ /* 0x000fe20000010017 */
[----:B------:R-:W-:Y:S01]  /*2180*/  FFMA.FTZ R24, R21, R24, 0.19988867640495300293 ;  /* 0x3e4caf9e15187423 */ /* 0x000fe20000010018 */
[----:B------:R-:W-:Y:S01]  /*2190*/  FFMA.FTZ R26, R19, R26, -0.16641564667224884033 ;  /* 0xbe2a68dd131a7423 */ /* 0x000fe2000001001a */
[----:B------:R-:W-:Y:S01]  /*21a0*/  FMUL.FTZ R23, |R10|, -1.4426950216293334961 ;  /* 0xbfb8aa3b0a177820 */ /* 0x000fe20000410200 */
[----:B0-----:R-:W-:Y:S01]  /*21b0*/  FADD.FTZ.RZ R12, R9, 1 ;  /* 0x3f800000090c7421 */ /* 0x001fe2000001c000 */
[----:B------:R-:W-:Y:S01]  /*21c0*/  FFMA.FTZ R24, R21, R24, -0.25000196695327758789 ;  /* 0xbe80004215187423 */ /* 0x000fe20000010018 */
[----:B------:R-:W-:Y:S01]  /*21d0*/  @P2 FSEL R20, R20, -RZ, P3 ;  /* 0x800000ff14142208 */ /* 0x000fe20001800000 */
[----:B------:R-:W-:Y:S01]  /*21e0*/  FFMA.FTZ R26, R19, R26, 0.19988867640495300293 ;  /* 0x3e4caf9e131a7423 */ /* 0x000fe2000001001a */
[----:B------:R-:W-:Y:S01]  /*21f0*/  I2FP.F32.S32 R13, R13 ;  /* 0x0000000d000d7245 */ /* 0x000fe20000201400 */
[----:B------:R-:W-:Y:S01]  /*2200*/  FFMA.FTZ R24, R21, R24, 0.33333510160446166992 ;  /* 0x3eaaaae615187423 */ /* 0x000fe20000010018 */
[----:B------:R-:W-:Y:S01]  /*2210*/  IADD3 R12, PT, PT, R12, -0x3f400000, RZ ;  /* 0xc0c000000c0c7810 */ /* 0x000fe20007ffe0ff */
[----:B------:R-:W-:Y:S01]  /*2220*/  FFMA.FTZ R26, R19, R26, -0.25000196695327758789 ;  /* 0xbe800042131a7423 */ /* 0x000fe2000001001a */
[----:B------:R-:W-:Y:S01]  /*2230*/  ISETP.GE.U32.AND P0, PT, R16, 0x7f800000, PT ;  /* 0x7f8000001000780c */ /* 0x000fe20003f06070 */
[----:B------:R-:W-:Y:S01]  /*2240*/  FFMA.FTZ R24, R21, R24, -0.5 ;  /* 0xbf00000015187423 */ /* 0x000fe20000010018 */
[----:B------:R-:W-:Y:S01]  /*2250*/  LOP3.LUT R18, R12, 0xff800000, RZ, 0xc0, !PT ;  /* 0xff8000000c127812 */ /* 0x000fe200078ec0ff */
[----:B------:R-:W-:Y:S01]  /*2260*/  FADD.FTZ R12, R11, -R20 ;  /* 0x800000140b0c7221 */ /* 0x000fe20000010000 */
[----:B------:R-:W-:Y:S01]  /*2270*/  FFMA.FTZ R26, R19, R26, 0.33333510160446166992 ;  /* 0x3eaaaae6131a7423 */ /* 0x000fe2000001001a */
[----:B------:R-:W-:Y:S01]  /*2280*/  FMUL.FTZ R22, R21, R24 ;  /* 0x0000001815167220 */ /* 0x000fe20000410000 */
[----:B------:R-:W-:Y:S01]  /*2290*/  IADD3 R11, PT, PT, -R18, 0x40800000, RZ ;  /* 0x40800000120b7810 */ /* 0x000fe20007ffe1ff */
[----:B------:R-:W-:Y:S01]  /*22a0*/  FMUL.FTZ R13, R13, 1.1920928955078125e-07 ;  /* 0x340000000d0d7820 */ /* 0x000fe20000410000 */
[----:B------:R-:W-:Y:S01]  /*22b0*/  FFMA.FTZ R26, R19, R26, -0.5 ;  /* 0xbf000000131a7423 */ /* 0x000fe2000001001a */
[----:B------:R-:W-:Y:S01]  /*22c0*/  FFMA.FTZ R22, R21, R22, R21 ;  /* 0x0000001615167223 */ /* 0x000fe20000010015 */
[----:B------:R-:W-:Y:S01]  /*22d0*/  IADD3 R21, PT, PT, R9, -R18, RZ ;  /* 0x8000001209157210 */ /* 0x000fe20007ffe0ff */
[----:B------:R-:W-:Y:S01]  /*22e0*/  FFMA.FTZ R20, R11, R2, -1 ;  /* 0xbf8000000b147423 */ /* 0x000fe20000010002 */
[----:B------:R-:W-:Y:S01]  /*22f0*/  ISETP.GE.U32.AND P2, PT, R3, 0x7f800000, PT ;  /* 0x7f8000000300780c */ /* 0x000fe20003f46070 */
[----:B------:R-:W0:Y:S01]  /*2300*/  MUFU.EX2 R11, R23 ;  /* 0x00000017000b7308 */ /* 0x000e220000000800 */
[----:B------:R-:W-:Y:S01]  /*2310*/  FMUL.FTZ R26, R19, R26 ;  /* 0x0000001a131a7220 */ /* 0x000fe20000410000 */
[----:B------:R-:W-:Y:S01]  /*2320*/  FADD.FTZ R21, R21, R20 ;  /* 0x0000001415157221 */ /* 0x000fe20000010000 */
[----:B------:R-:W-:Y:S01]  /*2330*/  I2FP.F32.S32 R20, R14 ;  /* 0x0000000e00147245 */ /* 0x000fe20000201400 */
[----:B------:R-:W-:Y:S01]  /*2340*/  FFMA.FTZ R22, R13, 0.69314718246459960938, R22 ;  /* 0x3f3172180d167823 */ /* 0x000fe20000010016 */
[----:B------:R-:W-:Y:S01]  /*2350*/  FFMA.FTZ R19, R19, R26, R19 ;  /* 0x0000001a13137223 */ /* 0x000fe20000010013 */
[----:B------:R-:W-:Y:S01]  /*2360*/  ISETP.GT.AND P3, PT, R16, -0x40800000, P0 ;  /* 0xbf8000001000780c */ /* 0x000fe20000764270 */
[----:B------:R-:W-:Y:S01]  /*2370*/  FFMA.FTZ R24, R21, -R8, 0.10546888411045074463 ;  /* 0x3dd8001215187423 */ /* 0x000fe20000010808 */
[----:B------:R-:W-:Y:S01]  /*2380*/  FMUL.FTZ R20, R20, 1.1920928955078125e-07 ;  /* 0x3400000014147820 */ /* 0x000fe20000410000 */
[----:B------:R-:W-:Y:S01]  /*2390*/  ISETP.GT.AND P4, PT, R3, -0x40800000, P2 ;  /* 0xbf8000000300780c */ /* 0x000fe20001784270 */
[--C-:B-----5:R-:W-:Y:S01]  /*23a0*/  HADD2.F32 R14, -RZ, R15.reuse.H0_H0 ;  /* 0x2000000fff0e7230 */ /* 0x120fe20000004100 */
[----:B------:R-:W-:Y:S01]  /*23b0*/  @P0 MOV R25, 0x7f800000 ;  /* 0x7f80000000190802 */ /* 0x000fe20000000f00 */
[----:B------:R-:W-:Y:S01]  /*23c0*/  FFMA.FTZ R13, R20, 0.69314718246459960938, R19 ;  /* 0x3f317218140d7823 */ /* 0x000fe20000010013 */
[----:B------:R-:W-:Y:S01]  /*23d0*/  @P2 MOV R20, 0x7f800000 ;  /* 0x7f80000000142802 */ /* 0x000fe20000000f00 */
[----:B------:R-:W-:Y:S01]  /*23e0*/  FFMA.FTZ R24, R21, R24, -0.13229703903198242188 ;  /* 0xbe0778e015187423 */ /* 0x000fe20000010018 */
[----:B------:R-:W-:Y:S01]  /*23f0*/  @P0 FSETP.NEU.FTZ.AND P1, PT, R16, RZ, PT ;  /* 0x000000ff1000020b */ /* 0x000fe20003f3d000 */
[----:B------:R-:W-:-:S02]  /*2400*/  HADD2.F32 R15, -RZ, R15.H1_H1 ;  /* 0x3000000fff0f7230 */ /* 0x000fc40000004100 */
[----:B0-----:R-:W-:Y:S01]  /*2410*/  FADD.FTZ.RZ R19, R11, 1 ;  /* 0x3f8000000b137421 */ /* 0x001fe2000001c000 */
[----:B------:R-:W-:Y:S01]  /*2420*/  FFMA.FTZ R24, R21, R24, 0.14491446316242218018 ;  /* 0x3e14647515187423 */ /* 0x000fe20000010018 */
[----:B------:R-:W-:Y:S01]  /*2430*/  @P3 FFMA.FTZ R22, R16, R25, +INF ;  /* 0x7f80000010163423 */ /* 0x000fe20000010019 */
[----:B------:R-:W-:Y:S01]  /*2440*/  FMUL.FTZ R16, |R14|, -1.4426950216293334961 ;  /* 0xbfb8aa3b0e107820 */ /* 0x000fe20000410200 */
[----:B------:R-:W-:Y:S01]  /*2450*/  FMUL.FTZ R25, |R15|, -1.4426950216293334961 ;  /* 0xbfb8aa3b0f197820 */ /* 0x000fe20000410200 */
[----:B------:R-:W-:Y:S01]  /*2460*/  IADD3 R19, PT, PT, R19, -0x3f400000, RZ ;  /* 0xc0c0000013137810 */ /* 0x000fe20007ffe0ff */
[----:B------:R-:W-:Y:S01]  /*2470*/  @P4 FFMA.FTZ R13, R3, R20, +INF ;  /* 0x7f800000030d4423 */ /* 0x000fe20000010014 */
[----:B------:R-:W-:Y:S01]  /*2480*/  FFMA.FTZ R24, R21, R24, -0.16641564667224884033 ;  /* 0xbe2a68dd15187423 */ /* 0x000fe20000010018 */
[----:B------:R-:W-:Y:S01]  /*2490*/  @P0 FSEL R22, R22, -RZ, P1 ;  /* 0x800000ff16160208 */ /* 0x000fe20000800000 */
[----:B------:R-:W0:Y:S01]  /*24a0*/  MUFU.EX2 R16, R16 ;  /* 0x0000001000107308 */ /* 0x000e220000000800 */
[----:B------:R-:W-:Y:S01]  /*24b0*/  LOP3.LUT R20, R19, 0xff800000, RZ, 0xc0, !PT ;  /* 0xff80000013147812 */ /* 0x000fe200078ec0ff */
[----:B------:R-:W-:Y:S01]  /*24c0*/  FFMA.FTZ R24, R21, R24, 0.19988867640495300293 ;  /* 0x3e4caf9e15187423 */ /* 0x000fe20000010018 */
[----:B------:R-:W-:-:S02]  /*24d0*/  FMNMX.FTZ R19, RZ, R17, PT ;  /* 0x00000011ff137209 */ /* 0x000fc40003810000 */
[----:B------:R-:W-:Y:S01]  /*24e0*/  IADD3 R23, PT, PT, -R20, 0x40800000, RZ ;  /* 0x4080000014177810 */ /* 0x000fe20007ffe1ff */
[----:B------:R-:W-:Y:S01]  /*24f0*/  FFMA.FTZ R24, R21, R24, -0.25000196695327758789 ;  /* 0xbe80004215187423 */ /* 0x000fe20000010018 */
[----:B------:R-:W-:Y:S01]  /*2500*/  IADD3 R27, PT, PT, R11, -R20, RZ ;  /* 0x800000140b1b7210 */ /* 0x000fe20007ffe0ff */
[----:B------:R-:W1:Y:S01]  /*2510*/  MUFU.EX2 R17, R25 ;  /* 0x0000001900117308 */ /* 0x000e620000000800 */
[----:B------:R-:W-:Y:S01]  /*2520*/  FADD.FTZ R19, R19, -R22 ;  /* 0x8000001613137221 */ /* 0x000fe20000010000 */
[----:B------:R-:W-:Y:S01]  /*2530*/  FFMA.FTZ R26, R23, R2, -1 ;  /* 0xbf800000171a7423 */ /* 0x000fe20000010002 */
[----:B------:R-:W-:Y:S01]  /*2540*/  FFMA.FTZ R24, R21, R24, 0.33333510160446166992 ;  /* 0x3eaaaae615187423 */ /* 0x000fe20000010018 */
[----:B------:R-:W-:Y:S02]  /*2550*/  @P2 FSETP.NEU.FTZ.AND P4, PT, R3, RZ, PT ;  /* 0x000000ff0300220b */ /* 0x000fe40003f9d000 */
[----:B------:R-:W-:Y:S01]  /*2560*/  FADD.FTZ R27, R27, R26 ;  /* 0x0000001a1b1b7221 */ /* 0x000fe20000010000 */
[----:B------:R-:W-:Y:S01]  /*2570*/  FFMA.FTZ R24, R21, R24, -0.5 ;  /* 0xbf00000015187423 */ /* 0x000fe20000010018 */
[----:B------:R-:W-:Y:S01]  /*2580*/  ISETP.GE.U32.AND P5, PT, R9, 0x7f800000, PT ;  /* 0x7f8000000900780c */ /* 0x000fe20003fa6070 */
[----:B0-----:R-:W-:Y:S01]  /*2590*/  FADD.FTZ.RZ R3, R16, 1 ;  /* 0x3f80000010037421 */ /* 0x001fe2000001c000 */
[----:B------:R-:W-:Y:S01]  /*25a0*/  FFMA.FTZ R22, R27, -R8, 0.10546888411045074463 ;  /* 0x3dd800121b167423 */ /* 0x000fe20000010808 */
[----:B------:R-:W-:Y:S01]  /*25b0*/  I2FP.F32.S32 R18, R18 ;  /* 0x0000001200127245 */ /* 0x000fe20000201400 */
[----:B------:R-:W-:Y:S01]  /*25c0*/  FMUL.FTZ R24, R21, R24 ;  /* 0x0000001815187220 */ /* 0x000fe20000410000 */
[----:B------:R-:W-:Y:S01]  /*25d0*/  ISETP.GT.AND P0, PT, R9, -0x40800000, P5 ;  /* 0xbf8000000900780c */ /* 0x000fe20002f04270 */
[----:B------:R-:W-:Y:S01]  /*25e0*/  FFMA.FTZ R22, R27, R22, -0.13229703903198242188 ;  /* 0xbe0778e01b167423 */ /* 0x000fe20000010016 */
[----:B------:R-:W-:Y:S01]  /*25f0*/  IADD3 R3, PT, PT, R3, -0x3f400000, RZ ;  /* 0xc0c0000003037810 */ /* 0x000fe20007ffe0ff */
[----:B------:R-:W-:Y:S01]  /*2600*/  FFMA.FTZ R21, R21, R24, R21 ;  /* 0x0000001815157223 */ /* 0x000fe20000010015 */
[----:B------:R-:W-:Y:S01]  /*2610*/  FMUL.FTZ R18, R18, 1.1920928955078125e-07 ;  /* 0x3400000012127820 */ /* 0x000fe20000410000 */
[----:B------:R-:W-:Y:S01]  /*2620*/  FFMA.FTZ R22, R27, R22, 0.14491446316242218018 ;  /* 0x3e1464751b167423 */ /* 0x000fe20000010016 */
[----:B-1----:R-:W-:Y:S01]  /*2630*/  FADD.FTZ.RZ R23, R17, 1 ;  /* 0x3f80000011177421 */ /* 0x002fe2000001c000 */
[----:B------:R-:W-:Y:S01]  /*2640*/  ISETP.GE.U32.AND P3, PT, R11, 0x7f800000, PT ;  /* 0x7f8000000b00780c */ /* 0x000fe20003f66070 */
[----:B------:R-:W-:Y:S01]  /*2650*/  FFMA.FTZ R18, R18, 0.69314718246459960938, R21 ;  /* 0x3f31721812127823 */ /* 0x000fe20000010015 */
[----:B------:R-:W-:Y:S01]  /*2660*/  FFMA.FTZ R24, R27, R22, -0.16641564667224884033 ;  /* 0xbe2a68dd1b187423 */ /* 0x000fe20000010016 */
[----:B------:R-:W-:-:S02]  /*2670*/  LOP3.LUT R21, R3, 0xff800000, RZ, 0xc0, !PT ;  /* 0xff80000003157812 */ /* 0x000fc400078ec0ff */
[----:B------:R-:W-:Y:S01]  /*2680*/  IADD3 R23, PT, PT, R23, -0x3f400000, RZ ;  /* 0xc0c0000017177810 */ /* 0x000fe20007ffe0ff */
[----:B------:R-:W-:Y:S01]  /*2690*/  FFMA.FTZ R24, R27, R24, 0.19988867640495300293 ;  /* 0x3e4caf9e1b187423 */ /* 0x000fe20000010018 */
[----:B------:R-:W-:Y:S02]  /*26a0*/  @P5 MOV R26, 0x7f800000 ;  /* 0x7f800000001a5802 */ /* 0x000fe40000000f00 */
[----:B------:R-:W-:Y:S01]  /*26b0*/  IADD3 R3, PT, PT, -R21, 0x40800000, RZ ;  /* 0x4080000015037810 */ /* 0x000fe20007ffe1ff */
[----:B------:R-:W-:Y:S01]  /*26c0*/  FFMA.FTZ R24, R27, R24, -0.25000196695327758789 ;  /* 0xbe8000421b187423 */ /* 0x000fe20000010018 */
[----:B------:R-:W-:Y:S01]  /*26d0*/  LOP3.LUT R22, R23, 0xff800000, RZ, 0xc0, !PT ;  /* 0xff80000017167812 */ /* 0x000fe200078ec0ff */
[----:B------:R-:W-:Y:S01]  /*26e0*/  @P0 FFMA.FTZ R18, R9, R26, +INF ;  /* 0x7f80000009120423 */ /* 0x000fe2000001001a */
[----:B------:R-:W-:Y:S01]  /*26f0*/  IADD3 R23, PT, PT, R16, -R21, RZ ;  /* 0x8000001510177210 */ /* 0x000fe20007ffe0ff */
[----:B------:R-:W-:Y:S01]  /*2700*/  FFMA.FTZ R26, R3, R2, -1 ;  /* 0xbf800000031a7423 */ /* 0x000fe20000010002 */
[----:B------:R-:W-:Y:S01]  /*2710*/  FFMA.FTZ R24, R27, R24, 0.33333510160446166992 ;  /* 0x3eaaaae61b187423 */ /* 0x000fe20000010018 */
[----:B------:R-:W-:-:S02]  /*2720*/  IADD3 R25, PT, PT, -R22, 0x40800000, RZ ;  /* 0x4080000016197810 */ /* 0x000fc40007ffe1ff */
[----:B------:R-:W-:Y:S01]  /*2730*/  FADD.FTZ R23, R23, R26 ;  /* 0x0000001a17177221 */ /* 0x000fe20000010000 */
[----:B------:R-:W-:Y:S01]  /*2740*/  FFMA.FTZ R24, R27, R24, -0.5 ;  /* 0xbf0000001b187423 */ /* 0x000fe20000010018 */
[----:B------:R-:W-:Y:S01]  /*2750*/  IADD3 R26, PT, PT, R17, -R22, RZ ;  /* 0x80000016111a7210 */ /* 0x000fe20007ffe0ff */
[----:B------:R-:W-:Y:S01]  /*2760*/  FFMA.FTZ R25, R25, R2, -1 ;  /* 0xbf80000019197423 */ /* 0x000fe20000010002 */
[----:B------:R-:W-:Y:S01]  /*2770*/  @P5 FSETP.NEU.FTZ.AND P6, PT, R9, RZ, PT ;  /* 0x000000ff0900520b */ /* 0x000fe20003fdd000 */
[C---:B------:R-:W-:Y:S01]  /*2780*/  FMUL.FTZ R24, R27.reuse, R24 ;  /* 0x000000181b187220 */ /* 0x040fe20000410000 */
[----:B------:R-:W0:Y:S01]  /*2790*/  LDC.64 R2, c[0x0][0x388] ;  /* 0x0000e200ff027b82 */ /* 0x000e220000000a00 */
[----:B------:R-:W-:Y:S01]  /*27a0*/  FADD.FTZ R25, R26, R25 ;  /* 0x000000191a197221 */ /* 0x000fe20000010000 */
[----:B------:R-:W-:Y:S01]  /*27b0*/  ISETP.GE.U32.AND P1, PT, R16, 0x7f800000, PT ;  /* 0x7f8000001000780c */ /* 0x000fe20003f26070 */
[----:B------:R-:W-:Y:S01]  /*27c0*/  FFMA.FTZ R27, R27, R24, R27 ;  /* 0x000000181b1b7223 */ /* 0x000fe2000001001b */
[-C--:B------:R-:W-:Y:S01]  /*27d0*/  FFMA.FTZ R24, R23, -R8.reuse, 0.10546888411045074463 ;  /* 0x3dd8001217187423 */ /* 0x080fe20000010808 */
[----:B------:R-:W-:Y:S01]  /*27e0*/  FFMA.FTZ R8, R25, -R8, 0.10546888411045074463 ;  /* 0x3dd8001219087423 */ /* 0x000fe20000010808 */
[----:B------:R-:W-:-:S02]  /*27f0*/  ISETP.GE.U32.AND P0, PT, R17, 0x7f800000, PT ;  /* 0x7f8000001100780c */ /* 0x000fc40003f06070 */
[----:B------:R-:W-:Y:S01]  /*2800*/  FFMA.FTZ R24, R23, R24, -0.13229703903198242188 ;  /* 0xbe0778e017187423 */ /* 0x000fe20000010018 */
[----:B------:R-:W-:Y:S01]  /*2810*/  FFMA.FTZ R8, R25, R8, -0.13229703903198242188 ;  /* 0xbe0778e019087423 */ /* 0x000fe20000010008 */
[----:B------:R-:W-:Y:S02]  /*2820*/  @P2 FSEL R13, R13, -RZ, P4 ;  /* 0x800000ff0d0d2208 */ /* 0x000fe40002000000 */
[----:B------:R-:W-:Y:S01]  /*2830*/  FFMA.FTZ R24, R23, R24, 0.14491446316242218018 ;  /* 0x3e14647517187423 */ /* 0x000fe20000010018 */
[----:B------:R-:W-:Y:S01]  /*2840*/  FFMA.FTZ R8, R25, R8, 0.14491446316242218018 ;  /* 0x3e14647519087423 */ /* 0x000fe20000010008 */
[----:B------:R-:W-:Y:S02]  /*2850*/  ISETP.GT.AND P4, PT, R11, -0x40800000, P3 ;  /* 0xbf8000000b00780c */ /* 0x000fe40001f84270 */
[----:B------:R-:W-:Y:S01]  /*2860*/  FFMA.FTZ R24, R23, R24, -0.16641564667224884033 ;  /* 0xbe2a68dd17187423 */ /* 0x000fe20000010018 */
[----:B------:R-:W-:Y:S01]  /*2870*/  FFMA.FTZ R8, R25, R8, -0.16641564667224884033 ;  /* 0xbe2a68dd19087423 */ /* 0x000fe20000010008 */
[----:B------:R-:W-:-:S02]  /*2880*/  @P5 FSEL R18, R18, -RZ, P6 ;  /* 0x800000ff12125208 */ /* 0x000fc40003000000 */
[----:B------:R-:W-:Y:S01]  /*2890*/  FFMA.FTZ R24, R23, R24, 0.19988867640495300293 ;  /* 0x3e4caf9e17187423 */ /* 0x000fe20000010018 */
[----:B------:R-:W-:Y:S01]  /*28a0*/  FFMA.FTZ R8, R25, R8, 0.19988867640495300293 ;  /* 0x3e4caf9e19087423 */ /* 0x000fe20000010008 */
[----:B------:R-:W-:Y:S02]  /*28b0*/  ISETP.GT.AND P6, PT, R16, -0x40800000, P1 ;  /* 0xbf8000001000780c */ /* 0x000fe40000fc4270 */
[----:B------:R-:W-:Y:S01]  /*28c0*/  FFMA.FTZ R24, R23, R24, -0.25000196695327758789 ;  /* 0xbe80004217187423 */ /* 0x000fe20000010018 */
[----:B------:R-:W-:Y:S01]  /*28d0*/  FFMA.FTZ R8, R25, R8, -0.25000196695327758789 ;  /* 0xbe80004219087423 */ /* 0x000fe20000010008 */
[----:B------:R-:W-:Y:S01]  /*28e0*/  ISETP.GT.AND P5, PT, R17, -0x40800000, P0 ;  /* 0xbf8000001100780c */ /* 0x000fe200007a4270 */
[----:B0-----:R-:W-:-:S04]  /*28f0*/  IMAD.WIDE.U32 R2, R0, 0x2, R2 ;  /* 0x0000000200027825 */ /* 0x001fc800078e0002 */
[----:B------:R-:W-:Y:S01]  /*2900*/  FFMA.FTZ R24, R23, R24, 0.33333510160446166992 ;  /* 0x3eaaaae617187423 */ /* 0x000fe20000010018 */
[----:B------:R-:W-:Y:S01]  /*2910*/  FFMA.FTZ R8, R25, R8, 0.33333510160446166992 ;  /* 0x3eaaaae619087423 */ /* 0x000fe20000010008 */
[----:B------:R-:W-:Y:S02]  /*2920*/  I2FP.F32.S32 R20, R20 ;  /* 0x0000001400147245 */ /* 0x000fe40000201400 */
[----:B------:R-:W-:Y:S01]  /*2930*/  FFMA.FTZ R24, R23, R24, -0.5 ;  /* 0xbf00000017187423 */ /* 0x000fe20000010018 */
[C---:B------:R-:W-:Y:S01]  /*2940*/  FFMA.FTZ R8, R25.reuse, R8, -0.5 ;  /* 0xbf00000019087423 */ /* 0x040fe20000010008 */
[----:B------:R-:W-:Y:S01]  /*2950*/  I2FP.F32.S32 R21, R21 ;  /* 0x0000001500157245 */ /* 0x000fe20000201400 */
[----:B------:R-:W-:Y:S01]  /*2960*/  FMUL.FTZ R20, R20, 1.1920928955078125e-07 ;  /* 0x3400000014147820 */ /* 0x000fe20000410000 */
[----:B------:R-:W-:Y:S01]  /*2970*/  I2FP.F32.S32 R22, R22 ;  /* 0x0000001600167245 */ /* 0x000fe20000201400 */
[----:B------:R-:W-:Y:S01]  /*2980*/  FMUL.FTZ R8, R25, R8 ;  /* 0x0000000819087220 */ /* 0x000fe20000410000 */
[----:B------:R-:W-:Y:S01]  /*2990*/  FMUL.FTZ R24, R23, R24 ;  /* 0x0000001817187220 */ /* 0x000fe20000410000 */
[----:B------:R-:W-:Y:S01]  /*29a0*/  @P3 MOV R0, 0x7f800000 ;  /* 0x7f80000000003802 */ /* 0x000fe20000000f00 */
[----:B------:R-:W-:Y:S01]  /*29b0*/  FMUL.FTZ R21, R21, 1.1920928955078125e-07 ;  /* 0x3400000015157820 */ /* 0x000fe20000410000 */
[----:B------:R-:W-:Y:S01]  /*29c0*/  FFMA.FTZ R25, R25, R8, R25 ;  /* 0x0000000819197223 */ /* 0x000fe20000010019 */
[----:B------:R-:W-:Y:S01]  /*29d0*/  FFMA.FTZ R24, R23, R24, R23 ;  /* 0x0000001817187223 */ /* 0x000fe20000010017 */
[----:B------:R-:W-:Y:S01]  /*29e0*/  FMUL.FTZ R22, R22, 1.1920928955078125e-07 ;  /* 0x3400000016167820 */ /* 0x000fe20000410000 */
[----:B------:R-:W-:Y:S01]  /*29f0*/  @P1 MOV R9, 0x7f800000 ;  /* 0x7f80000000091802 */ /* 0x000fe20000000f00 */
[----:B------:R-:W-:Y:S01]  /*2a00*/  FFMA.FTZ R27, R20, 0.69314718246459960938, R27 ;  /* 0x3f317218141b7823 */ /* 0x000fe2000001001b */
[----:B------:R-:W-:Y:S01]  /*2a10*/  @P0 MOV R8, 0x7f800000 ;  /* 0x7f80000000080802 */ /* 0x000fe20000000f00 */
[----:B------:R-:W-:Y:S01]  /*2a20*/  @P4 FFMA.FTZ R27, R11, R0, +INF ;  /* 0x7f8000000b1b4423 */ /* 0x000fe20000010000 */
[----:B------:R-:W-:Y:S01]  /*2a30*/  FFMA.FTZ R0, R21, 0.69314718246459960938, R24 ;  /* 0x3f31721815007823 */ /* 0x000fe20000010018 */
[----:B------:R-:W-:Y:S01]  /*2a40*/  FFMA.FTZ R22, R22, 0.69314718246459960938, R25 ;  /* 0x3f31721816167823 */ /* 0x000fe20000010019 */
[----:B------:R-:W-:Y:S01]  /*2a50*/  @P6 FFMA.FTZ R0, R16, R9, +INF ;  /* 0x7f80000010006423 */ /* 0x000fe20000010009 */
[----:B------:R-:W-:Y:S01]  /*2a60*/  @P5 FFMA.FTZ R22, R17, R8, +INF ;  /* 0x7f80000011165423 */ /* 0x000fe20000010008 */
[----:B------:R-:W-:Y:S01]  /*2a70*/  @P3 FSETP.NEU.FTZ.AND P2, PT, R11, RZ, PT ;  /* 0x000000ff0b00320b */ /* 0x000fe20003f5d000 */
[----:B------:R-:W-:Y:S01]  /*2a80*/  IMAD.WIDE.U32 R2, R4, 0x4, R2 ;  /* 0x0000000404027825 */ /* 0x000fe200078e0002 */
[----:B------:R-:W-:-:S02]  /*2a90*/  @P1 FSETP.NEU.FTZ.AND P4, PT, R16, RZ, PT ;  /* 0x000000ff1000120b */ /* 0x000fc40003f9d000 */
[----:B------:R-:W-:Y:S02]  /*2aa0*/  @P0 FSETP.NEU.FTZ.AND P6, PT, R17, RZ, PT ;  /* 0x000000ff1100020b */ /* 0x000fe40003fdd000 */
[----:B------:R-:W-:Y:S02]  /*2ab0*/  FMNMX.FTZ R8, RZ, R7, PT ;  /* 0x00000007ff087209 */ /* 0x000fe40003810000 */
[----:B------:R-:W-:Y:S02]  /*2ac0*/  FMNMX.FTZ R7, RZ, R6, PT ;  /* 0x00000006ff077209 */ /* 0x000fe40003810000 */
[----:B------:R-:W-:Y:S01]  /*2ad0*/  FMNMX.FTZ R10, RZ, R10, PT ;  /* 0x0000000aff0a7209 */ /* 0x000fe20003810000 */
[----:B------:R-:W-:Y:S01]  /*2ae0*/  FADD.FTZ R8, R8, -R13 ;  /* 0x8000000d08087221 */ /* 0x000fe20000010000 */
[----:B------:R-:W-:Y:S01]  /*2af0*/  FMNMX.FTZ R9, RZ, R14, PT ;  /* 0x0000000eff097209 */ /* 0x000fe20003810000 */
[----:B------:R-:W-:Y:S01]  /*2b00*/  FADD.FTZ R7, R7, -R18 ;  /* 0x8000001207077221 */ /* 0x000fe20000010000 */
[----:B------:R-:W-:-:S02]  /*2b10*/  FMNMX.FTZ R15, RZ, R15, PT ;  /* 0x0000000fff0f7209 */ /* 0x000fc40003810000 */
[----:B------:R-:W-:Y:S02]  /*2b20*/  @P3 FSEL R27, R27, -RZ, P2 ;  /* 0x800000ff1b1b3208 */ /* 0x000fe40001000000 */
[----:B------:R-:W-:Y:S02]  /*2b30*/  @P1 FSEL R0, R0, -RZ, P4 ;  /* 0x800000ff00001208 */ /* 0x000fe40002000000 */
[----:B------:R-:W-:Y:S01]  /*2b40*/  @P0 FSEL R22, R22, -RZ, P6 ;  /* 0x800000ff16160208 */ /* 0x000fe20003000000 */
[----:B------:R-:W-:Y:S01]  /*2b50*/  FADD.FTZ R10, R10, -R27 ;  /* 0x8000001b0a0a7221 */ /* 0x000fe20000010000 */
[----:B------:R-:W-:Y:S01]  /*2b60*/  F2FP.F16.F32.PACK_AB R5, R12, R5 ;  /* 0x000000050c05723e */ /* 0x000fe200000000ff */
[----:B------:R-:W-:Y:S01]  /*2b70*/  FADD.FTZ R0, R9, -R0 ;  /* 0x8000000009007221 */ /* 0x000fe20000010000 */
[----:B------:R-:W-:Y:S01]  /*2b80*/  F2FP.F16.F32.PACK_AB R19, R8, R19 ;  /* 0x000000130813723e */ /* 0x000fe200000000ff */
[----:B------:R-:W-:Y:S01]  /*2b90*/  FADD.FTZ R15, R15, -R22 ;  /* 0x800000160f0f7221 */ /* 0x000fe20000010000 */
[----:B------:R-:W-:Y:S01]  /*2ba0*/  F2FP.F16.F32.PACK_AB R7, R10, R7 ;  /* 0x000000070a07723e */ /* 0x000fe200000000ff */
[----:B------:R-:W-:Y:S03]  /*2bb0*/  STG.E desc[UR4][R2.64], R5 ;  /* 0x0000000502007986 */ /* 0x000fe6000c101904 */
[----:B------:R-:W-:Y:S01]  /*2bc0*/  F2FP.F16.F32.PACK_AB R15, R15, R0 ;  /* 0x000000000f0f723e */ /* 0x000fe200000000ff */
[----:B------:R-:W-:Y:S04]  /*2bd0*/  STG.E desc[UR4][R2.64+0x200], R19 ;  /* 0x0002001302007986 */ /* 0x000fe8000c101904 */
[----:B------:R-:W-:Y:S04]  /*2be0*/  STG.E desc[UR4][R2.64+0x400], R7 ;  /* 0x0004000702007986 */ /* 0x000fe8000c101904 */
[----:B------:R-:W-:Y:S01]  /*2bf0*/  STG.E desc[UR4][R2.64+0x600], R15 ;  /* 0x0006000f02007986 */ /* 0x000fe2000c101904 */
[----:B------:R-:W-:Y:S05]  /*2c00*/  EXIT ;  /* 0x000000000000794d */ /* 0x000fea0003800000 */
.L_x_5188:
        /* <DEDUP_REMOVED lines=15> */
.L_x_7042:


//--------------------- .text._ZN2at6native29vectorized_elementwise_kernelILi4EZZZNS0_33launch_log_sigmoid_forward_kernelERNS_18TensorIteratorBaseEENKUlvE_clEvENKUlvE1_clEvEUlN3c104HalfEE_St5arrayIPcLm2EEEEviT0_T1_ --------------------------
	.section	.text._ZN2at6native29vectorized_elementwise_kernelILi4EZZZNS0_33launch_log_sigmoid_forward_kernelERNS_18TensorIteratorBaseEENKUlvE_clEvENKUlvE1_clEvEUlN3c104HalfEE_St5arrayIPcLm2EEEEviT0_T1_,"ax",@progbits
	.align	128
        .global         _ZN2at6native29vectorized_elementwise_kernelILi4EZZZNS0_33launch_log_sigmoid_forward_kernelERNS_18TensorIteratorBaseEENKUlvE_clEvENKUlvE1_clEvEUlN3c104HalfEE_St5arrayIPcLm2EEEEviT0_T1_
        .type           _ZN2at6native29vectorized_elementwise_kernelILi4EZZZNS0_33launch_log_sigmoid_forward_kernelERNS_18TensorIteratorBaseEENKUlvE_clEvENKUlvE1_clEvEUlN3c104HalfEE_St5arrayIPcLm2EEEEviT0_T1_,@function
        .size           _ZN2at6native29vectorized_elementwise_kernelILi4EZZZNS0_33launch_log_sigmoid_forward_kernelERNS_18TensorIteratorBaseEENKUlvE_clEvENKUlvE1_clEvEUlN3c104HalfEE_St5arrayIPcLm2EEEEviT0_T1_,(.L_x_7043 - _ZN2at6native29vectorized_elementwise_kernelILi4EZZZNS0_33launch_log_sigmoid_forward_kernelERNS_18TensorIteratorBaseEENKUlvE_clEvENKUlvE1_clEvEUlN3c104HalfEE_St5arrayIPcLm2EEEEviT0_T1_)
        .other          _ZN2at6native29vectorized_elementwise_kernelILi4EZZZNS0_33launch_log_sigmoid_forward_kernelERNS_18TensorIteratorBaseEENKUlvE_clEvENKUlvE1_clEvEUlN3c104HalfEE_St5arrayIPcLm2EEEEviT0_T1_,@"STO_CUDA_ENTRY STV_DEFAULT"
_ZN2at6native29vectorized_elementwise_kernelILi4EZZZNS0_33launch_log_sigmoid_forward_kernelERNS_18TensorIteratorBaseEENKUlvE_clEvENKUlvE1_clEvEUlN3c104HalfEE_St5arrayIPcLm2EEEEviT0_T1_:
.text._ZN2at6native29vectorized_elementwise_kernelILi4EZZZNS0_33launch_log_sigmoid_forward_kernelERNS_18TensorIteratorBaseEENKUlvE_clEvENKUlvE1_clEvEUlN3c104HalfEE_St5arrayIPcLm2EEEEviT0_T1_:
        /* <DEDUP_REMOVED lines=111> */
.L_x_5191:
[----:B------:R-:W-:Y:S05]  /*06f0*/  BSYNC.RECONVERGENT B0 ;  /* 0x0000000000007941 */ /* 0x000fea0003800200 */
.L_x_5190:
        /* <DEDUP_REMOVED lines=39> */
.L_x_5193:
[----:B------:R-:W-:Y:S05]  /*0970*/  BSYNC.RECONVERGENT B0 ;  /* 0x0000000000007941 */ /* 0x000fea0003800200 */
.L_x_5192:
        /* <DEDUP_REMOVED lines=38> */
.L_x_5195:
[----:B------:R-:W-:Y:S05]  /*0be0*/  BSYNC.RECONVERGENT B0 ;  /* 0x0000000000007941 */ /* 0x000fea0003800200 */
.L_x_5194:
        /* <DEDUP_REMOVED lines=39> */
.L_x_5197:
[----:B------:R-:W-:Y:S05]  /*0e60*/  BSYNC.RECONVERGENT B0 ;  /* 0x0000000000007941 */ /* 0x000fea0003800200 */
.L_x_5196:
        /* <DEDUP_REMOVED lines=36> */
.L_x_5199:
[----:B------:R-:W-:Y:S05]  /*10b0*/  BSYNC.RECONVERGENT B0 ;  /* 0x0000000000007941 */ /* 0x000fea0003800200 */
.L_x_5198:
        /* <DEDUP_REMOVED lines=36> */
.L_x_5201:
[----:B------:R-:W-:Y:S05]  /*1300*/  BSYNC.RECONVERGENT B0 ;  /* 0x0000000000007941 */ /* 0x000fea0003800200 */
.L_x_5200:
        /* <DEDUP_REMOVED lines=36> */
.L_x_5203:
[----:B------:R-:W-:Y:S05]  /*1550*/  BSYNC.RECONVERGENT B0 ;  /* 0x0000000000007941 */ /* 0x000fea0003800200 */
.L_x_5202:
        /* <DEDUP_REMOVED lines=36> */
.L_x_5205:
[----:B------:R-:W-:Y:S05]  /*17a0*/  BSYNC.RECONVERGENT B0 ;  /* 0x0000000000007941 */ /* 0x000fea0003800200 */
.L_x_5204:
        /* <DEDUP_REMOVED lines=18> */
.L_x_5208:
[----:B------:R-:W-:-:S13]  /*18d0*/  ISETP.GE.U32.AND P0, PT, R3, R2, PT ;  /* 0x000000020300720c */ /* 0x000fda0003f06070 */
[----:B------:R-:W-:Y:S05]  /*18e0*/  @P0 BRA `(.L_x_5210) ;  /* 0x0000000000300947 */ /* 0x000fea0003800000 */
[----:B0-----:R-:W0:Y:S01]  /*18f0*/  LDC.64 R4, c[0x0][0x388] ;  /* 0x0000e200ff047b82 */ /* 0x001e220000000a00 */
[----:B------:R-:W-:Y:S02]  /*1900*/  IADD3 R7, PT, PT, R0, R3, RZ ;  /* 0x0000000300077210 */ /* 0x000fe40007ffe0ff */
[----:B------:R-:W-:-:S03]  /*1910*/  IADD3 R3, PT, PT, R3, 0x80, RZ ;  /* 0x0000008003037810 */ /* 0x000fc60007ffe0ff */
[----:B0-----:R-:W-:-:S05]  /*1920*/  IMAD.WIDE.U32 R4, R7, 0x2, R4 ;  /* 0x0000000207047825 */ /* 0x001fca00078e0004 */
[----:B------:R1:W-:Y:S02]  /*1930*/  STG.E.U16 desc[UR4][R4.64], R10 ;  /* 0x0000000a04007986 */ /* 0x0003e4000c101504 */
.L_x_5209:
[----:B------:R-:W-:-:S13]  /*1940*/  ISETP.GE.U32.AND P0, PT, R3, R2, PT ;  /* 0x000000020300720c */ /* 0x000fda0003f06070 */
[----:B------:R-:W-:Y:S05]  /*1950*/  @P0 BRA `(.L_x_5211) ;  /* 0x0000000000340947 */ /* 0x000fea0003800000 */
[----:B01----:R-:W0:Y:S01]  /*1960*/  LDC.64 R4, c[0x0][0x388] ;  /* 0x0000e200ff047b82 */ /* 0x003e220000000a00 */
[----:B------:R-:W-:Y:S02]  /*1970*/  IADD3 R7, PT, PT, R0, R3, RZ ;  /* 0x0000000300077210 */ /* 0x000fe40007ffe0ff */
[----:B------:R-:W-:-:S03]  /*1980*/  IADD3 R3, PT, PT, R3, 0x80, RZ ;  /* 0x0000008003037810 */ /* 0x000fc60007ffe0ff */
[----:B0-----:R-:W-:-:S05]  /*1990*/  IMAD.WIDE.U32 R4, R7, 0x2, R4 ;  /* 0x0000000207047825 */ /* 0x001fca00078e0004 */
[----:B------:R1:W-:Y:S02]  /*19a0*/  STG.E.U16 desc[UR4][R4.64], R11 ;  /* 0x0000000b04007986 */ /* 0x0003e4000c101504 */
.L_x_5210:
        /* <DEDUP_REMOVED lines=8> */
.L_x_5211:
[----:B------:R-:W-:Y:S05]  /*1a30*/  BSYNC.RELIABLE B1 ;  /* 0x0000000000017941 */ /* 0x000fea0003800100 */
.L_x_5207:
[----:B------:R-:W-:-:S13]  /*1a40*/  ISETP.GE.U32.AND P0, PT, R3, R2, PT ;  /* 0x000000020300720c */ /* 0x000fda0003f06070 */
[----:B012---:R-:W0:Y:S01]  /*1a50*/  @!P0 LDC.64 R4, c[0x0][0x388] ;  /* 0x0000e200ff048b82 */ /* 0x007e220000000a00 */
[----:B------:R-:W-:Y:S02]  /*1a60*/  @!P0 IADD3 R7, PT, PT, R0, R3, RZ ;  /* 0x0000000300078210 */ /* 0x000fe40007ffe0ff */
[----:B------:R-:W-:-:S03]  /*1a70*/  @!P0 IADD3 R3, PT, PT, R3, 0x80, RZ ;  /* 0x0000008003038810 */ /* 0x000fc60007ffe0ff */
[----:B0-----:R-:W-:-:S05]  /*1a80*/  @!P0 IMAD.WIDE.U32 R4, R7, 0x2, R4 ;  /* 0x0000000207048825 */ /* 0x001fca00078e0004 */
[----:B------:R2:W-:Y:S02]  /*1a90*/  @!P0 STG.E.U16 desc[UR4][R4.64], R13 ;  /* 0x0000000d04008986 */ /* 0x0005e4000c101504 */
.L_x_5212:
[----:B------:R-:W-:Y:S05]  /*1aa0*/  BSYNC.RECONVERGENT B0 ;  /* 0x0000000000007941 */ /* 0x000fea0003800200 */
.L_x_5206:
        /* <DEDUP_REMOVED lines=8> */
.L_x_5189:
[----:B------:R-:W0:Y:S01]  /*1b30*/  S2R R6, SR_TID.X ;  /* 0x0000000000067919 */ /* 0x000e220000002100 */
[----:B------:R-:W1:Y:S02]  /*1b40*/  LDC.64 R2, c[0x0][0x390] ;  /* 0x0000e400ff027b82 */ /* 0x000e640000000a00 */
[----:B-1----:R-:W-:-:S04]  /*1b50*/  IMAD.WIDE.U32 R2, R0, 0x2, R2 ;  /* 0x0000000200027825 */ /* 0x002fc800078e0002 */
[----:B0-----:R-:W-:-:S05]  /*1b60*/  IMAD.WIDE.U32 R8, R6, 0x8, R2 ;  /* 0x0000000806087825 */ /* 0x001fca00078e0002 */
[----:B------:R-:W2:Y:S04]  /*1b70*/  LDG.E.64 R4, desc[UR4][R8.64] ;  /* 0x0000000408047981 */ /* 0x000ea8000c1e1b00 */
[----:B------:R0:W3:Y:S01]  /*1b80*/  LDG.E.64 R2, desc[UR4][R8.64+0x400] ;  /* 0x0004000408027981 */ /* 0x0000e2000c1e1b00 */
[----:B------:R-:W-:Y:S01]  /*1b90*/  HFMA2 R12, -RZ, RZ, 1.625, 0 ;  /* 0x3e800000ff0c7431 */ /* 0x000fe200000001ff */
[----:B0-----:R-:W-:Y:S01]  /*1ba0*/  MOV R9, 0x3d39bf78 ;  /* 0x3d39bf7800097802 */ /* 0x001fe20000000f00 */
[--C-:B--2---:R-:W-:Y:S02]  /*1bb0*/  HADD2.F32 R13, -RZ, R4.reuse.H0_H0 ;  /* 0x20000004ff0d7230 */ /* 0x104fe40000004100 */
[----:B------:R-:W-:Y:S02]  /*1bc0*/  HADD2.F32 R16, -RZ, R4.H1_H1 ;  /* 0x30000004ff107230 */ /* 0x000fe40000004100 */
[----:B------:R-:W-:-:S02]  /*1bd0*/  HADD2.F32 R15, -RZ, R5.H0_H0 ;  /* 0x20000005ff0f7230 */ /* 0x000fc40000004100 */
[----:B------:R-:W-:Y:S01]  /*1be0*/  FMUL.FTZ R10, |R13|, -1.4426950216293334961 ;  /* 0xbfb8aa3b0d0a7820 */ /* 0x000fe20000410200 */
[----:B------:R-:W-:Y:S02]  /*1bf0*/  HADD2.F32 R5, -RZ, R5.H1_H1 ;  /* 0x30000005ff057230 */ /* 0x000fe40000004100 */
[----:B------:R-:W-:Y:S01]  /*1c00*/  FMUL.FTZ R14, |R16|, -1.4426950216293334961 ;  /* 0xbfb8aa3b100e7820 */ /* 0x000fe20000410200 */
[----:B------:R-:W-:Y:S02]  /*1c10*/  FMUL.FTZ R18, |R15|, -1.4426950216293334961 ;  /* 0xbfb8aa3b0f127820 */ /* 0x000fe40000410200 */
[----:B------:R-:W0:Y:S01]  /*1c20*/  MUFU.EX2 R10, R10 ;  /* 0x0000000a000a7308 */ /* 0x000e220000000800 */
[----:B------:R-:W-:Y:S01]  /*1c30*/  FMUL.FTZ R19, |R5|, -1.4426950216293334961 ;  /* 0xbfb8aa3b05137820 */ /* 0x000fe20000410200 */
[----:B------:R-:W-:-:S06]  /*1c40*/  FMNMX.FTZ R5, RZ, R5, PT ;  /* 0x00000005ff057209 */ /* 0x000fcc0003810000 */
[----:B------:R-:W1:Y:S08]  /*1c50*/  MUFU.EX2 R14, R14 ;  /* 0x0000000e000e7308 */ /* 0x000e700000000800 */
[----:B------:R-:W2:Y:S01]  /*1c60*/  MUFU.EX2 R18, R18 ;  /* 0x0000001200127308 */ /* 0x000ea20000000800 */
[C---:B0-----:R-:W-:Y:S01]  /*1c70*/  FADD.FTZ.RZ R4, R10.reuse, 1 ;  /* 0x3f8000000a047421 */ /* 0x041fe2000001c000 */
[----:B------:R-:W-:-:S04]  /*1c80*/  ISETP.GE.U32.AND P4, PT, R10, 0x7f800000, PT ;  /* 0x7f8000000a00780c */ /* 0x000fc80003f86070 */
[----:B------:R-:W-:Y:S02]  /*1c90*/  IADD3 R4, PT, PT, R4, -0x3f400000, RZ ;  /* 0xc0c0000004047810 */ /* 0x000fe40007ffe0ff */
[----:B------:R-:W0:Y:S01]  /*1ca0*/  MUFU.EX2 R19, R19 ;  /* 0x0000001300137308 */ /* 0x000e220000000800 */
[----:B------:R-:W-:Y:S02]  /*1cb0*/  ISETP.GT.AND P0, PT, R10, -0x40800000, P4 ;  /* 0xbf8000000a00780c */ /* 0x000fe40002704270 */
[----:B------:R-:W-:Y:S01]  /*1cc0*/  LOP3.LUT R11, R4, 0xff800000, RZ, 0xc0, !PT ;  /* 0xff800000040b7812 */ /* 0x000fe200078ec0ff */
[C---:B-1----:R-:W-:Y:S01]  /*1cd0*/  FADD.FTZ.RZ R4, R14.reuse, 1 ;  /* 0x3f8000000e047421 */ /* 0x042fe2000001c000 */
[----:B------:R-:W-:Y:S02]  /*1ce0*/  ISETP.GE.U32.AND P2, PT, R14, 0x7f800000, PT ;  /* 0x7f8000000e00780c */ /* 0x000fe40003f46070 */
[----:B------:R-:W-:Y:S02]  /*1cf0*/  IADD3 R7, PT, PT, -R11, 0x40800000, RZ ;  /* 0x408000000b077810 */ /* 0x000fe40007ffe1ff */
[-C--:B------:R-:W-:Y:S01]  /*1d00*/  IADD3 R8, PT, PT, R10, -R11.reuse, RZ ;  /* 0x8000000b0a087210 */ /* 0x080fe20007ffe0ff */
[----:B--2---:R-:W-:Y:S01]  /*1d10*/  FADD.FTZ.RZ R20, R18, 1 ;  /* 0x3f80000012147421 */ /* 0x004fe2000001c000 */
[----:B------:R-:W-:Y:S01]  /*1d20*/  IADD3 R4, PT, PT, R4, -0x3f400000, RZ ;  /* 0xc0c0000004047810 */ /* 0x000fe20007ffe0ff */
[----:B------:R-:W-:Y:S01]  /*1d30*/  FFMA.FTZ R7, R7, R12, -1 ;  /* 0xbf80000007077423 */ /* 0x000fe2000001000c */
[----:B------:R-:W-:-:S02]  /*1d40*/  I2FP.F32.S32 R11, R11 ;  /* 0x0000000b000b7245 */ /* 0x000fc40000201400 */
[----:B------:R-:W-:Y:S01]  /*1d50*/  LOP3.LUT R17, R4, 0xff800000, RZ, 0xc0, !PT ;  /* 0xff80000004117812 */ /* 0x000fe200078ec0ff */
[----:B------:R-:W-:Y:S01]  /*1d60*/  FADD.FTZ R8, R8, R7 ;  /* 0x0000000708087221 */ /* 0x000fe20000010000 */
[----:B0-----:R-:W-:Y:S01]  /*1d70*/  FADD.FTZ.RZ R21, R19, 1 ;  /* 0x3f80000013157421 */ /* 0x001fe2000001c000 */
[----:B------:R-:W-:Y:S01]  /*1d80*/  IADD3 R20, PT, PT, R20, -0x3f400000, RZ ;  /* 0xc0c0000014147810 */ /* 0x000fe20007ffe0ff */
[----:B------:R-:W-:Y:S01]  /*1d90*/  FMUL.FTZ R11, R11, 1.1920928955078125e-07 ;  /* 0x340000000b0b7820 */ /* 0x000fe20000410000 */
[C---:B------:R-:W-:Y:S01]  /*1da0*/  FFMA.FTZ R7, R8.reuse, -R9, 0.10546888411045074463 ;  /* 0x3dd8001208077423 */ /* 0x040fe20000010809 */
[----:B------:R-:W-:Y:S02]  /*1db0*/  IADD3 R23, PT, PT, -R17, 0x40800000, RZ ;  /* 0x4080000011177810 */ /* 0x000fe40007ffe1ff */
[----:B------:R-:W-:Y:S01]  /*1dc0*/  IADD3 R4, PT, PT, R21, -0x3f400000, RZ ;  /* 0xc0c0000015047810 */ /* 0x000fe20007ffe0ff */
[----:B------:R-:W-:Y:S01]  /*1dd0*/  FFMA.FTZ R7, R8, R7, -0.13229703903198242188 ;  /* 0xbe0778e008077423 */ /* 0x000fe20000010007 */
[----:B------:R-:W-:Y:S01]  /*1de0*/  LOP3.LUT R21, R20, 0xff800000, RZ, 0xc0, !PT ;  /* 0xff80000014157812 */ /* 0x000fe200078ec0ff */
[----:B------:R-:W-:Y:S01]  /*1df0*/  FFMA.FTZ R23, R23, R12, -1 ;  /* 0xbf80000017177423 */ /* 0x000fe2000001000c */
[----:B------:R-:W-:Y:S01]  /*1e00*/  IADD3 R20, PT, PT, R14, -R17, RZ ;  /* 0x800000110e147210 */ /* 0x000fe20007ffe0ff */
[----:B------:R-:W-:Y:S01]  /*1e10*/  FFMA.FTZ R7, R8, R7, 0.14491446316242218018 ;  /* 0x3e14647508077423 */ /* 0x000fe20000010007 */
[----:B------:R-:W-:-:S02]  /*1e20*/  LOP3.LUT R4, R4, 0xff800000, RZ, 0xc0, !PT ;  /* 0xff80000004047812 */ /* 0x000fc400078ec0ff */
[----:B------:R-:W-:Y:S01]  /*1e30*/  IADD3 R25, PT, PT, -R21, 0x40800000, RZ ;  /* 0x4080000015197810 */ /* 0x000fe20007ffe1ff */
[----:B------:R-:W-:Y:S01]  /*1e40*/  FFMA.FTZ R7, R8, R7, -0.16641564667224884033 ;  /* 0xbe2a68dd08077423 */ /* 0x000fe20000010007 */
[----:B------:R-:W-:Y:S01]  /*1e50*/  FADD.FTZ R20, R20, R23 ;  /* 0x0000001714147221 */ /* 0x000fe20000010000 */
[----:B------:R-:W-:Y:S02]  /*1e60*/  IADD3 R23, PT, PT, -R4, 0x40800000, RZ ;  /* 0x4080000004177810 */ /* 0x000fe40007ffe1ff */
[----:B------:R-:W-:Y:S01]  /*1e70*/  FFMA.FTZ R7, R8, R7, 0.19988867640495300293 ;  /* 0x3e4caf9e08077423 */ /* 0x000fe20000010007 */
[----:B------:R-:W-:Y:S01]  /*1e80*/  IADD3 R26, PT, PT, R18, -R21, RZ ;  /* 0x80000015121a7210 */ /* 0x000fe20007ffe0ff */
[----:B------:R-:W-:Y:S01]  /*1e90*/  FFMA.FTZ R25, R25, R12, -1 ;  /* 0xbf80000019197423 */ /* 0x000fe2000001000c */
[----:B------:R-:W-:Y:S01]  /*1ea0*/  IADD3 R24, PT, PT, R19, -R4, RZ ;  /* 0x8000000413187210 */ /* 0x000fe20007ffe0ff */
[----:B------:R-:W-:Y:S01]  /*1eb0*/  FFMA.FTZ R7, R8, R7, -0.25000196695327758789 ;  /* 0xbe80004208077423 */ /* 0x000fe20000010007 */
[----:B------:R-:W-:Y:S01]  /*1ec0*/  FFMA.FTZ R23, R23, R12, -1 ;  /* 0xbf80000017177423 */ /* 0x000fe2000001000c */
[----:B------:R-:W-:Y:S01]  /*1ed0*/  FADD.FTZ R26, R26, R25 ;  /* 0x000000191a1a7221 */ /* 0x000fe20000010000 */
[----:B------:R-:W-:Y:S01]  /*1ee0*/  I2FP.F32.S32 R17, R17 ;  /* 0x0000001100117245 */ /* 0x000fe20000201400 */
[----:B------:R-:W-:Y:S01]  /*1ef0*/  FFMA.FTZ R7, R8, R7, 0.33333510160446166992 ;  /* 0x3eaaaae608077423 */ /* 0x000fe20000010007 */
[----:B------:R-:W-:Y:S01]  /*1f00*/  FADD.FTZ R24, R24, R23 ;  /* 0x0000001718187221 */ /* 0x000fe20000010000 */
[----:B------:R-:W-:Y:S01]  /*1f10*/  FFMA.FTZ R23, R26, -R9, 0.10546888411045074463 ;  /* 0x3dd800121a177423 */ /* 0x000fe20000010809 */
[----:B------:R-:W-:Y:S01]  /*1f20*/  I2FP.F32.S32 R21, R21 ;  /* 0x0000001500157245 */ /* 0x000fe20000201400 */
[----:B------:R-:W-:Y:S01]  /*1f30*/  FFMA.FTZ R7, R8, R7, -0.5 ;  /* 0xbf00000008077423 */ /* 0x000fe20000010007 */
[----:B------:R-:W-:Y:S01]  /*1f40*/  FFMA.FTZ R25, R24, -R9, 0.10546888411045074463 ;  /* 0x3dd8001218197423 */ /* 0x000fe20000010809 */
[----:B------:R-:W-:Y:S01]  /*1f50*/  FFMA.FTZ R23, R26, R23, -0.13229703903198242188 ;  /* 0xbe0778e01a177423 */ /* 0x000fe20000010017 */
[----:B------:R-:W-:Y:S01]  /*1f60*/  FMUL.FTZ R17, R17, 1.1920928955078125e-07 ;  /* 0x3400000011117820 */ /* 0x000fe20000410000 */
[----:B------:R-:W-:Y:S01]  /*1f70*/  FMUL.FTZ R7, R8, R7 ;  /* 0x0000000708077220 */ /* 0x000fe20000410000 */
[----:B------:R-:W-:Y:S01]  /*1f80*/  FFMA.FTZ R25, R24, R25, -0.13229703903198242188 ;  /* 0xbe0778e018197423 */ /* 0x000fe20000010019 */
[----:B------:R-:W-:Y:S01]  /*1f90*/  FFMA.FTZ R23, R26, R23, 0.14491446316242218018 ;  /* 0x3e1464751a177423 */ /* 0x000fe20000010017 */
[----:B------:R-:W-:Y:S01]  /*1fa0*/  FMUL.FTZ R21, R21, 1.1920928955078125e-07 ;  /* 0x3400000015157820 */ /* 0x000fe20000410000 */
[----:B------:R-:W-:Y:S01]  /*1fb0*/  FFMA.FTZ R22, R8, R7, R8 ;  /* 0x0000000708167223 */ /* 0x000fe20000010008 */
[----:B------:R-:W-:Y:S01]  /*1fc0*/  FFMA.FTZ R7, R20, -R9, 0.10546888411045074463 ;  /* 0x3dd8001214077423 */ /* 0x000fe20000010809 */
[----:B------:R-:W-:Y:S01]  /*1fd0*/  FFMA.FTZ R23, R26, R23, -0.16641564667224884033 ;  /* 0xbe2a68dd1a177423 */ /* 0x000fe20000010017 */
[----:B------:R-:W-:Y:S01]  /*1fe0*/  FFMA.FTZ R25, R24, R25, 0.14491446316242218018 ;  /* 0x3e14647518197423 */ /* 0x000fe20000010019 */
[----:B------:R-:W-:Y:S01]  /*1ff0*/  FFMA.FTZ R22, R11, 0.69314718246459960938, R22 ;  /* 0x3f3172180b167823 */ /* 0x000fe20000010016 */
[----:B------:R-:W-:Y:S01]  /*2000*/  FFMA.FTZ R7, R20, R7, -0.13229703903198242188 ;  /* 0xbe0778e014077423 */ /* 0x000fe20000010007 */
[----:B------:R-:W-:Y:S01]  /*2010*/  FFMA.FTZ R23, R26, R23, 0.19988867640495300293 ;  /* 0x3e4caf9e1a177423 */ /* 0x000fe20000010017 */
[----:B------:R-:W-:Y:S01]  /*2020*/  FFMA.FTZ R25, R24, R25, -0.16641564667224884033 ;  /* 0xbe2a68dd18197423 */ /* 0x000fe20000010019 */
[----:B------:R-:W-:Y:S01]  /*2030*/  @P4 MOV R11, 0x7f800000 ;  /* 0x7f800000000b4802 */ /* 0x000fe20000000f00 */
[----:B------:R-:W-:Y:S01]  /*2040*/  FFMA.FTZ R7, R20, R7, 0.14491446316242218018 ;  /* 0x3e14647514077423 */ /* 0x000fe20000010007 */
[----:B------:R-:W-:Y:S01]  /*2050*/  FFMA.FTZ R23, R26, R23, -0.25000196695327758789 ;  /* 0xbe8000421a177423 */ /* 0x000fe20000010017 */
[----:B------:R-:W-:Y:S01]  /*2060*/  FFMA.FTZ R25, R24, R25, 0.19988867640495300293 ;  /* 0x3e4caf9e18197423 */ /* 0x000fe20000010019 */
[----:B------:R-:W-:Y:S01]  /*2070*/  I2FP.F32.S32 R4, R4 ;  /* 0x0000000400047245 */ /* 0x000fe20000201400 */
[----:B------:R-:W-:Y:S01]  /*2080*/  FFMA.FTZ R7, R20, R7, -0.16641564667224884033 ;  /* 0xbe2a68dd14077423 */ /* 0x000fe20000010007 */
[----:B------:R-:W-:Y:S01]  /*2090*/  FFMA.FTZ R23, R26, R23, 0.33333510160446166992 ;  /* 0x3eaaaae61a177423 */ /* 0x000fe20000010017 */
[----:B------:R-:W-:Y:S01]  /*20a0*/  FFMA.FTZ R25, R24, R25, -0.25000196695327758789 ;  /* 0xbe80004218197423 */ /* 0x000fe20000010019 */
[----:B------:R-:W-:Y:S01]  /*20b0*/  ISETP.GT.AND P6, PT, R14, -0x40800000, P2 ;  /* 0xbf8000000e00780c */ /* 0x000fe200017c4270 */
[----:B------:R-:W-:Y:S01]  /*20c0*/  FFMA.FTZ R7, R20, R7, 0.19988867640495300293 ;  /* 0x3e4caf9e14077423 */ /* 0x000fe20000010007 */
[----:B------:R-:W-:Y:S01]  /*20d0*/  FFMA.FTZ R23, R26, R23, -0.5 ;  /* 0xbf0000001a177423 */ /* 0x000fe20000010017 */
[----:B------:R-:W-:Y:S01]  /*20e0*/  FFMA.FTZ R25, R24, R25, 0.33333510160446166992 ;  /* 0x3eaaaae618197423 */ /* 0x000fe20000010019 */
[----:B------:R-:W-:Y:S01]  /*20f0*/  @P4 FSETP.NEU.FTZ.AND P5, PT, R10, RZ, PT ;  /* 0x000000ff0a00420b */ /* 0x000fe20003fbd000 */
[----:B------:R-:W-:Y:S01]  /*2100*/  FFMA.FTZ R7, R20, R7, -0.25000196695327758789 ;  /* 0xbe80004214077423 */ /* 0x000fe20000010007 */
[----:B------:R-:W-:Y:S01]  /*2110*/  FMUL.FTZ R23, R26, R23 ;  /* 0x000000171a177220 */ /* 0x000fe20000410000 */
[----:B------:R-:W-:Y:S01]  /*2120*/  FFMA.FTZ R25, R24, R25, -0.5 ;  /* 0xbf00000018197423 */ /* 0x000fe20000010019 */
[----:B------:R-:W-:Y:S01]  /*2130*/  @P0 FFMA.FTZ R22, R10, R11, +INF ;  /* 0x7f8000000a160423 */ /* 0x000fe2000001000b */
[----:B------:R-:W-:Y:S01]  /*2140*/  FFMA.FTZ R7, R20, R7, 0.33333510160446166992 ;  /* 0x3eaaaae614077423 */ /* 0x000fe20000010007 */
[----:B------:R-:W-:Y:S01]  /*2150*/  FFMA.FTZ R8, R26, R23, R26 ;  /* 0x000000171a087223 */ /* 0x000fe2000001001a */
[----:B------:R-:W-:Y:S01]  /*2160*/  FMUL.FTZ R25, R24, R25 ;  /* 0x0000001918197220 */ /* 0x000fe20000410000 */
[----:B------:R-:W-:Y:S01]  /*2170*/  FMUL.FTZ R4, R4, 1.1920928955078125e-07 ;  /* 0x3400000004047820 */ /* 0x000fe20000410000 */
[----:B------:R-:W-:Y:S01]  /*2180*/  FFMA.FTZ R7, R20, R7, -0.5 ;  /* 0xbf00000014077423 */ /* 0x000fe20000010007 */
[----:B------:R-:W-:Y:S01]  /*2190*/  ISETP.GE.U32.AND P3, PT, R18, 0x7f800000, PT ;  /* 0x7f8000001200780c */ /* 0x000fe20003f66070 */
[----:B------:R-:W-:Y:S01]  /*21a0*/  FFMA.FTZ R23, R24, R25, R24 ;  /* 0x0000001918177223 */ /* 0x000fe20000010018 */
[----:B------:R-:W-:Y:S01]  /*21b0*/  @P4 FSEL R22, R22, -RZ, P5 ;  /* 0x800000ff16164208 */ /* 0x000fe20002800000 */
[----:B------:R-:W-:Y:S01]  /*21c0*/  FMUL.FTZ R7, R20, R7 ;  /* 0x0000000714077220 */ /* 0x000fe20000410000 */
[----:B------:R-:W-:Y:S01]  /*21d0*/  ISETP.GT.AND P1, PT, R18, -0x40800000, P3 ;  /* 0xbf8000001200780c */ /* 0x000fe20001f24270 */
[----:B------:R-:W-:Y:S01]  /*21e0*/  FFMA.FTZ R4, R4, 0.69314718246459960938, R23 ;  /* 0x3f31721804047823 */ /* 0x000fe20000010017 */
[----:B------:R-:W-:Y:S01]  /*21f0*/  @P2 MOV R23, 0x7f800000 ;  /* 0x7f80000000172802 */ /* 0x000fe20000000f00 */
[----:B------:R-:W-:Y:S01]  /*2200*/  FFMA.FTZ R20, R20, R7, R20 ;  /* 0x0000000714147223 */ /* 0x000fe20000010014 */
[----:B---3--:R-:W-:Y:S01]  /*2210*/  HADD2.F32 R7, -RZ, R2.H0_H0 ;  /* 0x20000002ff077230 */ /* 0x008fe20000004100 */
[----:B------:R-:W-:Y:S01]  /*2220*/  ISETP.GE.U32.AND P0, PT, R19, 0x7f800000, PT ;  /* 0x7f8000001300780c */ /* 0x000fe20003f06070 */
[----:B------:R-:W-:-:S02]  /*2230*/  HADD2.F32 R11, -RZ, R3.H0_H0 ;  /* 0x20000003ff0b7230 */ /* 0x000fc40000004100 */
[----:B------:R-:W-:Y:S01]  /*2240*/  FFMA.FTZ R20, R17, 0.69314718246459960938, R20 ;  /* 0x3f31721811147823 */ /* 0x000fe20000010014 */
[----:B------:R-:W-:Y:S01]  /*2250*/  FFMA.FTZ R17, R21, 0.69314718246459960938, R8 ;  /* 0x3f31721815117823 */ /* 0x000fe20000010008 */
[----:B------:R-:W-:Y:S01]  /*2260*/  FMUL.FTZ R21, |R7|, -1.4426950216293334961 ;  /* 0xbfb8aa3b07157820 */ /* 0x000fe20000410200 */
[----:B------:R-:W-:Y:S01]  /*2270*/  HADD2.F32 R8, -RZ, R2.H1_H1 ;  /* 0x30000002ff087230 */ /* 0x000fe20000004100 */
[C---:B------:R-:W-:Y:S01]  /*2280*/  @P2 FSETP.NEU.FTZ.AND P5, PT, R14.reuse, RZ, PT ;  /* 0x000000ff0e00220b */ /* 0x040fe20003fbd000 */
[----:B------:R-:W-:Y:S01]  /*2290*/  @P6 FFMA.FTZ R20, R14, R23, +INF ;  /* 0x7f8000000e146423 */ /* 0x000fe20000010017 */
[----:B------:R0:W1:Y:S01]  /*22a0*/  MUFU.EX2 R2, R21 ;  /* 0x0000001500027308 */ /* 0x0000620000000800 */
[----:B------:R-:W-:Y:S01]  /*22b0*/  ISETP.GT.AND P4, PT, R19, -0x40800000, P0 ;  /* 0xbf8000001300780c */ /* 0x000fe20000784270 */
[----:B------:R-:W-:Y:S01]  /*22c0*/  FMUL.FTZ R10, |R8|, -1.4426950216293334961 ;  /* 0xbfb8aa3b080a7820 */ /* 0x000fe20000410200 */
[----:B------:R-:W-:Y:S01]  /*22d0*/  FMNMX.FTZ R23, RZ, R13, PT ;  /* 0x0000000dff177209 */ /* 0x000fe20003810000 */
[----:B------:R-:W-:Y:S01]  /*22e0*/  FMUL.FTZ R24, |R11|, -1.4426950216293334961 ;  /* 0xbfb8aa3b0b187820 */ /* 0x000fe20000410200 */
[----:B------:R-:W-:-:S02]  /*22f0*/  @P0 MOV R26, 0x7f800000 ;  /* 0x7f800000001a0802 */ /* 0x000fc40000000f00 */
[----:B------:R-:W-:Y:S01]  /*2300*/  @P3 FSETP.NEU.FTZ.AND P6, PT, R18, RZ, PT ;  /* 0x000000ff1200320b */ /* 0x000fe20003fdd000 */
[----:B------:R-:W2:Y:S01]  /*2310*/  MUFU.EX2 R10, R10 ;  /* 0x0000000a000a7308 */ /* 0x000ea20000000800 */
[----:B0-----:R-:W-:Y:S02]  /*2320*/  @P3 MOV R21, 0x7f800000 ;  /* 0x7f80000000153802 */ /* 0x001fe40000000f00 */
[----:B------:R-:W-:Y:S02]  /*2330*/  @P2 FSEL R20, R20, -RZ, P5 ;  /* 0x800000ff14142208 */ /* 0x000fe40002800000 */
[----:B------:R-:W-:Y:S01]  /*2340*/  FMNMX.FTZ R11, RZ, R11, PT ;  /* 0x0000000bff0b7209 */ /* 0x000fe20003810000 */
[----:B------:R-:W-:Y:S01]  /*2350*/  @P1 FFMA.FTZ R17, R18, R21, +INF ;  /* 0x7f80000012111423 */ /* 0x000fe20000010015 */
[----:B------:R-:W-:Y:S02]  /*2360*/  HADD2.F32 R18, -RZ, R3.H1_H1 ;  /* 0x30000003ff127230 */ /* 0x000fe40000004100 */
[C---:B------:R-:W-:Y:S01]  /*2370*/  @P4 FFMA.FTZ R4, R19.reuse, R26, +INF ;  /* 0x7f80000013044423 */ /* 0x040fe2000001001a */
[----:B-1----:R-:W-:Y:S01]  /*2380*/  FADD.FTZ.RZ R14, R2, 1 ;  /* 0x3f800000020e7421 */ /* 0x002fe2000001c000 */
[----:B------:R-:W0:Y:S01]  /*2390*/  MUFU.EX2 R13, R24 ;  /* 0x00000018000d7308 */ /* 0x000e220000000800 */
[----:B------:R-:W-:-:S02]  /*23a0*/  @P0 FSETP.NEU.FTZ.AND P1, PT, R19, RZ, PT ;  /* 0x000000ff1300020b */ /* 0x000fc40003f3d000 */
[----:B------:R-:W-:Y:S02]  /*23b0*/  FMNMX.FTZ R19, RZ, R16, PT ;  /* 0x00000010ff137209 */ /* 0x000fe40003810000 */
[----:B------:R-:W-:Y:S02]  /*23c0*/  IADD3 R14, PT, PT, R14, -0x3f400000, RZ ;  /* 0xc0c000000e0e7810 */ /* 0x000fe40007ffe0ff */
[----:B------:R-:W-:Y:S01]  /*23d0*/  @P3 FSEL R17, R17, -RZ, P6 ;  /* 0x800000ff11113208 */ /* 0x000fe20003000000 */
[----:B------:R-:W-:Y:S01]  /*23e0*/  FADD.FTZ R19, R19, -R20 ;  /* 0x8000001413137221 */ /* 0x000fe20000010000 */
[----:B------:R-:W-:Y:S01]  /*23f0*/  LOP3.LUT R21, R14, 0xff800000, RZ, 0xc0, !PT ;  /* 0xff8000000e157812 */ /* 0x000fe200078ec0ff */
[----:B------:R-:W-:Y:S01]  /*2400*/  FADD.FTZ R14, R23, -R22 ;  /* 0x80000016170e7221 */ /* 0x000fe20000010000 */
[----:B--2---:R-:W-:Y:S01]  /*2410*/  FADD.FTZ.RZ R22, R10, 1 ;  /* 0x3f8000000a167421 */ /* 0x004fe2000001c000 */
[----:B------:R-:W-:Y:S02]  /*2420*/  FMNMX.FTZ R20, RZ, R15, PT ;  /* 0x0000000fff147209 */ /* 0x000fe40003810000 */
[----:B------:R-:W-:-:S02]  /*2430*/  IADD3 R3, PT, PT, -R21, 0x40800000, RZ ;  /* 0x4080000015037810 */ /* 0x000fc40007ffe1ff */
[----:B------:R-:W-:Y:S01]  /*2440*/  IADD3 R22, PT, PT, R22, -0x3f400000, RZ ;  /* 0xc0c0000016167810 */ /* 0x000fe20007ffe0ff */
[----:B0-----:R-:W-:Y:S01]  /*2450*/  FADD.FTZ.RZ R16, R13, 1 ;  /* 0x3f8000000d107421 */ /* 0x001fe2000001c000 */
[----:B------:R-:W-:Y:S01]  /*2460*/  IADD3 R26, PT, PT, R2, -R21, RZ ;  /* 0x80000015021a7210 */ /* 0x000fe20007ffe0ff */
[-C--:B------:R-:W-:Y:S01]  /*2470*/  FFMA.FTZ R3, R3, R12.reuse, -1 ;  /* 0xbf80000003037423 */ /* 0x080fe2000001000c */
[----:B------:R-:W-:Y:S01]  /*2480*/  LOP3.LUT R23, R22, 0xff800000, RZ, 0xc0, !PT ;  /* 0xff80000016177812 */ /* 0x000fe200078ec0ff */
[----:B------:R-:W-:Y:S01]  /*2490*/  FMUL.FTZ R22, |R18|, -1.4426950216293334961 ;  /* 0xbfb8aa3b12167820 */ /* 0x000fe20000410200 */
[----:B------:R-:W-:Y:S01]  /*24a0*/  IADD3 R16, PT, PT, R16, -0x3f400000, RZ ;  /* 0xc0c0000010107810 */ /* 0x000fe20007ffe0ff */
[----:B------:R-:W-:Y:S01]  /*24b0*/  FADD.FTZ R26, R26, R3 ;  /* 0x000000031a1a7221 */ /* 0x000fe20000010000 */
[----:B------:R-:W-:Y:S01]  /*24c0*/  IADD3 R3, PT, PT, -R23, 0x40800000, RZ ;  /* 0x4080000017037810 */ /* 0x000fe20007ffe1ff */
[----:B------:R0:W1:Y:S01]  /*24d0*/  MUFU.EX2 R15, R22 ;  /* 0x00000016000f7308 */ /* 0x0000620000000800 */
[----:B------:R-:W-:Y:S01]  /*24e0*/  IADD3 R28, PT, PT, R10, -R23, RZ ;  /* 0x800000170a1c7210 */ /* 0x000fe20007ffe0ff */
[----:B------:R-:W-:Y:S01]  /*24f0*/  FADD.FTZ R17, R20, -R17 ;  /* 0x8000001114117221 */ /* 0x000fe20000010000 */
[----:B------:R-:W-:Y:S01]  /*2500*/  LOP3.LUT R16, R16, 0xff800000, RZ, 0xc0, !PT ;  /* 0xff80000010107812 */ /* 0x000fe200078ec0ff */
[----:B------:R-:W-:Y:S01]  /*2510*/  FFMA.FTZ R3, R3, R12, -1 ;  /* 0xbf80000003037423 */ /* 0x000fe2000001000c */
[----:B------:R-:W-:-:S02]  /*2520*/  ISETP.GE.U32.AND P6, PT, R2, 0x7f800000, PT ;  /* 0x7f8000000200780c */ /* 0x000fc40003fc6070 */
[----:B------:R-:W-:Y:S01]  /*2530*/  IADD3 R25, PT, PT, -R16, 0x40800000, RZ ;  /* 0x4080000010197810 */ /* 0x000fe20007ffe1ff */
[----:B------:R-:W-:Y:S01]  /*2540*/  FADD.FTZ R28, R28, R3 ;  /* 0x000000031c1c7221 */ /* 0x000fe20000010000 */
[C---:B------:R-:W-:Y:S01]  /*2550*/  FFMA.FTZ R3, R26.reuse, -R9, 0.10546888411045074463 ;  /* 0x3dd800121a037423 */ /* 0x040fe20000010809 */
[----:B0-----:R-:W-:Y:S02]  /*2560*/  IADD3 R22, PT, PT, R13, -R16, RZ ;  /* 0x800000100d167210 */ /* 0x001fe40007ffe0ff */
[----:B------:R-:W-:Y:S01]  /*2570*/  FFMA.FTZ R27, R25, R12, -1 ;  /* 0xbf800000191b7423 */ /* 0x000fe2000001000c */
[----:B------:R-:W-:Y:S01]  /*2580*/  FFMA.FTZ R3, R26, R3, -0.13229703903198242188 ;  /* 0xbe0778e01a037423 */ /* 0x000fe20000010003 */
[----:B------:R-:W-:Y:S01]  /*2590*/  FFMA.FTZ R25, R28, -R9, 0.10546888411045074463 ;  /* 0x3dd800121c197423 */ /* 0x000fe20000010809 */
[----:B------:R-:W-:Y:S01]  /*25a0*/  I2FP.F32.S32 R21, R21 ;  /* 0x0000001500157245 */ /* 0x000fe20000201400 */
[----:B------:R-:W-:Y:S01]  /*25b0*/  FADD.FTZ R22, R22, R27 ;  /* 0x0000001b16167221 */ /* 0x000fe20000010000 */
[----:B------:R-:W-:Y:S01]  /*25c0*/  FFMA.FTZ R3, R26, R3, 0.14491446316242218018 ;  /* 0x3e1464751a037423 */ /* 0x000fe20000010003 */
[----:B-1----:R-:W-:Y:S01]  /*25d0*/  FADD.FTZ.RZ R20, R15, 1 ;  /* 0x3f8000000f147421 */ /* 0x002fe2000001c000 */
[----:B------:R-:W-:Y:S01]  /*25e0*/  FFMA.FTZ R25, R28, R25, -0.13229703903198242188 ;  /* 0xbe0778e01c197423 */ /* 0x000fe20000010019 */
[----:B------:R-:W-:Y:S01]  /*25f0*/  ISETP.GT.AND P2, PT, R2, -0x40800000, P6 ;  /* 0xbf8000000200780c */ /* 0x000fe20003744270 */
[----:B------:R-:W-:Y:S01]  /*2600*/  FFMA.FTZ R3, R26, R3, -0.16641564667224884033 ;  /* 0xbe2a68dd1a037423 */ /* 0x000fe20000010003 */
[----:B------:R-:W-:Y:S01]  /*2610*/  FMUL.FTZ R21, R21, 1.1920928955078125e-07 ;  /* 0x3400000015157820 */ /* 0x000fe20000410000 */
[----:B------:R-:W-:Y:S01]  /*2620*/  IADD3 R20, PT, PT, R20, -0x3f400000, RZ ;  /* 0xc0c0000014147810 */ /* 0x000fe20007ffe0ff */
[----:B------:R-:W-:Y:S01]  /*2630*/  FFMA.FTZ R25, R28, R25, 0.14491446316242218018 ;  /* 0x3e1464751c197423 */ /* 0x000fe20000010019 */
[----:B------:R-:W-:Y:S01]  /*2640*/  FFMA.FTZ R3, R26, R3, 0.19988867640495300293 ;  /* 0x3e4caf9e1a037423 */ /* 0x000fe20000010003 */
[----:B------:R-:W-:-:S02]  /*2650*/  @P6 FSETP.NEU.FTZ.AND P5, PT, R2, RZ, PT ;  /* 0x000000ff0200620b */ /* 0x000fc40003fbd000 */
[----:B------:R-:W-:Y:S01]  /*2660*/  LOP3.LUT R20, R20, 0xff800000, RZ, 0xc0, !PT ;  /* 0xff80000014147812 */ /* 0x000fe200078ec0ff */
[----:B------:R-:W-:Y:S01]  /*2670*/  FFMA.FTZ R3, R26, R3, -0.25000196695327758789 ;  /* 0xbe8000421a037423 */ /* 0x000fe20000010003 */
[----:B------:R-:W-:Y:S01]  /*2680*/  FFMA.FTZ R25, R28, R25, -0.16641564667224884033 ;  /* 0xbe2a68dd1c197423 */ /* 0x000fe20000010019 */
[----:B------:R-:W-:Y:S02]  /*2690*/  ISETP.GE.U32.AND P4, PT, R13, 0x7f800000, PT ;  /* 0x7f8000000d00780c */ /* 0x000fe40003f86070 */
[----:B------:R-:W-:Y:S01]  /*26a0*/  IADD3 R27, PT, PT, -R20, 0x40800000, RZ ;  /* 0x40800000141b7810 */ /* 0x000fe20007ffe1ff */
[----:B------:R-:W-:Y:S01]  /*26b0*/  FFMA.FTZ R3, R26, R3, 0.33333510160446166992 ;  /* 0x3eaaaae61a037423 */ /* 0x000fe20000010003 */
[----:B------:R-:W-:Y:S01]  /*26c0*/  FFMA.FTZ R25, R28, R25, 0.19988867640495300293 ;  /* 0x3e4caf9e1c197423 */ /* 0x000fe20000010019 */
[----:B------:R-:W-:Y:S02]  /*26d0*/  ISETP.GE.U32.AND P3, PT, R15, 0x7f800000, PT ;  /* 0x7f8000000f00780c */ /* 0x000fe40003f66070 */
[----:B------:R-:W-:Y:S01]  /*26e0*/  FFMA.FTZ R3, R26, R3, -0.5 ;  /* 0xbf0000001a037423 */ /* 0x000fe20000010003 */
[----:B------:R-:W-:Y:S01]  /*26f0*/  FFMA.FTZ R24, R27, R12, -1 ;  /* 0xbf8000001b187423 */ /* 0x000fe2000001000c */
[----:B------:R-:W-:Y:S01]  /*2700*/  IADD3 R27, PT, PT, R15, -R20, RZ ;  /* 0x800000140f1b7210 */ /* 0x000fe20007ffe0ff */
[----:B------:R-:W-:Y:S01]  /*2710*/  FFMA.FTZ R25, R28, R25, -0.25000196695327758789 ;  /* 0xbe8000421c197423 */ /* 0x000fe20000010019 */
[----:B------:R-:W-:Y:S01]  /*2720*/  FMUL.FTZ R3, R26, R3 ;  /* 0x000000031a037220 */ /* 0x000fe20000410000 */
[----:B------:R-:W-:-:S02]  /*2730*/  I2FP.F32.S32 R16, R16 ;  /* 0x0000001000107245 */ /* 0x000fc40000201400 */
[----:B------:R-:W-:Y:S01]  /*2740*/  FADD.FTZ R24, R27, R24 ;  /* 0x000000181b187221 */ /* 0x000fe20000010000 */
[----:B------:R-:W-:Y:S01]  /*2750*/  FFMA.FTZ R26, R26, R3, R26 ;  /* 0x000000031a1a7223 */ /* 0x000fe2000001001a */
[----:B------:R-:W-:Y:S01]  /*2760*/  FFMA.FTZ R3, R22, -R9, 0.10546888411045074463 ;  /* 0x3dd8001216037423 */ /* 0x000fe20000010809 */
[----:B------:R-:W-:Y:S01]  /*2770*/  FFMA.FTZ R25, R28, R25, 0.33333510160446166992 ;  /* 0x3eaaaae61c197423 */ /* 0x000fe20000010019 */
[----:B------:R-:W-:Y:S01]  /*2780*/  FFMA.FTZ R9, R24, -R9, 0.10546888411045074463 ;  /* 0x3dd8001218097423 */ /* 0x000fe20000010809 */
[----:B------:R-:W-:Y:S01]  /*2790*/  @P0 FSEL R4, R4, -RZ, P1 ;  /* 0x800000ff04040208 */ /* 0x000fe20000800000 */
[----:B------:R-:W-:Y:S01]  /*27a0*/  FFMA.FTZ R3, R22, R3, -0.13229703903198242188 ;  /* 0xbe0778e016037423 */ /* 0x000fe20000010003 */
[----:B------:R-:W-:Y:S01]  /*27b0*/  FFMA.FTZ R25, R28, R25, -0.5 ;  /* 0xbf0000001c197423 */ /* 0x000fe20000010019 */
[----:B------:R-:W-:Y:S01]  /*27c0*/  FFMA.FTZ R9, R24, R9, -0.13229703903198242188 ;  /* 0xbe0778e018097423 */ /* 0x000fe20000010009 */
[----:B------:R-:W-:Y:S01]  /*27d0*/  ISETP.GT.AND P0, PT, R13, -0x40800000, P4 ;  /* 0xbf8000000d00780c */ /* 0x000fe20002704270 */
[----:B------:R-:W-:Y:S01]  /*27e0*/  FFMA.FTZ R3, R22, R3, 0.14491446316242218018 ;  /* 0x3e14647516037423 */ /* 0x000fe20000010003 */
[----:B------:R-:W-:Y:S01]  /*27f0*/  FMUL.FTZ R25, R28, R25 ;  /* 0x000000191c197220 */ /* 0x000fe20000410000 */
[----:B------:R-:W-:Y:S01]  /*2800*/  FFMA.FTZ R9, R24, R9, 0.14491446316242218018 ;  /* 0x3e14647518097423 */ /* 0x000fe20000010009 */
[----:B------:R-:W-:Y:S01]  /*2810*/  I2FP.F32.S32 R20, R20 ;  /* 0x0000001400147245 */ /* 0x000fe20000201400 */
[----:B------:R-:W-:Y:S01]  /*2820*/  FFMA.FTZ R3, R22, R3, -0.16641564667224884033 ;  /* 0xbe2a68dd16037423 */ /* 0x000fe20000010003 */
[----:B------:R-:W-:Y:S01]  /*2830*/  FFMA.FTZ R12, R28, R25, R28 ;  /* 0x000000191c0c7223 */ /* 0x000fe2000001001c */
[----:B------:R-:W-:Y:S01]  /*2840*/  FFMA.FTZ R9, R24, R9, -0.16641564667224884033 ;  /* 0xbe2a68dd18097423 */ /* 0x000fe20000010009 */
[----:B------:R-:W-:Y:S01]  /*2850*/  I2FP.F32.S32 R23, R23 ;  /* 0x0000001700177245 */ /* 0x000fe20000201400 */
[----:B------:R-:W-:Y:S01]  /*2860*/  FFMA.FTZ R3, R22, R3, 0.19988867640495300293 ;  /* 0x3e4caf9e16037423 */ /* 0x000fe20000010003 */
[----:B------:R-:W-:Y:S01]  /*2870*/  FADD.FTZ R4, R5, -R4 ;  /* 0x8000000405047221 */ /* 0x000fe20000010000 */
[----:B------:R-:W-:Y:S01]  /*2880*/  FFMA.FTZ R9, R24, R9, 0.19988867640495300293 ;  /* 0x3e4caf9e18097423 */ /* 0x000fe20000010009 */
[----:B------:R-:W-:Y:S01]  /*2890*/  F2FP.F16.F32.PACK_AB R14, R19, R14 ;  /* 0x0000000e130e723e */ /* 0x000fe200000000ff */
[----:B------:R-:W-:Y:S01]  /*28a0*/  FFMA.FTZ R3, R22, R3, -0.25000196695327758789 ;  /* 0xbe80004216037423 */ /* 0x000fe20000010003 */
[----:B------:R-:W-:Y:S01]  /*28b0*/  FMUL.FTZ R23, R23, 1.1920928955078125e-07 ;  /* 0x3400000017177820 */ /* 0x000fe20000410000 */
[----:B------:R-:W-:-:S02]  /*28c0*/  FFMA.FTZ R9, R24, R9, -0.25000196695327758789 ;  /* 0xbe80004218097423 */ /* 0x000fc40000010009 */
[----:B------:R-:W-:Y:S01]  /*28d0*/  FFMA.FTZ R3, R22, R3, 0.33333510160446166992 ;  /* 0x3eaaaae616037423 */ /* 0x000fe20000010003 */
[----:B------:R-:W-:Y:S01]  /*28e0*/  FFMA.FTZ R12, R23, 0.69314718246459960938, R12 ;  /* 0x3f317218170c7823 */ /* 0x000fe2000001000c */
[----:B------:R-:W-:Y:S02]  /*28f0*/  FFMA.FTZ R9, R24, R9, 0.33333510160446166992 ;  /* 0x3eaaaae618097423 */ /* 0x000fe40000010009 */
[----:B------:R-:W-:Y:S02]  /*2900*/  FFMA.FTZ R3, R22, R3, -0.5 ;  /* 0xbf00000016037423 */ /* 0x000fe40000010003 */
[----:B------:R-:W-:Y:S01]  /*2910*/  FFMA.FTZ R25, R24, R9, -0.5 ;  /* 0xbf00000018197423 */ /* 0x000fe20000010009 */
[----:B------:R-:W-:Y:S01]  /*2920*/  FFMA.FTZ R9, R21, 0.69314718246459960938, R26 ;  /* 0x3f31721815097823 */ /* 0x000fe2000001001a */
[----:B------:R-:W-:Y:S01]  /*2930*/  FMUL.FTZ R3, R22, R3 ;  /* 0x0000000316037220 */ /* 0x000fe20000410000 */
[----:B------:R-:W-:Y:S01]  /*2940*/  @P6 MOV R21, 0x7f800000 ;  /* 0x7f80000000156802 */ /* 0x000fe20000000f00 */
[----:B------:R-:W-:-:S02]  /*2950*/  FMUL.FTZ R25, R24, R25 ;  /* 0x0000001918197220 */ /* 0x000fc40000410000 */
[----:B------:R-:W-:Y:S02]  /*2960*/  FFMA.FTZ R22, R22, R3, R22 ;  /* 0x0000000316167223 */ /* 0x000fe40000010016 */
[----:B------:R-:W-:Y:S01]  /*2970*/  @P2 FFMA.FTZ R9, R2, R21, +INF ;  /* 0x7f80000002092423 */ /* 0x000fe20000010015 */
[----:B------:R-:W-:Y:S01]  /*2980*/  ISETP.GE.U32.AND P2, PT, R10, 0x7f800000, PT ;  /* 0x7f8000000a00780c */ /* 0x000fe20003f46070 */
[----:B------:R-:W0:Y:S01]  /*2990*/  LDC.64 R2, c[0x0][0x388] ;  /* 0x0000e200ff027b82 */ /* 0x000e220000000a00 */
[----:B------:R-:W-:Y:S01]  /*29a0*/  FMUL.FTZ R21, R16, 1.1920928955078125e-07 ;  /* 0x3400000010157820 */ /* 0x000fe20000410000 */
[----:B------:R-:W-:Y:S01]  /*29b0*/  FFMA.FTZ R24, R24, R25, R24 ;  /* 0x0000001918187223 */ /* 0x000fe20000010018 */
[----:B------:R-:W-:Y:S01]  /*29c0*/  @P6 FSEL R9, R9, -RZ, P5 ;  /* 0x800000ff09096208 */ /* 0x000fe20002800000 */
[----:B------:R-:W-:Y:S01]  /*29d0*/  FMUL.FTZ R25, R20, 1.1920928955078125e-07 ;  /* 0x3400000014197820 */ /* 0x000fe20000410000 */
[----:B------:R-:W-:Y:S01]  /*29e0*/  ISETP.GT.AND P1, PT, R10, -0x40800000, P2 ;  /* 0xbf8000000a00780c */ /* 0x000fe20001724270 */
[----:B------:R-:W-:Y:S01]  /*29f0*/  FFMA.FTZ R22, R21, 0.69314718246459960938, R22 ;  /* 0x3f31721815167823 */ /* 0x000fe20000010016 */
[----:B------:R-:W-:Y:S01]  /*2a00*/  ISETP.GT.AND P5, PT, R15, -0x40800000, P3 ;  /* 0xbf8000000f00780c */ /* 0x000fe20001fa4270 */
[----:B------:R-:W-:Y:S01]  /*2a10*/  FFMA.FTZ R24, R25, 0.69314718246459960938, R24 ;  /* 0x3f31721819187823 */ /* 0x000fe20000010018 */
[----:B------:R-:W-:-:S02]  /*2a20*/  @P4 MOV R16, 0x7f800000 ;  /* 0x7f80000000104802 */ /* 0x000fc40000000f00 */
[----:B------:R-:W-:Y:S02]  /*2a30*/  @P3 MOV R20, 0x7f800000 ;  /* 0x7f80000000143802 */ /* 0x000fe40000000f00 */
[----:B------:R-:W-:Y:S01]  /*2a40*/  @P2 MOV R21, 0x7f800000 ;  /* 0x7f80000000152802 */ /* 0x000fe20000000f00 */
[----:B------:R-:W-:Y:S01]  /*2a50*/  @P0 FFMA.FTZ R22, R13, R16, +INF ;  /* 0x7f8000000d160423 */ /* 0x000fe20000010010 */
[C---:B------:R-:W-:Y:S02]  /*2a60*/  @P2 FSETP.NEU.FTZ.AND P6, PT, R10.reuse, RZ, PT ;  /* 0x000000ff0a00220b */ /* 0x040fe40003fdd000 */
[----:B------:R-:W-:Y:S01]  /*2a70*/  @P3 FSETP.NEU.FTZ.AND P0, PT, R15, RZ, PT ;  /* 0x000000ff0f00320b */ /* 0x000fe20003f1d000 */
[----:B------:R-:W-:Y:S01]  /*2a80*/  @P1 FFMA.FTZ R12, R10, R21, +INF ;  /* 0x7f8000000a0c1423 */ /* 0x000fe20000010015 */
[----:B------:R-:W-:Y:S01]  /*2a90*/  @P4 FSETP.NEU.FTZ.AND P1, PT, R13, RZ, PT ;  /* 0x000000ff0d00420b */ /* 0x000fe20003f3d000 */
[----:B------:R-:W-:Y:S01]  /*2aa0*/  @P5 FFMA.FTZ R24, R15, R20, +INF ;  /* 0x7f8000000f185423 */ /* 0x000fe20000010014 */
[----:B------:R-:W-:-:S02]  /*2ab0*/  FMNMX.FTZ R13, RZ, R18, PT ;  /* 0x00000012ff0d7209 */ /* 0x000fc40003810000 */
[----:B------:R-:W-:Y:S01]  /*2ac0*/  @P2 FSEL R12, R12, -RZ, P6 ;  /* 0x800000ff0c0c2208 */ /* 0x000fe20003000000 */
[----:B0-----:R-:W-:Y:S01]  /*2ad0*/  IMAD.WIDE.U32 R2, R0, 0x2, R2 ;  /* 0x0000000200027825 */ /* 0x001fe200078e0002 */
[----:B------:R-:W-:Y:S02]  /*2ae0*/  FMNMX.FTZ R0, RZ, R7, PT ;  /* 0x00000007ff007209 */ /* 0x000fe40003810000 */
[----:B------:R-:W-:Y:S02]  /*2af0*/  FMNMX.FTZ R7, RZ, R8, PT ;  /* 0x00000008ff077209 */ /* 0x000fe40003810000 */
[----:B------:R-:W-:Y:S01]  /*2b00*/  @P4 FSEL R22, R22, -RZ, P1 ;  /* 0x800000ff16164208 */ /* 0x000fe20000800000 */
[----:B------:R-:W-:Y:S01]  /*2b10*/  FADD.FTZ R0, R0, -R9 ;  /* 0x8000000900007221 */ /* 0x000fe20000010000 */
[----:B------:R-:W-:Y:S01]  /*2b20*/  @P3 FSEL R24, R24, -RZ, P0 ;  /* 0x800000ff18183208 */ /* 0x000fe20000000000 */
[----:B------:R-:W-:Y:S01]  /*2b30*/  FADD.FTZ R7, R7, -R12 ;  /* 0x8000000c07077221 */ /* 0x000fe20000010000 */
[----:B------:R-:W-:-:S04]  /*2b40*/  IMAD.WIDE.U32 R2, R6, 0x8, R2 ;  /* 0x0000000806027825 */ /* 0x000fc800078e0002 */
[----:B------:R-:W-:Y:S01]  /*2b50*/  FADD.FTZ R22, R11, -R22 ;  /* 0x800000160b167221 */ /* 0x000fe20000010000 */
[----:B------:R-:W-:Y:S01]  /*2b60*/  F2FP.F16.F32.PACK_AB R15, R4, R17 ;  /* 0x00000011040f723e */ /* 0x000fe200000000ff */
[----:B------:R-:W-:Y:S01]  /*2b70*/  FADD.FTZ R13, R13, -R24 ;  /* 0x800000180d0d7221 */ /* 0x000fe20000010000 */
[----:B------:R-:W-:-:S03]  /*2b80*/  F2FP.F16.F32.PACK_AB R12, R7, R0 ;  /* 0x00000000070c723e */ /* 0x000fc600000000ff */
[----:B------:R-:W-:Y:S01]  /*2b90*/  STG.E.64 desc[UR4][R2.64], R14 ;  /* 0x0000000e02007986 */ /* 0x000fe2000c101b04 */
[----:B------:R-:W-:-:S05]  /*2ba0*/  F2FP.F16.F32.PACK_AB R13, R13, R22 ;  /* 0x000000160d0d723e */ /* 0x000fca00000000ff */
[----:B------:R-:W-:Y:S01]  /*2bb0*/  STG.E.64 desc[UR4][R2.64+0x400], R12 ;  /* 0x0004000c02007986 */ /* 0x000fe2000c101b04 */
[----:B------:R-:W-:Y:S05]  /*2bc0*/  EXIT ;  /* 0x000000000000794d */ /* 0x000fea0003800000 */
.L_x_5213:
        /* <DEDUP_REMOVED lines=11> */
.L_x_7043:


//--------------------- .text._ZN2at6native29vectorized_elementwise_kernelILi8EZZZNS0_33launch_log_sigmoid_forward_kernelERNS_18TensorIteratorBaseEENKUlvE_clEvENKUlvE1_clEvEUlN3c104HalfEE_St5arrayIPcLm2EEEEviT0_T1_ --------------------------
	.section	.text._ZN2at6native29vectorized_elementwise_kernelILi8EZZZNS0_33launch_log_sigmoid_forward_kernelERNS_18TensorIteratorBaseEENKUlvE_clEvENKUlvE1_clEvEUlN3c104HalfEE_St5arrayIPcLm2EEEEviT0_T1_,"ax",@progbits
	.align	128
        .global         _ZN2at6native29vectorized_elementwise_kernelILi8EZZZNS0_33launch_log_sigmoid_forward_kernelERNS_18TensorIteratorBaseEENKUlvE_clEvENKUlvE1_clEvEUlN3c104HalfEE_St5arrayIPcLm2EEEEviT0_T1_
        .type           _ZN2at6native29vectorized_elementwise_kernelILi8EZZZNS0_33launch_log_sigmoid_forward_kernelERNS_18TensorIteratorBaseEENKUlvE_clEvENKUlvE1_clEvEUlN3c104HalfEE_St5arrayIPcLm2EEEEviT0_T1_,@function
        .size           _ZN2at6native29vectorized_elementwise_kernelILi8EZZZNS0_33launch_log_sigmoid_forward_kernelERNS_18TensorIteratorBaseEENKUlvE_clEvENKUlvE1_clEvEUlN3c104HalfEE_St5arrayIPcLm2EEEEviT0_T1_,(.L_x_7044 - _ZN2at6native29vectorized_elementwise_kernelILi8EZZZNS0_33launch_log_sigmoid_forward_kernelERNS_18TensorIteratorBaseEENKUlvE_clEvENKUlvE1_clEvEUlN3c104HalfEE_St5arrayIPcLm2EEEEviT0_T1_)
        .other          _ZN2at6native29vectorized_elementwise_kernelILi8EZZZNS0_33launch_log_sigmoid_forward_kernelERNS_18TensorIteratorBaseEENKUlvE_clEvENKUlvE1_clEvEUlN3c104HalfEE_St5arrayIPcLm2EEEEviT0_T1_,@"STO_CUDA_ENTRY STV_DEFAULT"
_ZN2at6native29vectorized_elementwise_kernelILi8EZZZNS0_33launch_log_sigmoid_forward_kernelERNS_18TensorIteratorBaseEENKUlvE_clEvENKUlvE1_clEvEUlN3c104HalfEE_St5arrayIPcLm2EEEEviT0_T1_:
.text._ZN2at6native29vectorized_elementwise_kernelILi8EZZZNS0_33launch_log_sigmoid_forward_kernelERNS_18TensorIteratorBaseEENKUlvE_clEvENKUlvE1_clEvEUlN3c104HalfEE_St5arrayIPcLm2EEEEviT0_T1_:
        /* <DEDUP_REMOVED lines=111> */
.L_x_5216:
[----:B------:R-:W-:Y:S05]  /*06f0*/  BSYNC.RECONVERGENT B0 ;  /* 0x0000000000007941 */ /* 0x000fea0003800200 */
.L_x_5215:
        /* <DEDUP_REMOVED lines=39> */
.L_x_5218:
[----:B------:R-:W-:Y:S05]  /*0970*/  BSYNC.RECONVERGENT B0 ;  /* 0x0000000000007941 */ /* 0x000fea0003800200 */
.L_x_5217:
        /* <DEDUP_REMOVED lines=38> */
.L_x_5220:
[----:B------:R-:W-:Y:S05]  /*0be0*/  BSYNC.RECONVERGENT B0 ;  /* 0x0000000000007941 */ /* 0x000fea0003800200 */
.L_x_5219:
        /* <DEDUP_REMOVED lines=39> */
.L_x_5222:
[----:B------:R-:W-:Y:S05]  /*0e60*/  BSYNC.RECONVERGENT B0 ;  /* 0x0000000000007941 */ /* 0x000fea0003800200 */
.L_x_5221:
        /* <DEDUP_REMOVED lines=36> */
.L_x_5224:
[----:B------:R-:W-:Y:S05]  /*10b0*/  BSYNC.RECONVERGENT B0 ;  /* 0x0000000000007941 */ /* 0x000fea0003800200 */
.L_x_5223:
        /* <DEDUP_REMOVED lines=36> */
.L_x_5226:
[----:B------:R-:W-:Y:S05]  /*1300*/  BSYNC.RECONVERGENT B0 ;  /* 0x0000000000007941 */ /* 0x000fea0003800200 */
.L_x_5225:
        /* <DEDUP_REMOVED lines=36> */
.L_x_5228:
[----:B------:R-:W-:Y:S05]  /*1550*/  BSYNC.RECONVERGENT B0 ;  /* 0x0000000000007941 */ /* 0x000fea0003800200 */
.L_x_5227:
        /* <DEDUP_REMOVED lines=36> */
.L_x_5230:
[----:B------:R-:W-:Y:S05]  /*17a0*/  BSYNC.RECONVERGENT B0 ;  /* 0x0000000000007941 */ /* 0x000fea0003800200 */
.L_x_5229:
        /* <DEDUP_REMOVED lines=18> */
.L_x_5233:
[----:B------:R-:W-:-:S13]  /*18d0*/  ISETP.GE.U32.AND P0, PT, R3, R2, PT ;  /* 0x000000020300720c */ /* 0x000fda0003f06070 */
[----:B------:R-:W-:Y:S05]  /*18e0*/  @P0 BRA `(.L_x_5235) ;  /* 0x0000000000300947 */ /* 0x000fea0003800000 */
[----:B0-----:R-:W0:Y:S01]  /*18f0*/  LDC.64 R4, c[0x0][0x388] ;  /* 0x0000e200ff047b82 */ /* 0x001e220000000a00 */
[----:B------:R-:W-:Y:S02]  /*1900*/  IADD3 R7, PT, PT, R0, R3, RZ ;  /* 0x0000000300077210 */ /* 0x000fe40007ffe0ff */
[----:B------:R-:W-:-:S03]  /*1910*/  IADD3 R3, PT, PT, R3, 0x80, RZ ;  /* 0x0000008003037810 */ /* 0x000fc60007ffe0ff */
[----:B0-----:R-:W-:-:S05]  /*1920*/  IMAD.WIDE.U32 R4, R7, 0x2, R4 ;  /* 0x0000000207047825 */ /* 0x001fca00078e0004 */
[----:B------:R1:W-:Y:S02]  /*1930*/  STG.E.U16 desc[UR4][R4.64], R10 ;  /* 0x0000000a04007986 */ /* 0x0003e4000c101504 */
.L_x_5234:
[----:B------:R-:W-:-:S13]  /*1940*/  ISETP.GE.U32.AND P0, PT, R3, R2, PT ;  /* 0x000000020300720c */ /* 0x000fda0003f06070 */
[----:B------:R-:W-:Y:S05]  /*1950*/  @P0 BRA `(.L_x_5236) ;  /* 0x0000000000340947 */ /* 0x000fea0003800000 */
[----:B01----:R-:W0:Y:S01]  /*1960*/  LDC.64 R4, c[0x0][0x388] ;  /* 0x0000e200ff047b82 */ /* 0x003e220000000a00 */
[----:B------:R-:W-:Y:S02]  /*1970*/  IADD3 R7, PT, PT, R0, R3, RZ ;  /* 0x0000000300077210 */ /* 0x000fe40007ffe0ff */
[----:B------:R-:W-:-:S03]  /*1980*/  IADD3 R3, PT, PT, R3, 0x80, RZ ;  /* 0x0000008003037810 */ /* 0x000fc60007ffe0ff */
[----:B0-----:R-:W-:-:S05]  /*1990*/  IMAD.WIDE.U32 R4, R7, 0x2, R4 ;  /* 0x0000000207047825 */ /* 0x001fca00078e0004 */
[----:B------:R1:W-:Y:S02]  /*19a0*/  STG.E.U16 desc[UR4][R4.64], R11 ;  /* 0x0000000b04007986 */ /* 0x0003e4000c101504 */
.L_x_5235:
        /* <DEDUP_REMOVED lines=8> */
.L_x_5236:
[----:B------:R-:W-:Y:S05]  /*1a30*/  BSYNC.RELIABLE B1 ;  /* 0x0000000000017941 */ /* 0x000fea0003800100 */
.L_x_5232:
[----:B------:R-:W-:-:S13]  /*1a40*/  ISETP.GE.U32.AND P0, PT, R3, R2, PT ;  /* 0x000000020300720c */ /* 0x000fda0003f06070 */
[----:B012---:R-:W0:Y:S01]  /*1a50*/  @!P0 LDC.64 R4, c[0x0][0x388] ;  /* 0x0000e200ff048b82 */ /* 0x007e220000000a00 */
[----:B------:R-:W-:Y:S02]  /*1a60*/  @!P0 IADD3 R7, PT, PT, R0, R3, RZ ;  /* 0x0000000300078210 */ /* 0x000fe40007ffe0ff */
[----:B------:R-:W-:-:S03]  /*1a70*/  @!P0 IADD3 R3, PT, PT, R3, 0x80, RZ ;  /* 0x0000008003038810 */ /* 0x000fc60007ffe0ff */
[----:B0-----:R-:W-:-:S05]  /*1a80*/  @!P0 IMAD.WIDE.U32 R4, R7, 0x2, R4 ;  /* 0x0000000207048825 */ /* 0x001fca00078e0004 */
[----:B------:R2:W-:Y:S02]  /*1a90*/  @!P0 STG.E.U16 desc[UR4][R4.64], R13 ;  /* 0x0000000d04008986 */ /* 0x0005e4000c101504 */
.L_x_5237:
[----:B------:R-:W-:Y:S05]  /*1aa0*/  BSYNC.RECONVERGENT B0 ;  /* 0x0000000000007941 */ /* 0x000fea0003800200 */
.L_x_5231:
        /* <DEDUP_REMOVED lines=8> */
.L_x_5214:
[----:B------:R-:W0:Y:S01]  /*1b30*/  S2R R8, SR_TID.X ;  /* 0x0000000000087919 */ /* 0x000e220000002100 */
[----:B------:R-:W1:Y:S02]  /*1b40*/  LDC.64 R2, c[0x0][0x390] ;  /* 0x0000e400ff027b82 */ /* 0x000e640000000a00 */
[----:B-1----:R-:W-:-:S04]  /*1b50*/  IMAD.WIDE.U32 R2, R0, 0x2, R2 ;  /* 0x0000000200027825 */ /* 0x002fc800078e0002 */
[----:B0-----:R-:W-:-:S06]  /*1b60*/  IMAD.WIDE.U32 R6, R8, 0x10, R2 ;  /* 0x0000001008067825 */ /* 0x001fcc00078e0002 */
[----:B------:R-:W2:Y:S01]  /*1b70*/  LDG.E.128 R4, desc[UR4][R6.64] ;  /* 0x0000000406047981 */ /* 0x000ea2000c1e1d00 */
[----:B------:R-:W-:Y:S02]  /*1b80*/  HFMA2 R3, -RZ, RZ, 1.625, 0 ;  /* 0x3e800000ff037431 */ /* 0x000fe400000001ff */
[--C-:B--2---:R-:W-:Y:S02]  /*1b90*/  HADD2.F32 R9, -RZ, R4.reuse.H0_H0 ;  /* 0x20000004ff097230 */ /* 0x104fe40000004100 */
[----:B------:R-:W-:Y:S02]  /*1ba0*/  HADD2.F32 R4, -RZ, R4.H1_H1 ;  /* 0x30000004ff047230 */ /* 0x000fe40000004100 */
[--C-:B------:R-:W-:Y:S02]  /*1bb0*/  HADD2.F32 R13, -RZ, R6.reuse.H0_H0 ;  /* 0x20000006ff0d7230 */ /* 0x100fe40000004100 */
[----:B------:R-:W-:Y:S01]  /*1bc0*/  FMUL.FTZ R20, |R9|, -1.4426950216293334961 ;  /* 0xbfb8aa3b09147820 */ /* 0x000fe20000410200 */
[----:B------:R-:W-:-:S02]  /*1bd0*/  HADD2.F32 R6, -RZ, R6.H1_H1 ;  /* 0x30000006ff067230 */ /* 0x000fc40000004100 */
[----:B------:R-:W-:Y:S01]  /*1be0*/  FMUL.FTZ R17, |R4|, -1.4426950216293334961 ;  /* 0xbfb8aa3b04117820 */ /* 0x000fe20000410200 */
[----:B------:R-:W-:Y:S02]  /*1bf0*/  FMNMX.FTZ R4, RZ, R4, PT ;  /* 0x00000004ff047209 */ /* 0x000fe40003810000 */
[----:B------:R-:W0:Y:S08]  /*1c00*/  MUFU.EX2 R20, R20 ;  /* 0x0000001400147308 */ /* 0x000e300000000800 */
[----:B------:R-:W1:Y:S01]  /*1c10*/  MUFU.EX2 R17, R17 ;  /* 0x0000001100117308 */ /* 0x000e620000000800 */
[C---:B0-----:R-:W-:Y:S01]  /*1c20*/  FADD.FTZ.RZ R2, R20.reuse, 1 ;  /* 0x3f80000014027421 */ /* 0x041fe2000001c000 */
[----:B------:R-:W-:-:S04]  /*1c30*/  ISETP.GE.U32.AND P2, PT, R20, 0x7f800000, PT ;  /* 0x7f8000001400780c */ /* 0x000fc80003f46070 */
[----:B------:R-:W-:Y:S02]  /*1c40*/  IADD3 R2, PT, PT, R2, -0x3f400000, RZ ;  /* 0xc0c0000002027810 */ /* 0x000fe40007ffe0ff */
[----:B------:R-:W-:Y:S01]  /*1c50*/  ISETP.GT.AND P0, PT, R20, -0x40800000, P2 ;  /* 0xbf8000001400780c */ /* 0x000fe20001704270 */
[C---:B-1----:R-:W-:Y:S01]  /*1c60*/  FADD.FTZ.RZ R12, R17.reuse, 1 ;  /* 0x3f800000110c7421 */ /* 0x042fe2000001c000 */
[----:B------:R-:W-:Y:S02]  /*1c70*/  LOP3.LUT R11, R2, 0xff800000, RZ, 0xc0, !PT ;  /* 0xff800000020b7812 */ /* 0x000fe400078ec0ff */
[----:B------:R-:W-:Y:S02]  /*1c80*/  ISETP.GE.U32.AND P5, PT, R17, 0x7f800000, PT ;  /* 0x7f8000001100780c */ /* 0x000fe40003fa6070 */
[----:B------:R-:W-:Y:S02]  /*1c90*/  IADD3 R2, PT, PT, -R11, 0x40800000, RZ ;  /* 0x408000000b027810 */ /* 0x000fe40007ffe1ff */
[----:B------:R-:W-:-:S02]  /*1ca0*/  IADD3 R15, PT, PT, R20, -R11, RZ ;  /* 0x8000000b140f7210 */ /* 0x000fc40007ffe0ff */
[----:B------:R-:W-:Y:S01]  /*1cb0*/  IADD3 R12, PT, PT, R12, -0x3f400000, RZ ;  /* 0xc0c000000c0c7810 */ /* 0x000fe20007ffe0ff */
[----:B------:R-:W-:Y:S01]  /*1cc0*/  FFMA.FTZ R10, R2, R3, -1 ;  /* 0xbf800000020a7423 */ /* 0x000fe20000010003 */
[----:B------:R-:W-:Y:S02]  /*1cd0*/  MOV R2, 0x3d39bf78 ;  /* 0x3d39bf7800027802 */ /* 0x000fe40000000f00 */
[----:B------:R-:W-:Y:S01]  /*1ce0*/  LOP3.LUT R18, R12, 0xff800000, RZ, 0xc0, !PT ;  /* 0xff8000000c127812 */ /* 0x000fe200078ec0ff */
[----:B------:R-:W-:Y:S01]  /*1cf0*/  FADD.FTZ R15, R15, R10 ;  /* 0x0000000a0f0f7221 */ /* 0x000fe20000010000 */
[----:B------:R-:W-:Y:S01]  /*1d00*/  HADD2.F32 R10, -RZ, R5.H0_H0 ;  /* 0x20000005ff0a7230 */ /* 0x000fe20000004100 */
[----:B------:R-:W-:Y:S02]  /*1d10*/  I2FP.F32.S32 R11, R11 ;  /* 0x0000000b000b7245 */ /* 0x000fe40000201400 */
[----:B------:R-:W-:Y:S01]  /*1d20*/  FFMA.FTZ R12, R15, -R2, 0.10546888411045074463 ;  /* 0x3dd800120f0c7423 */ /* 0x000fe20000010802 */
[----:B------:R-:W-:Y:S01]  /*1d30*/  IADD3 R14, PT, PT, -R18, 0x40800000, RZ ;  /* 0x40800000120e7810 */ /* 0x000fe20007ffe1ff */
[----:B------:R-:W-:Y:S01]  /*1d40*/  FMUL.FTZ R19, |R10|, -1.4426950216293334961 ;  /* 0xbfb8aa3b0a137820 */ /* 0x000fe20000410200 */
[----:B------:R-:W-:Y:S01]  /*1d50*/  IADD3 R21, PT, PT, R17, -R18, RZ ;  /* 0x8000001211157210 */ /* 0x000fe20007ffe0ff */
[----:B------:R-:W-:Y:S01]  /*1d60*/  FFMA.FTZ R12, R15, R12, -0.13229703903198242188 ;  /* 0xbe0778e00f0c7423 */ /* 0x000fe2000001000c */
[----:B------:R-:W-:Y:S01]  /*1d70*/  FMUL.FTZ R11, R11, 1.1920928955078125e-07 ;  /* 0x340000000b0b7820 */ /* 0x000fe20000410000 */
[----:B------:R-:W-:Y:S01]  /*1d80*/  FFMA.FTZ R16, R14, R3, -1 ;  /* 0xbf8000000e107423 */ /* 0x000fe20000010003 */
[----:B------:R-:W-:Y:S01]  /*1d90*/  @P2 FSETP.NEU.FTZ.AND P3, PT, R20, RZ, PT ;  /* 0x000000ff1400220b */ /* 0x000fe20003f7d000 */
[----:B------:R-:W-:Y:S01]  /*1da0*/  FFMA.FTZ R12, R15, R12, 0.14491446316242218018 ;  /* 0x3e1464750f0c7423 */ /* 0x000fe2000001000c */
[----:B------:R-:W0:Y:S01]  /*1db0*/  MUFU.EX2 R14, R19 ;  /* 0x00000013000e7308 */ /* 0x000e220000000800 */
[----:B------:R-:W-:Y:S01]  /*1dc0*/  FADD.FTZ R21, R21, R16 ;  /* 0x0000001015157221 */ /* 0x000fe20000010000 */
[----:B------:R-:W-:Y:S01]  /*1dd0*/  I2FP.F32.S32 R18, R18 ;  /* 0x0000001200127245 */ /* 0x000fe20000201400 */
[----:B------:R-:W-:Y:S01]  /*1de0*/  FFMA.FTZ R12, R15, R12, -0.16641564667224884033 ;  /* 0xbe2a68dd0f0c7423 */ /* 0x000fe2000001000c */
[----:B------:R-:W-:Y:S01]  /*1df0*/  @P5 FSETP.NEU.FTZ.AND P6, PT, R17, RZ, PT ;  /* 0x000000ff1100520b */ /* 0x000fe20003fdd000 */
[----:B------:R-:W-:Y:S01]  /*1e00*/  FFMA.FTZ R22, R21, -R2, 0.10546888411045074463 ;  /* 0x3dd8001215167423 */ /* 0x000fe20000010802 */
[----:B------:R-:W-:Y:S01]  /*1e10*/  FMNMX.FTZ R10, RZ, R10, PT ;  /* 0x0000000aff0a7209 */ /* 0x000fe20003810000 */
[----:B------:R-:W-:-:S02]  /*1e20*/  FFMA.FTZ R12, R15, R12, 0.19988867640495300293 ;  /* 0x3e4caf9e0f0c7423 */ /* 0x000fc4000001000c */
[----:B------:R-:W-:Y:S02]  /*1e30*/  FFMA.FTZ R22, R21, R22, -0.13229703903198242188 ;  /* 0xbe0778e015167423 */ /* 0x000fe40000010016 */
[----:B------:R-:W-:Y:S01]  /*1e40*/  FFMA.FTZ R16, R15, R12, -0.25000196695327758789 ;  /* 0xbe8000420f107423 */ /* 0x000fe2000001000c */
[----:B------:R-:W-:Y:S02]  /*1e50*/  HADD2.F32 R12, -RZ, R5.H1_H1 ;  /* 0x30000005ff0c7230 */ /* 0x000fe40000004100 */
[----:B------:R-:W-:Y:S01]  /*1e60*/  FFMA.FTZ R24, R21, R22, 0.14491446316242218018 ;  /* 0x3e14647515187423 */ /* 0x000fe20000010016 */
[----:B------:R-:W-:Y:S02]  /*1e70*/  FFMA.FTZ R16, R15, R16, 0.33333510160446166992 ;  /* 0x3eaaaae60f107423 */ /* 0x000fe40000010010 */
[----:B------:R-:W-:Y:S01]  /*1e80*/  FMUL.FTZ R23, |R12|, -1.4426950216293334961 ;  /* 0xbfb8aa3b0c177820 */ /* 0x000fe20000410200 */
[----:B------:R-:W-:Y:S01]  /*1e90*/  FFMA.FTZ R24, R21, R24, -0.16641564667224884033 ;  /* 0xbe2a68dd15187423 */ /* 0x000fe20000010018 */
[----:B------:R-:W-:Y:S01]  /*1ea0*/  FFMA.FTZ R22, R15, R16, -0.5 ;  /* 0xbf0000000f167423 */ /* 0x000fe20000010010 */
[----:B0-----:R-:W-:Y:S01]  /*1eb0*/  FADD.FTZ.RZ R5, R14, 1 ;  /* 0x3f8000000e057421 */ /* 0x001fe2000001c000 */
[----:B------:R-:W0:Y:S01]  /*1ec0*/  MUFU.EX2 R16, R23 ;  /* 0x0000001700107308 */ /* 0x000e220000000800 */
[----:B------:R-:W-:Y:S01]  /*1ed0*/  FFMA.FTZ R24, R21, R24, 0.19988867640495300293 ;  /* 0x3e4caf9e15187423 */ /* 0x000fe20000010018 */
[----:B------:R-:W-:-:S02]  /*1ee0*/  FMUL.FTZ R22, R15, R22 ;  /* 0x000000160f167220 */ /* 0x000fc40000410000 */
[----:B------:R-:W-:Y:S01]  /*1ef0*/  IADD3 R5, PT, PT, R5, -0x3f400000, RZ ;  /* 0xc0c0000005057810 */ /* 0x000fe20007ffe0ff */
[----:B------:R-:W-:Y:S01]  /*1f00*/  FFMA.FTZ R24, R21, R24, -0.25000196695327758789 ;  /* 0xbe80004215187423 */ /* 0x000fe20000010018 */
[----:B------:R-:W-:Y:S01]  /*1f10*/  FFMA.FTZ R22, R15, R22, R15 ;  /* 0x000000160f167223 */ /* 0x000fe2000001000f */
[----:B------:R-:W-:Y:S01]  /*1f20*/  FMUL.FTZ R15, |R13|, -1.4426950216293334961 ;  /* 0xbfb8aa3b0d0f7820 */ /* 0x000fe20000410200 */
[----:B------:R-:W-:Y:S01]  /*1f30*/  LOP3.LUT R19, R5, 0xff800000, RZ, 0xc0, !PT ;  /* 0xff80000005137812 */ /* 0x000fe200078ec0ff */
[----:B------:R-:W-:Y:S01]  /*1f40*/  FFMA.FTZ R24, R21, R24, 0.33333510160446166992 ;  /* 0x3eaaaae615187423 */ /* 0x000fe20000010018 */
[----:B------:R-:W-:Y:S02]  /*1f50*/  FFMA.FTZ R11, R11, 0.69314718246459960938, R22 ;  /* 0x3f3172180b0b7823 */ /* 0x000fe40000010016 */
[----:B------:R-:W-:Y:S01]  /*1f60*/  IADD3 R26, PT, PT, -R19, 0x40800000, RZ ;  /* 0x40800000131a7810 */ /* 0x000fe20007ffe1ff */
[----:B------:R-:W1:Y:S01]  /*1f70*/  MUFU.EX2 R15, R15 ;  /* 0x0000000f000f7308 */ /* 0x000e620000000800 */
[----:B------:R-:W-:Y:S01]  /*1f80*/  FFMA.FTZ R24, R21, R24, -0.5 ;  /* 0xbf00000015187423 */ /* 0x000fe20000010018 */
[----:B------:R-:W-:Y:S01]  /*1f90*/  IADD3 R5, PT, PT, R14, -R19, RZ ;  /* 0x800000130e057210 */ /* 0x000fe20007ffe0ff */
[----:B0-----:R-:W-:-:S02]  /*1fa0*/  FADD.FTZ.RZ R23, R16, 1 ;  /* 0x3f80000010177421 */ /* 0x001fc4000001c000 */
[C---:B------:R-:W-:Y:S01]  /*1fb0*/  FMUL.FTZ R24, R21.reuse, R24 ;  /* 0x0000001815187220 */ /* 0x040fe20000410000 */
[----:B------:R-:W-:Y:S01]  /*1fc0*/  FFMA.FTZ R26, R26, R3, -1 ;  /* 0xbf8000001a1a7423 */ /* 0x000fe20000010003 */
[----:B------:R-:W-:Y:S02]  /*1fd0*/  I2FP.F32.S32 R19, R19 ;  /* 0x0000001300137245 */ /* 0x000fe40000201400 */
[----:B------:R-:W-:Y:S01]  /*1fe0*/  FFMA.FTZ R24, R21, R24, R21 ;  /* 0x0000001815187223 */ /* 0x000fe20000010015 */
[----:B------:R-:W-:Y:S01]  /*1ff0*/  FADD.FTZ R5, R5, R26 ;  /* 0x0000001a05057221 */ /* 0x000fe20000010000 */
[----:B------:R-:W-:Y:S01]  /*2000*/  IADD3 R21, PT, PT, R23, -0x3f400000, RZ ;  /* 0xc0c0000017157810 */ /* 0x000fe20007ffe0ff */
[----:B------:R-:W-:Y:S01]  /*2010*/  FMUL.FTZ R19, R19, 1.1920928955078125e-07 ;  /* 0x3400000013137820 */ /* 0x000fe20000410000 */
[----:B------:R-:W-:Y:S01]  /*2020*/  @P2 MOV R23, 0x7f800000 ;  /* 0x7f80000000172802 */ /* 0x000fe20000000f00 */
[----:B------:R-:W-:Y:S01]  /*2030*/  FFMA.FTZ R22, R5, -R2, 0.10546888411045074463 ;  /* 0x3dd8001205167423 */ /* 0x000fe20000010802 */
[----:B------:R-:W-:Y:S01]  /*2040*/  LOP3.LUT R21, R21, 0xff800000, RZ, 0xc0, !PT ;  /* 0xff80000015157812 */ /* 0x000fe200078ec0ff */
[----:B-1----:R-:W-:-:S02]  /*2050*/  FADD.FTZ.RZ R25, R15, 1 ;  /* 0x3f8000000f197421 */ /* 0x002fc4000001c000 */
[----:B------:R-:W-:Y:S01]  /*2060*/  @P0 FFMA.FTZ R11, R20, R23, +INF ;  /* 0x7f800000140b0423 */ /* 0x000fe20000010017 */
[----:B------:R-:W-:Y:S01]  /*2070*/  FFMA.FTZ R22, R5, R22, -0.13229703903198242188 ;  /* 0xbe0778e005167423 */ /* 0x000fe20000010016 */
[----:B------:R-:W-:Y:S02]  /*2080*/  IADD3 R20, PT, PT, -R21, 0x40800000, RZ ;  /* 0x4080000015147810 */ /* 0x000fe40007ffe1ff */
[----:B------:R-:W-:Y:S01]  /*2090*/  IADD3 R23, PT, PT, R16, -R21, RZ ;  /* 0x8000001510177210 */ /* 0x000fe20007ffe0ff */
[----:B------:R-:W-:Y:S01]  /*20a0*/  FFMA.FTZ R22, R5, R22, 0.14491446316242218018 ;  /* 0x3e14647505167423 */ /* 0x000fe20000010016 */
[----:B------:R-:W-:Y:S01]  /*20b0*/  IADD3 R25, PT, PT, R25, -0x3f400000, RZ ;  /* 0xc0c0000019197810 */ /* 0x000fe20007ffe0ff */
[----:B------:R-:W-:Y:S01]  /*20c0*/  FFMA.FTZ R26, R20, R3, -1 ;  /* 0xbf800000141a7423 */ /* 0x000fe20000010003 */
[----:B------:R-:W-:Y:S01]  /*20d0*/  ISETP.GT.AND P0, PT, R17, -0x40800000, P5 ;  /* 0xbf8000001100780c */ /* 0x000fe20002f04270 */
[----:B------:R-:W-:Y:S01]  /*20e0*/  FFMA.FTZ R20, R5, R22, -0.16641564667224884033 ;  /* 0xbe2a68dd05147423 */ /* 0x000fe20000010016 */
[----:B------:R-:W-:Y:S01]  /*20f0*/  LOP3.LUT R22, R25, 0xff800000, RZ, 0xc0, !PT ;  /* 0xff80000019167812 */ /* 0x000fe200078ec0ff */
[----:B------:R-:W-:Y:S01]  /*2100*/  FADD.FTZ R23, R23, R26 ;  /* 0x0000001a17177221 */ /* 0x000fe20000010000 */
[----:B------:R-:W-:Y:S01]  /*2110*/  ISETP.GE.U32.AND P1, PT, R16, 0x7f800000, PT ;  /* 0x7f8000001000780c */ /* 0x000fe20003f26070 */
[----:B------:R-:W-:Y:S01]  /*2120*/  FFMA.FTZ R20, R5, R20, 0.19988867640495300293 ;  /* 0x3e4caf9e05147423 */ /* 0x000fe20000010014 */
[----:B------:R-:W-:Y:S01]  /*2130*/  IADD3 R28, PT, PT, -R22, 0x40800000, RZ ;  /* 0x40800000161c7810 */ /* 0x000fe20007ffe1ff */
[----:B------:R-:W-:Y:S01]  /*2140*/  FFMA.FTZ R26, R23, -R2, 0.10546888411045074463 ;  /* 0x3dd80012171a7423 */ /* 0x000fe20000010802 */
[----:B------:R-:W-:Y:S01]  /*2150*/  @P2 FSEL R11, R11, -RZ, P3 ;  /* 0x800000ff0b0b2208 */ /* 0x000fe20001800000 */
[----:B------:R-:W-:Y:S01]  /*2160*/  FFMA.FTZ R20, R5, R20, -0.25000196695327758789 ;  /* 0xbe80004205147423 */ /* 0x000fe20000010014 */
[----:B------:R-:W-:Y:S01]  /*2170*/  I2FP.F32.S32 R21, R21 ;  /* 0x0000001500157245 */ /* 0x000fe20000201400 */
[----:B------:R-:W-:Y:S01]  /*2180*/  FFMA.FTZ R26, R23, R26, -0.13229703903198242188 ;  /* 0xbe0778e0171a7423 */ /* 0x000fe2000001001a */
[----:B------:R-:W-:Y:S01]  /*2190*/  FFMA.FTZ R25, R28, R3, -1 ;  /* 0xbf8000001c197423 */ /* 0x000fe20000010003 */
[----:B------:R-:W-:Y:S01]  /*21a0*/  IADD3 R28, PT, PT, R15, -R22, RZ ;  /* 0x800000160f1c7210 */ /* 0x000fe20007ffe0ff */
[----:B------:R-:W-:Y:S01]  /*21b0*/  FFMA.FTZ R20, R5, R20, 0.33333510160446166992 ;  /* 0x3eaaaae605147423 */ /* 0x000fe20000010014 */
[----:B------:R-:W-:Y:S01]  /*21c0*/  FFMA.FTZ R26, R23, R26, 0.14491446316242218018 ;  /* 0x3e146475171a7423 */ /* 0x000fe2000001001a */
[----:B------:R-:W-:-:S02]  /*21d0*/  ISETP.GE.U32.AND P2, PT, R15, 0x7f800000, PT ;  /* 0x7f8000000f00780c */ /* 0x000fc40003f46070 */
[----:B------:R-:W-:Y:S01]  /*21e0*/  FADD.FTZ R25, R28, R25 ;  /* 0x000000191c197221 */ /* 0x000fe20000010000 */
[----:B------:R-:W-:Y:S01]  /*21f0*/  FFMA.FTZ R26, R23, R26, -0.16641564667224884033 ;  /* 0xbe2a68dd171a7423 */ /* 0x000fe2000001001a */
[----:B------:R-:W-:Y:S01]  /*2200*/  FFMA.FTZ R20, R5, R20, -0.5 ;  /* 0xbf00000005147423 */ /* 0x000fe20000010014 */
[----:B------:R-:W-:Y:S01]  /*2210*/  ISETP.GT.AND P3, PT, R16, -0x40800000, P1 ;  /* 0xbf8000001000780c */ /* 0x000fe20000f64270 */
[----:B------:R-:W-:Y:S01]  /*2220*/  FFMA.FTZ R28, R25, -R2, 0.10546888411045074463 ;  /* 0x3dd80012191c7423 */ /* 0x000fe20000010802 */
[----:B------:R-:W-:Y:S01]  /*2230*/  FFMA.FTZ R26, R23, R26, 0.19988867640495300293 ;  /* 0x3e4caf9e171a7423 */ /* 0x000fe2000001001a */
[----:B------:R-:W-:Y:S02]  /*2240*/  FMUL.FTZ R20, R5, R20 ;  /* 0x0000001405147220 */ /* 0x000fe40000410000 */
[----:B------:R-:W-:Y:S01]  /*2250*/  FFMA.FTZ R28, R25, R28, -0.13229703903198242188 ;  /* 0xbe0778e0191c7423 */ /* 0x000fe2000001001c */
[----:B------:R-:W-:Y:S01]  /*2260*/  FFMA.FTZ R26, R23, R26, -0.25000196695327758789 ;  /* 0xbe800042171a7423 */ /* 0x000fe2000001001a */
[----:B------:R-:W-:Y:S01]  /*2270*/  FFMA.FTZ R20, R5, R20, R5 ;  /* 0x0000001405147223 */ /* 0x000fe20000010005 */
[----:B------:R-:W-:Y:S01]  /*2280*/  FMUL.FTZ R5, R18, 1.1920928955078125e-07 ;  /* 0x3400000012057820 */ /* 0x000fe20000410000 */
[----:B------:R-:W-:Y:S01]  /*2290*/  FFMA.FTZ R28, R25, R28, 0.14491446316242218018 ;  /* 0x3e146475191c7423 */ /* 0x000fe2000001001c */
[----:B------:R-:W-:Y:S01]  /*22a0*/  @P5 MOV R18, 0x7f800000 ;  /* 0x7f80000000125802 */ /* 0x000fe20000000f00 */
[----:B------:R-:W-:Y:S01]  /*22b0*/  FFMA.FTZ R26, R23, R26, 0.33333510160446166992 ;  /* 0x3eaaaae6171a7423 */ /* 0x000fe2000001001a */
[----:B------:R-:W-:Y:S01]  /*22c0*/  FFMA.FTZ R5, R5, 0.69314718246459960938, R24 ;  /* 0x3f31721805057823 */ /* 0x000fe20000010018 */
[----:B------:R-:W-:Y:S01]  /*22d0*/  FFMA.FTZ R28, R25, R28, -0.16641564667224884033 ;  /* 0xbe2a68dd191c7423 */ /* 0x000fe2000001001c */
[----:B------:R-:W-:Y:S01]  /*22e0*/  FFMA.FTZ R19, R19, 0.69314718246459960938, R20 ;  /* 0x3f31721813137823 */ /* 0x000fe20000010014 */
[----:B------:R-:W-:Y:S01]  /*22f0*/  FFMA.FTZ R26, R23, R26, -0.5 ;  /* 0xbf000000171a7423 */ /* 0x000fe2000001001a */
[----:B------:R-:W-:Y:S01]  /*2300*/  @P0 FFMA.FTZ R5, R17, R18, +INF ;  /* 0x7f80000011050423 */ /* 0x000fe20000010012 */
[----:B------:R-:W-:Y:S01]  /*2310*/  ISETP.GE.U32.AND P0, PT, R14, 0x7f800000, PT ;  /* 0x7f8000000e00780c */ /* 0x000fe20003f06070 */
[----:B------:R-:W-:Y:S01]  /*2320*/  FMUL.FTZ R17, |R6|, -1.4426950216293334961 ;  /* 0xbfb8aa3b06117820 */ /* 0x000fe20000410200 */
[----:B------:R-:W-:Y:S01]  /*2330*/  FFMA.FTZ R28, R25, R28, 0.19988867640495300293 ;  /* 0x3e4caf9e191c7423 */ /* 0x000fe2000001001c */
[----:B------:R-:W-:Y:S01]  /*2340*/  FMUL.FTZ R26, R23, R26 ;  /* 0x0000001a171a7220 */ /* 0x000fe20000410000 */
[--C-:B------:R-:W-:Y:S01]  /*2350*/  HADD2.F32 R18, -RZ, R7.reuse.H0_H0 ;  /* 0x20000007ff127230 */ /* 0x100fe20000004100 */
[----:B------:R-:W-:Y:S01]  /*2360*/  ISETP.GT.AND P4, PT, R14, -0x40800000, P0 ;  /* 0xbf8000000e00780c */ /* 0x000fe20000784270 */
[----:B------:R-:W-:Y:S01]  /*2370*/  FFMA.FTZ R28, R25, R28, -0.25000196695327758789 ;  /* 0xbe800042191c7423 */ /* 0x000fe2000001001c */
[----:B------:R-:W-:Y:S01]  /*2380*/  FFMA.FTZ R23, R23, R26, R23 ;  /* 0x0000001a17177223 */ /* 0x000fe20000010017 */
[----:B------:R-:W0:Y:S01]  /*2390*/  MUFU.EX2 R17, R17 ;  /* 0x0000001100117308 */ /* 0x000e220000000800 */
[----:B------:R-:W-:Y:S01]  /*23a0*/  FMUL.FTZ R26, |R18|, -1.4426950216293334961 ;  /* 0xbfb8aa3b121a7820 */ /* 0x000fe20000410200 */
[----:B------:R-:W-:Y:S01]  /*23b0*/  FFMA.FTZ R28, R25, R28, 0.33333510160446166992 ;  /* 0x3eaaaae6191c7423 */ /* 0x000fe2000001001c */
[----:B------:R-:W-:Y:S01]  /*23c0*/  I2FP.F32.S32 R24, R22 ;  /* 0x0000001600187245 */ /* 0x000fe20000201400 */
[----:B------:R-:W-:Y:S01]  /*23d0*/  FMUL.FTZ R22, R21, 1.1920928955078125e-07 ;  /* 0x3400000015167820 */ /* 0x000fe20000410000 */
[----:B------:R-:W-:Y:S01]  /*23e0*/  @P0 MOV R27, 0x7f800000 ;  /* 0x7f800000001b0802 */ /* 0x000fe20000000f00 */
[C---:B------:R-:W-:Y:S01]  /*23f0*/  FFMA.FTZ R28, R25.reuse, R28, -0.5 ;  /* 0xbf000000191c7423 */ /* 0x040fe2000001001c */
[----:B------:R-:W-:Y:S01]  /*2400*/  HADD2.F32 R7, -RZ, R7.H1_H1 ;  /* 0x30000007ff077230 */ /* 0x000fe20000004100 */
[----:B------:R-:W1:Y:S01]  /*2410*/  MUFU.EX2 R20, R26 ;  /* 0x0000001a00147308 */ /* 0x000e620000000800 */
[----:B------:R-:W-:Y:S01]  /*2420*/  FMUL.FTZ R24, R24, 1.1920928955078125e-07 ;  /* 0x3400000018187820 */ /* 0x000fe20000410000 */
[----:B------:R-:W-:Y:S01]  /*2430*/  FMUL.FTZ R28, R25, R28 ;  /* 0x0000001c191c7220 */ /* 0x000fe20000410000 */
[----:B------:R-:W-:Y:S01]  /*2440*/  @P4 FFMA.FTZ R19, R14, R27, +INF ;  /* 0x7f8000000e134423 */ /* 0x000fe2000001001b */
[----:B------:R-:W-:Y:S01]  /*2450*/  ISETP.GT.AND P4, PT, R15, -0x40800000, P2 ;  /* 0xbf8000000f00780c */ /* 0x000fe20001784270 */
[----:B------:R-:W-:Y:S01]  /*2460*/  FFMA.FTZ R22, R22, 0.69314718246459960938, R23 ;  /* 0x3f31721816167823 */ /* 0x000fe20000010017 */
[----:B------:R-:W-:Y:S01]  /*2470*/  FFMA.FTZ R25, R25, R28, R25 ;  /* 0x0000001c19197223 */ /* 0x000fe20000010019 */
[----:B------:R-:W-:Y:S01]  /*2480*/  @P1 MOV R27, 0x7f800000 ;  /* 0x7f800000001b1802 */ /* 0x000fe20000000f00 */
[----:B------:R-:W-:Y:S01]  /*2490*/  FMUL.FTZ R28, |R7|, -1.4426950216293334961 ;  /* 0xbfb8aa3b071c7820 */ /* 0x000fe20000410200 */
[----:B0-----:R-:W-:Y:S01]  /*24a0*/  FADD.FTZ.RZ R23, R17, 1 ;  /* 0x3f80000011177421 */ /* 0x001fe2000001c000 */
[----:B------:R-:W-:Y:S01]  /*24b0*/  FFMA.FTZ R21, R24, 0.69314718246459960938, R25 ;  /* 0x3f31721818157823 */ /* 0x000fe20000010019 */
[----:B------:R-:W-:Y:S01]  /*24c0*/  @P2 MOV R24, 0x7f800000 ;  /* 0x7f80000000182802 */ /* 0x000fe20000000f00 */
[----:B------:R-:W-:Y:S01]  /*24d0*/  @P3 FFMA.FTZ R22, R16, R27, +INF ;  /* 0x7f80000010163423 */ /* 0x000fe2000001001b */
[----:B------:R-:W-:-:S02]  /*24e0*/  @P0 FSETP.NEU.FTZ.AND P3, PT, R14, RZ, PT ;  /* 0x000000ff0e00020b */ /* 0x000fc40003f7d000 */
[----:B------:R-:W-:Y:S01]  /*24f0*/  IADD3 R23, PT, PT, R23, -0x3f400000, RZ ;  /* 0xc0c0000017177810 */ /* 0x000fe20007ffe0ff */
[----:B-1----:R-:W-:Y:S01]  /*2500*/  FADD.FTZ.RZ R14, R20, 1 ;  /* 0x3f800000140e7421 */ /* 0x002fe2000001c000 */
[----:B------:R-:W-:Y:S02]  /*2510*/  @P4 FFMA.FTZ R21, R15, R24, +INF ;  /* 0x7f8000000f154423 */ /* 0x000fe40000010018 */
[----:B------:R-:W-:Y:S02]  /*2520*/  LOP3.LUT R24, R23, 0xff800000, RZ, 0xc0, !PT ;  /* 0xff80000017187812 */ /* 0x000fe400078ec0ff */
[----:B------:R-:W-:Y:S02]  /*2530*/  @P5 FSEL R5, R5, -RZ, P6 ;  /* 0x800000ff05055208 */ /* 0x000fe40003000000 */
[----:B------:R-:W-:Y:S02]  /*2540*/  IADD3 R23, PT, PT, R14, -0x3f400000, RZ ;  /* 0xc0c000000e177810 */ /* 0x000fe40007ffe0ff */
[----:B------:R-:W0:Y:S01]  /*2550*/  MUFU.EX2 R14, R28 ;  /* 0x0000001c000e7308 */ /* 0x000e220000000800 */
[----:B------:R-:W-:Y:S01]  /*2560*/  @P2 FSETP.NEU.FTZ.AND P5, PT, R15, RZ, PT ;  /* 0x000000ff0f00220b */ /* 0x000fe20003fbd000 */
[----:B------:R-:W-:Y:S01]  /*2570*/  FADD.FTZ R4, R4, -R5 ;  /* 0x8000000504047221 */ /* 0x000fe20000010000 */
[----:B------:R-:W-:-:S02]  /*2580*/  LOP3.LUT R23, R23, 0xff800000, RZ, 0xc0, !PT ;  /* 0xff80000017177812 */ /* 0x000fc400078ec0ff */
[----:B------:R-:W-:Y:S02]  /*2590*/  @P1 FSETP.NEU.FTZ.AND P4, PT, R16, RZ, PT ;  /* 0x000000ff1000120b */ /* 0x000fe40003f9d000 */
[----:B------:R-:W-:Y:S02]  /*25a0*/  IADD3 R26, PT, PT, -R23, 0x40800000, RZ ;  /* 0x40800000171a7810 */ /* 0x000fe40007ffe1ff */
[----:B------:R-:W-:Y:S02]  /*25b0*/  IADD3 R27, PT, PT, R20, -R23, RZ ;  /* 0x80000017141b7210 */ /* 0x000fe40007ffe0ff */
[----:B------:R-:W-:Y:S01]  /*25c0*/  IADD3 R16, PT, PT, -R24, 0x40800000, RZ ;  /* 0x4080000018107810 */ /* 0x000fe20007ffe1ff */
[-C--:B------:R-:W-:Y:S01]  /*25d0*/  FFMA.FTZ R26, R26, R3.reuse, -1 ;  /* 0xbf8000001a1a7423 */ /* 0x080fe20000010003 */
[CC--:B------:R-:W-:Y:S02]  /*25e0*/  IADD3 R25, PT, PT, R17.reuse, -R24.reuse, RZ ;  /* 0x8000001811197210 */ /* 0x0c0fe40007ffe0ff */
[----:B------:R-:W-:Y:S01]  /*25f0*/  ISETP.GE.U32.AND P6, PT, R17, 0x7f800000, PT ;  /* 0x7f8000001100780c */ /* 0x000fe20003fc6070 */
[----:B------:R-:W-:Y:S01]  /*2600*/  FADD.FTZ R27, R27, R26 ;  /* 0x0000001a1b1b7221 */ /* 0x000fe20000010000 */
[----:B0-----:R-:W-:Y:S01]  /*2610*/  FADD.FTZ.RZ R15, R14, 1 ;  /* 0x3f8000000e0f7421 */ /* 0x001fe2000001c000 */
[----:B------:R-:W-:Y:S01]  /*2620*/  FFMA.FTZ R16, R16, R3, -1 ;  /* 0xbf80000010107423 */ /* 0x000fe20000010003 */
[----:B------:R-:W-:-:S02]  /*2630*/  I2FP.F32.S32 R24, R24 ;  /* 0x0000001800187245 */ /* 0x000fc40000201400 */
[----:B------:R-:W-:Y:S01]  /*2640*/  I2FP.F32.S32 R23, R23 ;  /* 0x0000001700177245 */ /* 0x000fe20000201400 */
[----:B------:R-:W-:Y:S01]  /*2650*/  FADD.FTZ R25, R25, R16 ;  /* 0x0000001019197221 */ /* 0x000fe20000010000 */
[----:B------:R-:W-:Y:S02]  /*2660*/  IADD3 R15, PT, PT, R15, -0x3f400000, RZ ;  /* 0xc0c000000f0f7810 */ /* 0x000fe40007ffe0ff */
[----:B------:R-:W-:Y:S01]  /*2670*/  @P0 FSEL R19, R19, -RZ, P3 ;  /* 0x800000ff13130208 */ /* 0x000fe20001800000 */
[----:B------:R-:W-:Y:S01]  /*2680*/  FFMA.FTZ R16, R25, -R2, 0.10546888411045074463 ;  /* 0x3dd8001219107423 */ /* 0x000fe20000010802 */
[----:B------:R-:W-:Y:S02]  /*2690*/  LOP3.LUT R15, R15, 0xff800000, RZ, 0xc0, !PT ;  /* 0xff8000000f0f7812 */ /* 0x000fe400078ec0ff */
[----:B------:R-:W-:Y:S01]  /*26a0*/  ISETP.GT.AND P3, PT, R17, -0x40800000, P6 ;  /* 0xbf8000001100780c */ /* 0x000fe20003764270 */
[----:B------:R-:W-:Y:S01]  /*26b0*/  FFMA.FTZ R16, R25, R16, -0.13229703903198242188 ;  /* 0xbe0778e019107423 */ /* 0x000fe20000010010 */
[----:B------:R-:W-:Y:S01]  /*26c0*/  IADD3 R26, PT, PT, -R15, 0x40800000, RZ ;  /* 0x408000000f1a7810 */ /* 0x000fe20007ffe1ff */
[----:B------:R-:W-:Y:S01]  /*26d0*/  FADD.FTZ R19, R10, -R19 ;  /* 0x800000130a137221 */ /* 0x000fe20000010000 */
[----:B------:R-:W-:Y:S01]  /*26e0*/  @P1 FSEL R22, R22, -RZ, P4 ;  /* 0x800000ff16161208 */ /* 0x000fe20002000000 */
[C---:B------:R-:W-:Y:S01]  /*26f0*/  FFMA.FTZ R16, R25.reuse, R16, 0.14491446316242218018 ;  /* 0x3e14647519107423 */ /* 0x040fe20000010010 */
[----:B------:R-:W-:Y:S01]  /*2700*/  ISETP.GE.U32.AND P0, PT, R20, 0x7f800000, PT ;  /* 0x7f8000001400780c */ /* 0x000fe20003f06070 */
[----:B------:R-:W-:Y:S01]  /*2710*/  FFMA.FTZ R26, R26, R3, -1 ;  /* 0xbf8000001a1a7423 */ /* 0x000fe20000010003 */
[C---:B------:R-:W-:Y:S01]  /*2720*/  IADD3 R3, PT, PT, R14.reuse, -R15, RZ ;  /* 0x8000000f0e037210 */ /* 0x040fe20007ffe0ff */
[----:B------:R-:W-:Y:S01]  /*2730*/  FFMA.FTZ R16, R25, R16, -0.16641564667224884033 ;  /* 0xbe2a68dd19107423 */ /* 0x000fe20000010010 */
[----:B------:R-:W-:-:S02]  /*2740*/  ISETP.GE.U32.AND P1, PT, R14, 0x7f800000, PT ;  /* 0x7f8000000e00780c */ /* 0x000fc40003f26070 */
[C---:B------:R-:W-:Y:S01]  /*2750*/  ISETP.GT.AND P4, PT, R20.reuse, -0x40800000, P0 ;  /* 0xbf8000001400780c */ /* 0x040fe20000784270 */
[----:B------:R-:W-:Y:S01]  /*2760*/  FADD.FTZ R3, R3, R26 ;  /* 0x0000001a03037221 */ /* 0x000fe20000010000 */
[----:B------:R-:W-:Y:S01]  /*2770*/  FFMA.FTZ R26, R27, -R2, 0.10546888411045074463 ;  /* 0x3dd800121b1a7423 */ /* 0x000fe20000010802 */
[----:B------:R-:W-:Y:S01]  /*2780*/  FFMA.FTZ R16, R25, R16, 0.19988867640495300293 ;  /* 0x3e4caf9e19107423 */ /* 0x000fe20000010010 */
[----:B------:R-:W-:Y:S01]  /*2790*/  I2FP.F32.S32 R15, R15 ;  /* 0x0000000f000f7245 */ /* 0x000fe20000201400 */
[----:B------:R-:W-:Y:S01]  /*27a0*/  FFMA.FTZ R2, R3, -R2, 0.10546888411045074463 ;  /* 0x3dd8001203027423 */ /* 0x000fe20000010802 */
[----:B------:R-:W-:Y:S01]  /*27b0*/  FFMA.FTZ R26, R27, R26, -0.13229703903198242188 ;  /* 0xbe0778e01b1a7423 */ /* 0x000fe2000001001a */
[----:B------:R-:W-:Y:S01]  /*27c0*/  FFMA.FTZ R16, R25, R16, -0.25000196695327758789 ;  /* 0xbe80004219107423 */ /* 0x000fe20000010010 */
[----:B------:R-:W-:Y:S01]  /*27d0*/  @P2 FSEL R21, R21, -RZ, P5 ;  /* 0x800000ff15152208 */ /* 0x000fe20002800000 */
[----:B------:R-:W-:Y:S01]  /*27e0*/  FFMA.FTZ R2, R3, R2, -0.13229703903198242188 ;  /* 0xbe0778e003027423 */ /* 0x000fe20000010002 */
[----:B------:R-:W-:Y:S01]  /*27f0*/  FFMA.FTZ R26, R27, R26, 0.14491446316242218018 ;  /* 0x3e1464751b1a7423 */ /* 0x000fe2000001001a */
[----:B------:R-:W-:Y:S01]  /*2800*/  FFMA.FTZ R16, R25, R16, 0.33333510160446166992 ;  /* 0x3eaaaae619107423 */ /* 0x000fe20000010010 */
[----:B------:R-:W-:Y:S01]  /*2810*/  @P6 FSETP.NEU.FTZ.AND P5, PT, R17, RZ, PT ;  /* 0x000000ff1100620b */ /* 0x000fe20003fbd000 */
[----:B------:R-:W-:Y:S01]  /*2820*/  FFMA.FTZ R2, R3, R2, 0.14491446316242218018 ;  /* 0x3e14647503027423 */ /* 0x000fe20000010002 */
[----:B------:R-:W-:Y:S01]  /*2830*/  FFMA.FTZ R26, R27, R26, -0.16641564667224884033 ;  /* 0xbe2a68dd1b1a7423 */ /* 0x000fe2000001001a */
[----:B------:R-:W-:Y:S01]  /*2840*/  FFMA.FTZ R16, R25, R16, -0.5 ;  /* 0xbf00000019107423 */ /* 0x000fe20000010010 */
[----:B------:R-:W-:Y:S01]  /*2850*/  @P0 FSETP.NEU.FTZ.AND P2, PT, R20, RZ, PT ;  /* 0x000000ff1400020b */ /* 0x000fe20003f5d000 */
[----:B------:R-:W-:Y:S01]  /*2860*/  FFMA.FTZ R2, R3, R2, -0.16641564667224884033 ;  /* 0xbe2a68dd03027423 */ /* 0x000fe20000010002 */
[----:B------:R-:W-:Y:S01]  /*2870*/  FFMA.FTZ R26, R27, R26, 0.19988867640495300293 ;  /* 0x3e4caf9e1b1a7423 */ /* 0x000fe2000001001a */
[----:B------:R-:W-:Y:S01]  /*2880*/  FMUL.FTZ R16, R25, R16 ;  /* 0x0000001019107220 */ /* 0x000fe20000410000 */
[----:B------:R-:W-:Y:S01]  /*2890*/  FMNMX.FTZ R5, RZ, R12, PT ;  /* 0x0000000cff057209 */ /* 0x000fe20003810000 */
[----:B------:R-:W-:Y:S01]  /*28a0*/  FFMA.FTZ R2, R3, R2, 0.19988867640495300293 ;  /* 0x3e4caf9e03027423 */ /* 0x000fe20000010002 */
[----:B------:R-:W-:Y:S01]  /*28b0*/  FFMA.FTZ R26, R27, R26, -0.25000196695327758789 ;  /* 0xbe8000421b1a7423 */ /* 0x000fe2000001001a */
[----:B------:R-:W-:Y:S01]  /*28c0*/  FFMA.FTZ R16, R25, R16, R25 ;  /* 0x0000001019107223 */ /* 0x000fe20000010019 */
[----:B------:R-:W-:Y:S01]  /*28d0*/  FMNMX.FTZ R18, RZ, R18, PT ;  /* 0x00000012ff127209 */ /* 0x000fe20003810000 */
[----:B------:R-:W-:Y:S01]  /*28e0*/  FFMA.FTZ R2, R3, R2, -0.25000196695327758789 ;  /* 0xbe80004203027423 */ /* 0x000fe20000010002 */
[----:B------:R-:W-:Y:S01]  /*28f0*/  FFMA.FTZ R26, R27, R26, 0.33333510160446166992 ;  /* 0x3eaaaae61b1a7423 */ /* 0x000fe2000001001a */
[----:B------:R-:W-:-:S02]  /*2900*/  FADD.FTZ R22, R5, -R22 ;  /* 0x8000001605167221 */ /* 0x000fc40000010000 */
[----:B------:R-:W-:Y:S01]  /*2910*/  FFMA.FTZ R2, R3, R2, 0.33333510160446166992 ;  /* 0x3eaaaae603027423 */ /* 0x000fe20000010002 */
[----:B------:R-:W-:Y:S02]  /*2920*/  FFMA.FTZ R26, R27, R26, -0.5 ;  /* 0xbf0000001b1a7423 */ /* 0x000fe4000001001a */
[----:B------:R-:W-:Y:S01]  /*2930*/  F2FP.F16.F32.PACK_AB R5, R22, R19 ;  /* 0x000000131605723e */ /* 0x000fe200000000ff */
[----:B------:R-:W-:Y:S01]  /*2940*/  FFMA.FTZ R2, R3, R2, -0.5 ;  /* 0xbf00000003027423 */ /* 0x000fe20000010002 */
[----:B------:R-:W-:-:S03]  /*2950*/  FMUL.FTZ R26, R27, R26 ;  /* 0x0000001a1b1a7220 */ /* 0x000fc60000410000 */
[----:B------:R-:W-:Y:S01]  /*2960*/  FMUL.FTZ R2, R3, R2 ;  /* 0x0000000203027220 */ /* 0x000fe20000410000 */
[----:B------:R-:W-:-:S03]  /*2970*/  FFMA.FTZ R27, R27, R26, R27 ;  /* 0x0000001a1b1b7223 */ /* 0x000fc6000001001b */
[----:B------:R-:W-:Y:S01]  /*2980*/  FFMA.FTZ R25, R3, R2, R3 ;  /* 0x0000000203197223 */ /* 0x000fe20000010003 */
[----:B------:R-:W-:Y:S01]  /*2990*/  FMUL.FTZ R3, R24, 1.1920928955078125e-07 ;  /* 0x3400000018037820 */ /* 0x000fe20000410000 */
[----:B------:R-:W-:Y:S01]  /*29a0*/  FMUL.FTZ R2, R23, 1.1920928955078125e-07 ;  /* 0x3400000017027820 */ /* 0x000fe20000410000 */
[----:B------:R-:W-:Y:S02]  /*29b0*/  @P6 MOV R24, 0x7f800000 ;  /* 0x7f80000000186802 */ /* 0x000fe40000000f00 */
[----:B------:R-:W-:Y:S01]  /*29c0*/  FFMA.FTZ R16, R3, 0.69314718246459960938, R16 ;  /* 0x3f31721803107823 */ /* 0x000fe20000010010 */
[----:B------:R-:W-:Y:S01]  /*29d0*/  FFMA.FTZ R23, R2, 0.69314718246459960938, R27 ;  /* 0x3f31721802177823 */ /* 0x000fe2000001001b */
[----:B------:R-:W-:Y:S01]  /*29e0*/  @P0 MOV R27, 0x7f800000 ;  /* 0x7f800000001b0802 */ /* 0x000fe20000000f00 */
[----:B------:R-:W0:Y:S01]  /*29f0*/  LDC.64 R2, c[0x0][0x388] ;  /* 0x0000e200ff027b82 */ /* 0x000e220000000a00 */
[----:B------:R-:W-:Y:S01]  /*2a00*/  @P3 FFMA.FTZ R16, R17, R24, +INF ;  /* 0x7f80000011103423 */ /* 0x000fe20000010018 */
[----:B------:R-:W-:Y:S01]  /*2a10*/  ISETP.GT.AND P3, PT, R14, -0x40800000, P1 ;  /* 0xbf8000000e00780c */ /* 0x000fe20000f64270 */
[----:B------:R-:W-:Y:S01]  /*2a20*/  FMUL.FTZ R24, R15, 1.1920928955078125e-07 ;  /* 0x340000000f187820 */ /* 0x000fe20000410000 */
[----:B------:R-:W-:Y:S01]  /*2a30*/  @P1 MOV R17, 0x7f800000 ;  /* 0x7f80000000111802 */ /* 0x000fe20000000f00 */
[----:B------:R-:W-:Y:S01]  /*2a40*/  @P4 FFMA.FTZ R23, R20, R27, +INF ;  /* 0x7f80000014174423 */ /* 0x000fe2000001001b */
[----:B------:R-:W-:Y:S01]  /*2a50*/  @P1 FSETP.NEU.FTZ.AND P4, PT, R14, RZ, PT ;  /* 0x000000ff0e00120b */ /* 0x000fe20003f9d000 */
[----:B------:R-:W-:Y:S01]  /*2a60*/  FFMA.FTZ R15, R24, 0.69314718246459960938, R25 ;  /* 0x3f317218180f7823 */ /* 0x000fe20000010019 */
[----:B------:R-:W-:-:S02]  /*2a70*/  FMNMX.FTZ R20, RZ, R9, PT ;  /* 0x00000009ff147209 */ /* 0x000fc40003810000 */
[----:B------:R-:W-:Y:S02]  /*2a80*/  FMNMX.FTZ R9, RZ, R6, PT ;  /* 0x00000006ff097209 */ /* 0x000fe40003810000 */
[----:B------:R-:W-:Y:S01]  /*2a90*/  FMNMX.FTZ R6, RZ, R7, PT ;  /* 0x00000007ff067209 */ /* 0x000fe20003810000 */
[----:B------:R-:W-:Y:S01]  /*2aa0*/  FADD.FTZ R11, R20, -R11 ;  /* 0x8000000b140b7221 */ /* 0x000fe20000010000 */
[----:B------:R-:W-:Y:S01]  /*2ab0*/  @P6 FSEL R16, R16, -RZ, P5 ;  /* 0x800000ff10106208 */ /* 0x000fe20002800000 */
[----:B------:R-:W-:Y:S01]  /*2ac0*/  @P3 FFMA.FTZ R15, R14, R17, +INF ;  /* 0x7f8000000e0f3423 */ /* 0x000fe20000010011 */
[----:B------:R-:W-:Y:S02]  /*2ad0*/  @P0 FSEL R23, R23, -RZ, P2 ;  /* 0x800000ff17170208 */ /* 0x000fe40001000000 */
[----:B------:R-:W-:Y:S01]  /*2ae0*/  F2FP.F16.F32.PACK_AB R4, R4, R11 ;  /* 0x0000000b0404723e */ /* 0x000fe200000000ff */
[----:B------:R-:W-:Y:S01]  /*2af0*/  FADD.FTZ R9, R9, -R16 ;  /* 0x8000001009097221 */ /* 0x000fe20000010000 */
[----:B------:R-:W-:Y:S01]  /*2b00*/  @P1 FSEL R15, R15, -RZ, P4 ;  /* 0x800000ff0f0f1208 */ /* 0x000fe20002000000 */
[----:B------:R-:W-:Y:S01]  /*2b10*/  FADD.FTZ R18, R18, -R23 ;  /* 0x8000001712127221 */ /* 0x000fe20000010000 */
[----:B0-----:R-:W-:Y:S01]  /*2b20*/  IMAD.WIDE.U32 R2, R0, 0x2, R2 ;  /* 0x0000000200027825 */ /* 0x001fe200078e0002 */
[----:B------:R-:W-:-:S03]  /*2b30*/  FMNMX.FTZ R0, RZ, R13, PT ;  /* 0x0000000dff007209 */ /* 0x000fc60003810000 */
[----:B------:R-:W-:Y:S02]  /*2b40*/  FADD.FTZ R7, R6, -R15 ;  /* 0x8000000f06077221 */ /* 0x000fe40000010000 */
[----:B------:R-:W-:Y:S01]  /*2b50*/  FADD.FTZ R0, R0, -R21 ;  /* 0x8000001500007221 */ /* 0x000fe20000010000 */
[----:B------:R-:W-:Y:S02]  /*2b60*/  IMAD.WIDE.U32 R2, R8, 0x10, R2 ;  /* 0x0000001008027825 */ /* 0x000fe400078e0002 */
[----:B------:R-:W-:Y:S02]  /*2b70*/  F2FP.F16.F32.PACK_AB R7, R7, R18 ;  /* 0x000000120707723e */ /* 0x000fe400000000ff */
[----:B------:R-:W-:-:S05]  /*2b80*/  F2FP.F16.F32.PACK_AB R6, R9, R0 ;  /* 0x000000000906723e */ /* 0x000fca00000000ff */
[----:B------:R-:W-:Y:S01]  /*2b90*/  STG.E.128 desc[UR4][R2.64], R4 ;  /* 0x0000000402007986 */ /* 0x000fe2000c101d04 */
[----:B------:R-:W-:Y:S05]  /*2ba0*/  EXIT ;  /* 0x000000000000794d */ /* 0x000fea0003800000 */
.L_x_5238:
        /* <DEDUP_REMOVED lines=13> */
.L_x_7044:


//--------------------- .text._ZN2at6native18elementwise_kernelILi128ELi4EZNS0_15gpu_kernel_implIZZZNS0_33launch_log_sigmoid_forward_kernelERNS_18TensorIteratorBaseEENKUlvE_clEvENKUlvE0_clEvEUlfE_EEvS4_RKT_EUliE_EEviT1_ --------------------------
	.section	.text._ZN2at6native18elementwise_kernelILi128ELi4EZNS0_15gpu_kernel_implIZZZNS0_33launch_log_sigmoid_forward_kernelERNS_18TensorIteratorBaseEENKUlvE_clEvENKUlvE0_clEvEUlfE_EEvS4_RKT_EUliE_EEviT1_,"ax",@progbits
	.align	128
        .global         _ZN2at6native18elementwise_kernelILi128ELi4EZNS0_15gpu_kernel_implIZZZNS0_33launch_log_sigmoid_forward_kernelERNS_18TensorIteratorBaseEENKUlvE_clEvENKUlvE0_clEvEUlfE_EEvS4_RKT_EUliE_EEviT1_
        .type           _ZN2at6native18elementwise_kernelILi128ELi4EZNS0_15gpu_kernel_implIZZZNS0_33launch_log_sigmoid_forward_kernelERNS_18TensorIteratorBaseEENKUlvE_clEvENKUlvE0_clEvEUlfE_EEvS4_RKT_EUliE_EEviT1_,@function
        .size           _ZN2at6native18elementwise_kernelILi128ELi4EZNS0_15gpu_kernel_implIZZZNS0_33launch_log_sigmoid_forward_kernelERNS_18TensorIteratorBaseEENKUlvE_clEvENKUlvE0_clEvEUlfE_EEvS4_RKT_EUliE_EEviT1_,(.L_x_7045 - _ZN2at6native18elementwise_kernelILi128ELi4EZNS0_15gpu_kernel_implIZZZNS0_33launch_log_sigmoid_forward_kernelERNS_18TensorIteratorBaseEENKUlvE_clEvENKUlvE0_clEvEUlfE_EEvS4_RKT_EUliE_EEviT1_)
        .other          _ZN2at6native18elementwise_kernelILi128ELi4EZNS0_15gpu_kernel_implIZZZNS0_33launch_log_sigmoid_forward_kernelERNS_18TensorIteratorBaseEENKUlvE_clEvENKUlvE0_clEvEUlfE_EEvS4_RKT_EUliE_EEviT1_,@"STO_CUDA_ENTRY STV_DEFAULT"
_ZN2at6native18elementwise_kernelILi128ELi4EZNS0_15gpu_kernel_implIZZZNS0_33launch_log_sigmoid_forward_kernelERNS_18TensorIteratorBaseEENKUlvE_clEvENKUlvE0_clEvEUlfE_EEvS4_RKT_EUliE_EEviT1_:
.text._ZN2at6native18elementwise_kernelILi128ELi4EZNS0_15gpu_kernel_implIZZZNS0_33launch_log_sigmoid_forward_kernelERNS_18TensorIteratorBaseEENKUlvE_clEvENKUlvE0_clEvEUlfE_EEvS4_RKT_EUliE_EEviT1_:
        /* <DEDUP_REMOVED lines=319> */
.L_x_5241:
        /* <DEDUP_REMOVED lines=16> */
[----:B--2---:R-:W0:Y:S01]  /*14f0*/  I2F.S16 R0, R0 ;  /* 0x0000000000007306 */ /* 0x004e220000101400 */
[----:B------:R-:W-:Y:S05]  /*1500*/  BRA `(.L_x_5248) ;  /* 0x0000000c00307947 */ /* 0x000fea0003800000 */
.L_x_5246:
[----:B------:R-:W2:Y:S02]  /*1510*/  LDG.E.U8 R0, desc[UR36][R2.64] ;  /* 0x0000002402007981 */ /* 0x000ea4000c1e1100 */
[----:B--2---:R-:W-:Y:S01]  /*1520*/  I2FP.F32.U32 R0, R0 ;  /* 0x0000000000007245 */ /* 0x004fe20000201000 */
[----:B------:R-:W-:Y:S06]  /*1530*/  BRA `(.L_x_5248) ;  /* 0x0000000c00247947 */ /* 0x000fec0003800000 */
.L_x_5245:
        /* <DEDUP_REMOVED lines=9> */
.L_x_5250:
[----:B------:R-:W2:Y:S02]  /*15d0*/  LDG.E R0, desc[UR36][R2.64] ;  /* 0x0000002402007981 */ /* 0x000ea4000c1e1900 */
[----:B--2---:R-:W-:Y:S01]  /*15e0*/  I2FP.F32.S32 R0, R0 ;  /* 0x0000000000007245 */ /* 0x004fe20000201400 */
[----:B------:R-:W-:Y:S06]  /*15f0*/  BRA `(.L_x_5248) ;  /* 0x0000000800f47947 */ /* 0x000fec0003800000 */
.L_x_5249:
[----:B------:R-:W2:Y:S02]  /*1600*/  LDG.E.U16 R0, desc[UR36][R2.64] ;  /* 0x0000002402007981 */ /* 0x000ea4000c1e1500 */
[----:B--2---:R-:W0:Y:S01]  /*1610*/  I2F.S16 R0, R0 ;  /* 0x0000000000007306 */ /* 0x004e220000101400 */
[----:B------:R-:W-:Y:S05]  /*1620*/  BRA `(.L_x_5248) ;  /* 0x0000000800e87947 */ /* 0x000fea0003800000 */
.L_x_5244:
        /* <DEDUP_REMOVED lines=8> */
.L_x_5252:
[----:B------:R-:W2:Y:S02]  /*16b0*/  LDG.E.U16 R0, desc[UR36][R2.64] ;  /* 0x0000002402007981 */ /* 0x000ea4000c1e1500 */
[----:B--2---:R-:W-:Y:S01]  /*16c0*/  HADD2.F32 R0, -RZ, R0.H0_H0 ;  /* 0x20000000ff007230 */ /* 0x004fe20000004100 */
[----:B------:R-:W-:Y:S06]  /*16d0*/  BRA `(.L_x_5248) ;  /* 0x0000000800bc7947 */ /* 0x000fec0003800000 */
.L_x_5251:
        /* <DEDUP_REMOVED lines=8> */
.L_x_5254:
[----:B------:R-:W2:Y:S02]  /*1760*/  LDG.E.U16 R0, desc[UR36][R2.64] ;  /* 0x0000002402007981 */ /* 0x000ea4000c1e1500 */
[----:B--2---:R-:W-:Y:S01]  /*1770*/  HADD2.F32 R0, -RZ, R0.H0_H0 ;  /* 0x20000000ff007230 */ /* 0x004fe20000004100 */
[----:B------:R-:W-:Y:S06]  /*1780*/  BRA `(.L_x_5248) ;  /* 0x0000000800907947 */ /* 0x000fec0003800000 */
.L_x_5253:
[----:B------:R-:W2:Y:S01]  /*1790*/  LDG.E.64 R2, desc[UR36][R2.64] ;  /* 0x0000002402027981 */ /* 0x000ea2000c1e1b00 */
[----:B------:R-:W-:Y:S01]  /*17a0*/  UMOV UR4, 0xf0000000 ;  /* 0xf000000000047882 */ /* 0x000fe20000000000 */
[----:B------:R-:W-:Y:S01]  /*17b0*/  UMOV UR5, 0x380fffff ;  /* 0x380fffff00057882 */ /* 0x000fe20000000000 */
[----:B--2---:R-:W0:Y:S01]  /*17c0*/  F2F.F32.F64 R0, R2 ;  /* 0x0000000200007310 */ /* 0x004e220000301000 */
[----:B------:R-:W-:-:S14]  /*17d0*/  DSETP.GEU.AND P0, PT, |R2|, UR4, PT ;  /* 0x0000000402007e2a */ /* 0x000fdc000bf0e200 */
[----:B0-----:R-:W-:Y:S01]  /*17e0*/  @!P0 FMUL R0, R0, 1.175494350822287508e-38 ;  /* 0x0080000000008820 */ /* 0x001fe20000400000 */
[----:B------:R-:W-:Y:S06]  /*17f0*/  BRA `(.L_x_5248) ;  /* 0x0000000800747947 */ /* 0x000fec0003800000 */
.L_x_5243:
        /* <DEDUP_REMOVED lines=12> */
.L_x_5257:
[----:B------:R-:W2:Y:S01]  /*18c0*/  LDG.E.64 R2, desc[UR36][R2.64] ;  /* 0x0000002402027981 */ /* 0x000ea2000c1e1b00 */
[----:B------:R-:W-:Y:S01]  /*18d0*/  UMOV UR4, 0xf0000000 ;  /* 0xf000000000047882 */ /* 0x000fe20000000000 */
[----:B------:R-:W-:Y:S01]  /*18e0*/  UMOV UR5, 0x380fffff ;  /* 0x380fffff00057882 */ /* 0x000fe20000000000 */
[----:B--2---:R-:W0:Y:S01]  /*18f0*/  F2F.F32.F64 R0, R2 ;  /* 0x0000000200007310 */ /* 0x004e220000301000 */
[----:B------:R-:W-:-:S14]  /*1900*/  DSETP.GEU.AND P0, PT, |R2|, UR4, PT ;  /* 0x0000000402007e2a */ /* 0x000fdc000bf0e200 */
[----:B0-----:R-:W-:Y:S01]  /*1910*/  @!P0 FMUL R0, R0, 1.175494350822287508e-38 ;  /* 0x0080000000008820 */ /* 0x001fe20000400000 */
[----:B------:R-:W-:Y:S06]  /*1920*/  BRA `(.L_x_5248) ;  /* 0x0000000800287947 */ /* 0x000fec0003800000 */
.L_x_5256:
        /* <DEDUP_REMOVED lines=25> */
.L_x_5259:
        /* <DEDUP_REMOVED lines=12> */
.L_x_5258:
[----:B------:R-:W2:Y:S02]  /*1b80*/  LDG.E.U16 R0, desc[UR36][R2.64] ;  /* 0x0000002402007981 */ /* 0x000ea4000c1e1500 */
[----:B--2---:R-:W-:Y:S01]  /*1b90*/  SHF.L.U32 R0, R0, 0x10, RZ ;  /* 0x0000001000007819 */ /* 0x004fe200000006ff */
[----:B------:R-:W-:Y:S06]  /*1ba0*/  BRA `(.L_x_5248) ;  /* 0x0000000400887947 */ /* 0x000fec0003800000 */
.L_x_5255:
        /* <DEDUP_REMOVED lines=11> */
.L_x_5262:
        /* <DEDUP_REMOVED lines=20> */
.L_x_5264:
[----:B------:R-:W-:Y:S05]  /*1da0*/  BSYNC.RECONVERGENT B0 ;  /* 0x0000000000007941 */ /* 0x000fea0003800200 */
.L_x_5263:
[----:B------:R-:W-:Y:S01]  /*1db0*/  IMAD.SHL.U32 R0, R0, 0x100000, RZ ;  /* 0x0010000000007824 */ /* 0x000fe200078e00ff */
[----:B------:R-:W-:-:S04]  /*1dc0*/  LEA R2, R2, 0x3b800000, 0x17 ;  /* 0x3b80000002027811 */ /* 0x000fc800078eb8ff */
[----:B------:R-:W-:Y:S01]  /*1dd0*/  LOP3.LUT R0, R2, R0, R7, 0xfe, !PT ;  /* 0x0000000002007212 */ /* 0x000fe200078efe07 */
[----:B------:R-:W-:Y:S06]  /*1de0*/  BRA `(.L_x_5248) ;  /* 0x0000000000f87947 */ /* 0x000fec0003800000 */
.L_x_5261:
        /* <DEDUP_REMOVED lines=20> */
.L_x_5266:
[----:B------:R-:W-:Y:S05]  /*1f30*/  BSYNC.RECONVERGENT B0 ;  /* 0x0000000000007941 */ /* 0x000fea0003800200 */
.L_x_5265:
[----:B------:R-:W-:Y:S01]  /*1f40*/  IMAD.SHL.U32 R0, R0, 0x200000, RZ ;  /* 0x0020000000007824 */ /* 0x000fe200078e00ff */
[----:B------:R-:W-:-:S04]  /*1f50*/  LEA R2, R2, 0x37800000, 0x17 ;  /* 0x3780000002027811 */ /* 0x000fc800078eb8ff */
[----:B------:R-:W-:Y:S01]  /*1f60*/  LOP3.LUT R0, R2, R0, R7, 0xfe, !PT ;  /* 0x0000000002007212 */ /* 0x000fe200078efe07 */
[----:B------:R-:W-:Y:S06]  /*1f70*/  BRA `(.L_x_5248) ;  /* 0x0000000000947947 */ /* 0x000fec0003800000 */
.L_x_5260:
[----:B------:R-:W-:-:S09]  /*1f80*/  UISETP.NE.AND UP0, UPT, UR4, 0x1c, UPT ;  /* 0x0000001c0400788c */ /* 0x000fd2000bf05270 */
[----:B------:R-:W-:Y:S05]  /*1f90*/  BRA.U !UP0, `(.L_x_5267) ;  /* 0x0000000108847547 */ /* 0x000fea000b800000 */
[----:B------:R-:W-:-:S09]  /*1fa0*/  UISETP.NE.AND UP0, UPT, UR4, 0x1d, UPT ;  /* 0x0000001d0400788c */ /* 0x000fd2000bf05270 */
[----:B------:R-:W-:Y:S05]  /*1fb0*/  BRA.U !UP0, `(.L_x_5268) ;  /* 0x0000000108707547 */ /* 0x000fea000b800000 */
[----:B------:R-:W-:-:S09]  /*1fc0*/  UISETP.NE.AND UP0, UPT, UR4, 0x2c, UPT ;  /* 0x0000002c0400788c */ /* 0x000fd2000bf05270 */
[----:B------:R-:W-:Y:S05]  /*1fd0*/  BRA.U !UP0, `(.L_x_5269) ;  /* 0x0000000108487547 */ /* 0x000fea000b800000 */
.L_x_5247:
        /* <DEDUP_REMOVED lines=16> */
.L_x_5270:
[----:B------:R-:W-:Y:S01]  /*20e0*/  IMAD.MOV.U32 R0, RZ, RZ, RZ ;  /* 0x000000ffff007224 */ /* 0x000fe200078e00ff */
[----:B------:R-:W-:Y:S06]  /*20f0*/  BRA `(.L_x_5248) ;  /* 0x0000000000347947 */ /* 0x000fec0003800000 */
.L_x_5269:
[----:B------:R-:W2:Y:S01]  /*2100*/  LDG.E.U8 R2, desc[UR36][R2.64] ;  /* 0x0000002402027981 */ /* 0x000ea2000c1e1100 */
[----:B------:R-:W-:Y:S02]  /*2110*/  MOV R0, 0x400000 ;  /* 0x0040000000007802 */ /* 0x000fe40000000f00 */
[----:B--2---:R-:W-:-:S13]  /*2120*/  ISETP.NE.AND P0, PT, R2, RZ, PT ;  /* 0x000000ff0200720c */ /* 0x004fda0003f05270 */
[----:B------:R-:W-:Y:S05]  /*2130*/  @!P0 BRA `(.L_x_5248) ;  /* 0x0000000000248947 */ /* 0x000fea0003800000 */
[----:B------:R-:W-:-:S13]  /*2140*/  ISETP.NE.AND P0, PT, R2, 0xff, PT ;  /* 0x000000ff0200780c */ /* 0x000fda0003f05270 */
[----:B------:R-:W-:Y:S02]  /*2150*/  @!P0 IMAD.MOV.U32 R0, RZ, RZ, 0x7f800001 ;  /* 0x7f800001ff008424 */ /* 0x000fe400078e00ff */
[----:B------:R-:W-:Y:S01]  /*2160*/  @P0 IMAD.SHL.U32 R0, R2, 0x800000, RZ ;  /* 0x0080000002000824 */ /* 0x000fe200078e00ff */
[----:B------:R-:W-:Y:S06]  /*2170*/  BRA `(.L_x_5248) ;  /* 0x0000000000147947 */ /* 0x000fec0003800000 */
.L_x_5268:
[----:B------:R-:W2:Y:S02]  /*2180*/  LDG.E.64 R2, desc[UR36][R2.64] ;  /* 0x0000002402027981 */ /* 0x000ea4000c1e1b00 */
[----:B--2---:R0:W1:Y:S01]  /*2190*/  I2F.U64 R0, R2 ;  /* 0x0000000200007312 */ /* 0x0040620000301000 */
[----:B------:R-:W-:Y:S05]  /*21a0*/  BRA `(.L_x_5248) ;  /* 0x0000000000087947 */ /* 0x000fea0003800000 */
.L_x_5267:
[----:B------:R-:W2:Y:S02]  /*21b0*/  LDG.E R0, desc[UR36][R2.64] ;  /* 0x0000002402007981 */ /* 0x000ea4000c1e1900 */
[----:B--2---:R-:W-:-:S07]  /*21c0*/  I2FP.F32.U32 R0, R0 ;  /* 0x0000000000007245 */ /* 0x004fce0000201000 */
.L_x_5248:
[----:B------:R-:W-:Y:S05]  /*21d0*/  BSYNC.RECONVERGENT B6 ;  /* 0x0000000000067941 */ /* 0x000fea0003800200 */
.L_x_5242:
[----:B012345:R-:W-:Y:S01]  /*21e0*/  FMUL.FTZ R2, |R0|, -1.4426950216293334961 ;  /* 0xbfb8aa3b00027820 */ /* 0x03ffe20000410200 */
[----:B------:R-:W-:Y:S02]  /*21f0*/  IMAD.MOV.U32 R6, RZ, RZ, 0x3e800000 ;  /* 0x3e800000ff067424 */ /* 0x000fe400078e00ff */
[----:B------:R-:W-:Y:S01]  /*2200*/  HFMA2 R7, -RZ, RZ, 1.3056640625, -1.8671875 ;  /* 0x3d39bf78ff077431 */ /* 0x000fe200000001ff */
[----:B------:R-:W0:Y:S01]  /*2210*/  LDCU.64 UR6, c[0x0][0x580] ;  /* 0x0000b000ff0677ac */ /* 0x000e220008000a00 */
[----:B------:R-:W1:Y:S01]  /*2220*/  MUFU.EX2 R8, R2 ;  /* 0x0000000200087308 */ /* 0x000e620000000800 */
[----:B------:R-:W-:-:S04]  /*2230*/  UPRMT UR4, UR42, 0x9910, URZ ;  /* 0x000099102a047896 */ /* 0x000fc800080000ff */
[----:B------:R-:W-:Y:S01]  /*2240*/  UISETP.GT.AND UP0, UPT, UR4, 0x9, UPT ;  /* 0x000000090400788c */ /* 0x000fe2000bf04270 */
[C---:B-1----:R-:W-:Y:S01]  /*2250*/  FADD.FTZ.RZ R3, R8.reuse, 1 ;  /* 0x3f80000008037421 */ /* 0x042fe2000001c000 */
        /* <DEDUP_REMOVED lines=21> */
[----:B------:R-:W-:-:S03]  /*23b0*/  FMNMX.FTZ R5, RZ, R0, PT ;  /* 0x00000000ff057209 */ /* 0x000fc60003810000 */
[----:B------:R-:W-:Y:S01]  /*23c0*/  FFMA.FTZ R4, R3, 0.69314718246459960938, R4 ;  /* 0x3f31721803047823 */ /* 0x000fe20000010004 */
[C---:B------:R-:W-:Y:S01]  /*23d0*/  @P1 FFMA.FTZ R4, R8.reuse, R2, +INF ;  /* 0x7f80000008041423 */ /* 0x040fe20000010002 */
[----:B------:R-:W-:Y:S02]  /*23e0*/  @P0 FSETP.NEU.FTZ.AND P1, PT, R8, RZ, PT ;  /* 0x000000ff0800020b */ /* 0x000fe40003f3d000 */
[----:B0-----:R-:W-:Y:S02]  /*23f0*/  IADD3 R2, P2, PT, R16, UR6, RZ ;  /* 0x0000000610027c10 */ /* 0x001fe4000ff5e0ff */
[----:B------:R-:W-:-:S03]  /*2400*/  @P0 FSEL R4, R4, -RZ, P1 ;  /* 0x800000ff04040208 */ /* 0x000fc60000800000 */
[----:B------:R-:W-:Y:S02]  /*2410*/  IMAD.X R3, RZ, RZ, UR7, P2 ;  /* 0x00000007ff037e24 */ /* 0x000fe400090e06ff */
[----:B------:R-:W-:Y:S01]  /*2420*/  FADD.FTZ R4, R5, -R4 ;  /* 0x8000000405047221 */ /* 0x000fe20000010000 */
        /* <DEDUP_REMOVED lines=12> */
.L_x_5274:
[----:B------:R-:W0:Y:S02]  /*24f0*/  F2I.S64.TRUNC R4, R4 ;  /* 0x0000000400047311 */ /* 0x000e24000020d900 */
[----:B0-----:R-:W-:-:S05]  /*2500*/  MOV R7, R4 ;  /* 0x0000000400077202 */ /* 0x001fca0000000f00 */
[----:B------:R0:W-:Y:S01]  /*2510*/  STG.E.U8 desc[UR36][R2.64], R7 ;  /* 0x0000000702007986 */ /* 0x0001e2000c101124 */
[----:B------:R-:W-:Y:S05]  /*2520*/  BRA `(.L_x_5276) ;  /* 0x0000000c002c7947 */ /* 0x000fea0003800000 */
.L_x_5273:
        /* <DEDUP_REMOVED lines=9> */
.L_x_5278:
[----:B------:R-:W0:Y:S02]  /*25c0*/  F2I.FTZ.TRUNC.NTZ R5, R4 ;  /* 0x0000000400057305 */ /* 0x000e24000021f100 */
[----:B0-----:R0:W-:Y:S01]  /*25d0*/  STG.E desc[UR36][R2.64], R5 ;  /* 0x0000000502007986 */ /* 0x0011e2000c101924 */
[----:B------:R-:W-:Y:S05]  /*25e0*/  BRA `(.L_x_5276) ;  /* 0x0000000800fc7947 */ /* 0x000fea0003800000 */
.L_x_5277:
[----:B------:R-:W0:Y:S02]  /*25f0*/  F2I.FTZ.TRUNC.NTZ R5, R4 ;  /* 0x0000000400057305 */ /* 0x000e24000021f100 */
[----:B0-----:R0:W-:Y:S01]  /*2600*/  STG.E.U16 desc[UR36][R2.64], R5 ;  /* 0x0000000502007986 */ /* 0x0011e2000c101524 */
[----:B------:R-:W-:Y:S05]  /*2610*/  BRA `(.L_x_5276) ;  /* 0x0000000800f07947 */ /* 0x000fea0003800000 */
.L_x_5272:
        /* <DEDUP_REMOVED lines=8> */
.L_x_5280:
[----:B------:R-:W-:-:S05]  /*26a0*/  F2FP.F16.F32.PACK_AB R4, RZ, R4 ;  /* 0x00000004ff04723e */ /* 0x000fca00000000ff */
[----:B------:R0:W-:Y:S01]  /*26b0*/  STG.E.U16 desc[UR36][R2.64], R4 ;  /* 0x0000000402007986 */ /* 0x0001e2000c101524 */
[----:B------:R-:W-:Y:S05]  /*26c0*/  BRA `(.L_x_5276) ;  /* 0x0000000800c47947 */ /* 0x000fea0003800000 */
.L_x_5279:
        /* <DEDUP_REMOVED lines=9> */
.L_x_5282:
[----:B------:R-:W-:-:S04]  /*2760*/  F2FP.F16.F32.PACK_AB R5, RZ, R4 ;  /* 0x00000004ff05723e */ /* 0x000fc800000000ff */
[----:B------:R-:W-:-:S05]  /*2770*/  PRMT R5, R5, 0x5410, RZ ;  /* 0x0000541005057816 */ /* 0x000fca00000000ff */
[----:B------:R0:W-:Y:S01]  /*2780*/  STG.E desc[UR36][R2.64], R5 ;  /* 0x0000000502007986 */ /* 0x0001e2000c101924 */
[----:B------:R-:W-:Y:S05]  /*2790*/  BRA `(.L_x_5276) ;  /* 0x0000000800907947 */ /* 0x000fea0003800000 */
.L_x_5281:
[----:B------:R-:W-:-:S06]  /*27a0*/  FMUL.FTZ R4, R4, 1 ;  /* 0x3f80000004047820 */ /* 0x000fcc0000410000 */
[----:B------:R-:W0:Y:S02]  /*27b0*/  F2F.F64.F32 R4, R4 ;  /* 0x0000000400047310 */ /* 0x000e240000201800 */
[----:B0-----:R0:W-:Y:S01]  /*27c0*/  STG.E.64 desc[UR36][R2.64], R4 ;  /* 0x0000000402007986 */ /* 0x0011e2000c101b24 */
[----:B------:R-:W-:Y:S05]  /*27d0*/  BRA `(.L_x_5276) ;  /* 0x0000000800807947 */ /* 0x000fea0003800000 */
.L_x_5271:
        /* <DEDUP_REMOVED lines=12> */
.L_x_5285:
[----:B------:R-:W-:Y:S01]  /*28a0*/  FMUL.FTZ R4, R4, 1 ;  /* 0x3f80000004047820 */ /* 0x000fe20000410000 */
[----:B------:R-:W-:-:S05]  /*28b0*/  CS2R R6, SRZ ;  /* 0x0000000000067805 */ /* 0x000fca000001ff00 */
[----:B------:R-:W0:Y:S02]  /*28c0*/  F2F.F64.F32 R4, R4 ;  /* 0x0000000400047310 */ /* 0x000e240000201800 */
[----:B0-----:R0:W-:Y:S01]  /*28d0*/  STG.E.128 desc[UR36][R2.64], R4 ;  /* 0x0000000402007986 */ /* 0x0011e2000c101d24 */
[----:B------:R-:W-:Y:S05]  /*28e0*/  BRA `(.L_x_5276) ;  /* 0x00000008003c7947 */ /* 0x000fea0003800000 */
.L_x_5284:
        /* <DEDUP_REMOVED lines=18> */
.L_x_5289:
[----:B------:R-:W-:Y:S05]  /*2a10*/  BSYNC.RECONVERGENT B0 ;  /* 0x0000000000007941 */ /* 0x000fea0003800200 */
.L_x_5288:
[----:B------:R-:W-:-:S05]  /*2a20*/  LOP3.LUT R7, R0, 0x80, R7, 0xf8, !PT ;  /* 0x0000008000077812 */ /* 0x000fca00078ef807 */
[----:B------:R0:W-:Y:S01]  /*2a30*/  STG.E.U8 desc[UR36][R2.64], R7 ;  /* 0x0000000702007986 */ /* 0x0001e2000c101124 */
[----:B------:R-:W-:Y:S05]  /*2a40*/  BRA `(.L_x_5276) ;  /* 0x0000000400e47947 */ /* 0x000fea0003800000 */
.L_x_5287:
        /* <DEDUP_REMOVED lines=14> */
.L_x_5291:
[----:B------:R-:W-:Y:S05]  /*2b30*/  BSYNC.RECONVERGENT B0 ;  /* 0x0000000000007941 */ /* 0x000fea0003800200 */
.L_x_5290:
[----:B------:R-:W-:-:S05]  /*2b40*/  LOP3.LUT R5, R0, 0x80, R7, 0xf8, !PT ;  /* 0x0000008000057812 */ /* 0x000fca00078ef807 */
[----:B------:R0:W-:Y:S01]  /*2b50*/  STG.E.U8 desc[UR36][R2.64], R5 ;  /* 0x0000000502007986 */ /* 0x0001e2000c101124 */
[----:B------:R-:W-:Y:S05]  /*2b60*/  BRA `(.L_x_5276) ;  /* 0x00000004009c7947 */ /* 0x000fea0003800000 */
.L_x_5286:
[----:B------:R-:W-:-:S05]  /*2b70*/  F2FP.BF16.F32.PACK_AB R4, RZ, R4 ;  /* 0x00000004ff04723e */ /* 0x000fca00000010ff */
[----:B------:R0:W-:Y:S01]  /*2b80*/  STG.E.U16 desc[UR36][R2.64], R4 ;  /* 0x0000000402007986 */ /* 0x0001e2000c101524 */
[----:B------:R-:W-:Y:S05]  /*2b90*/  BRA `(.L_x_5276) ;  /* 0x0000000400907947 */ /* 0x000fea0003800000 */
.L_x_5283:
        /* <DEDUP_REMOVED lines=11> */
.L_x_5294:
        /* <DEDUP_REMOVED lines=12> */
.L_x_5297:
[----:B------:R-:W-:-:S04]  /*2d10*/  SHF.R.U32.HI R0, RZ, 0x14, R4 ;  /* 0x00000014ff007819 */ /* 0x000fc80000011604 */
[----:B------:R-:W-:-:S04]  /*2d20*/  LOP3.LUT R5, R0, 0x1, RZ, 0xc0, !PT ;  /* 0x0000000100057812 */ /* 0x000fc800078ec0ff */
[----:B------:R-:W-:-:S04]  /*2d30*/  IADD3 R0, PT, PT, R4, 0x487ffff, R5 ;  /* 0x0487ffff04007810 */ /* 0x000fc80007ffe005 */
[----:B------:R-:W-:-:S04]  /*2d40*/  SHF.R.U32.HI R0, RZ, 0x14, R0 ;  /* 0x00000014ff007819 */ /* 0x000fc80000011600 */
[----:B------:R-:W-:-:S07]  /*2d50*/  LOP3.LUT R5, R0, 0xff, RZ, 0xc0, !PT ;  /* 0x000000ff00057812 */ /* 0x000fce00078ec0ff */
.L_x_5298:
[----:B------:R-:W-:-:S04]  /*2d60*/  SHF.R.U32.HI R4, RZ, 0x18, R4 ;  /* 0x00000018ff047819 */ /* 0x000fc80000011604 */
[----:B------:R-:W-:-:S04]  /*2d70*/  LOP3.LUT R5, R5, 0x80, R4, 0xf8, !PT ;  /* 0x0000008005057812 */ /* 0x000fc800078ef804 */
[----:B------:R-:W-:-:S07]  /*2d80*/  PRMT R0, R5, 0x7610, R0 ;  /* 0x0000761005007816 */ /* 0x000fce0000000000 */
.L_x_5296:
[----:B------:R-:W-:Y:S05]  /*2d90*/  BSYNC.RECONVERGENT B0 ;  /* 0x0000000000007941 */ /* 0x000fea0003800200 */
.L_x_5295:
[----:B------:R4:W-:Y:S01]  /*2da0*/  STG.E.U8 desc[UR36][R2.64], R0 ;  /* 0x0000000002007986 */ /* 0x0009e2000c101124 */
[----:B------:R-:W-:Y:S05]  /*2db0*/  BRA `(.L_x_5276) ;  /* 0x0000000400087947 */ /* 0x000fea0003800000 */
.L_x_5293:
        /* <DEDUP_REMOVED lines=12> */
.L_x_5301:
[----:B------:R-:W-:-:S04]  /*2e80*/  SHF.R.U32.HI R0, RZ, 0x15, R4 ;  /* 0x00000015ff007819 */ /* 0x000fc80000011604 */
[----:B------:R-:W-:-:S04]  /*2e90*/  LOP3.LUT R5, R0, 0x1, RZ, 0xc0, !PT ;  /* 0x0000000100057812 */ /* 0x000fc800078ec0ff */
[----:B------:R-:W-:-:S04]  /*2ea0*/  IADD3 R0, PT, PT, R4, 0x88fffff, R5 ;  /* 0x088fffff04007810 */ /* 0x000fc80007ffe005 */
[----:B------:R-:W-:-:S04]  /*2eb0*/  SHF.R.U32.HI R0, RZ, 0x15, R0 ;  /* 0x00000015ff007819 */ /* 0x000fc80000011600 */
[----:B------:R-:W-:-:S07]  /*2ec0*/  LOP3.LUT R5, R0, 0xff, RZ, 0xc0, !PT ;  /* 0x000000ff00057812 */ /* 0x000fce00078ec0ff */
.L_x_5302:
[----:B------:R-:W-:-:S04]  /*2ed0*/  SHF.R.U32.HI R4, RZ, 0x18, R4 ;  /* 0x00000018ff047819 */ /* 0x000fc80000011604 */
[----:B------:R-:W-:-:S04]  /*2ee0*/  LOP3.LUT R5, R5, 0x80, R4, 0xf8, !PT ;  /* 0x0000008005057812 */ /* 0x000fc800078ef804 */
[----:B------:R-:W-:-:S07]  /*2ef0*/  PRMT R0, R5, 0x7610, R0 ;  /* 0x0000761005007816 */ /* 0x000fce0000000000 */
.L_x_5300:
[----:B------:R-:W-:Y:S05]  /*2f00*/  BSYNC.RECONVERGENT B0 ;  /* 0x0000000000007941 */ /* 0x000fea0003800200 */
.L_x_5299:
[----:B------:R3:W-:Y:S01]  /*2f10*/  STG.E.U8 desc[UR36][R2.64], R0 ;  /* 0x0000000002007986 */ /* 0x0007e2000c101124 */
[----:B------:R-:W-:Y:S05]  /*2f20*/  BRA `(.L_x_5276) ;  /* 0x0000000000ac7947 */ /* 0x000fea0003800000 */
.L_x_5292:
[----:B------:R-:W-:-:S09]  /*2f30*/  UISETP.NE.AND UP0, UPT, UR4, 0x1c, UPT ;  /* 0x0000001c0400788c */ /* 0x000fd2000bf05270 */
[----:B------:R-:W-:Y:S05]  /*2f40*/  BRA.U !UP0, `(.L_x_5303) ;  /* 0x00000001089c7547 */ /* 0x000fea000b800000 */
[----:B------:R-:W-:-:S09]  /*2f50*/  UISETP.NE.AND UP0, UPT, UR4, 0x1d, UPT ;  /* 0x0000001d0400788c */ /* 0x000fd2000bf05270 */
[----:B------:R-:W-:Y:S05]  /*2f60*/  BRA.U !UP0, `(.L_x_5304) ;  /* 0x0000000108887547 */ /* 0x000fea000b800000 */
[----:B------:R-:W-:-:S09]  /*2f70*/  UISETP.NE.AND UP0, UPT, UR4, 0x2c, UPT ;  /* 0x0000002c0400788c */ /* 0x000fd2000bf05270 */
[----:B------:R-:W-:Y:S05]  /*2f80*/  BRA.U !UP0, `(.L_x_5305) ;  /* 0x0000000108447547 */ /* 0x000fea000b800000 */
.L_x_5275:
        /* <DEDUP_REMOVED lines=16> */
.L_x_5306:
[----:B------:R-:W-:Y:S05]  /*3090*/  BRA `(.L_x_5276) ;  /* 0x0000000000507947 */ /* 0x000fea0003800000 */
.L_x_5305:
        /* <DEDUP_REMOVED lines=15> */
.L_x_5304:
[----:B------:R-:W0:Y:S02]  /*3190*/  F2I.U64.TRUNC R4, R4 ;  /* 0x0000000400047311 */ /* 0x000e24000020d800 */
[----:B0-----:R1:W-:Y:S01]  /*31a0*/  STG.E.64 desc[UR36][R2.64], R4 ;  /* 0x0000000402007986 */ /* 0x0013e2000c101b24 */
[----:B------:R-:W-:Y:S05]  /*31b0*/  BRA `(.L_x_5276) ;  /* 0x0000000000087947 */ /* 0x000fea0003800000 */
.L_x_5303:
[----:B------:R-:W0:Y:S02]  /*31c0*/  F2I.FTZ.U32.TRUNC.NTZ R5, R4 ;  /* 0x0000000400057305 */ /* 0x000e24000021f000 */
[----:B0-----:R0:W-:Y:S02]  /*31d0*/  STG.E desc[UR36][R2.64], R5 ;  /* 0x0000000502007986 */ /* 0x0011e4000c101924 */
.L_x_5276:
[----:B------:R-:W-:-:S07]  /*31e0*/  VIADD R17, R17, 0x80 ;  /* 0x0000008011117836 */ /* 0x000fce0000000000 */
.L_x_5240:
[----:B------:R-:W-:Y:S05]  /*31f0*/  BSYNC.RECONVERGENT B7 ;  /* 0x0000000000077941 */ /* 0x000fea0003800200 */
.L_x_5239:
[----:B------:R-:W5:Y:S01]  /*3200*/  LDCU UR4, c[0x0][0x380] ;  /* 0x00007000ff0477ac */ /* 0x000f620008000800 */
[----:B------:R-:W-:Y:S01]  /*3210*/  BSSY.RECONVERGENT B7, `(.L_x_5307) ;  /* 0x0000311000077945 */ /* 0x000fe20003800200 */
[----:B-----5:R-:W-:-:S13]  /*3220*/  ISETP.GE.AND P0, PT, R17, UR4, PT ;  /* 0x0000000411007c0c */ /* 0x020fda000bf06270 */
[----:B------:R-:W-:Y:S05]  /*3230*/  @P0 BRA `(.L_x_5308) ;  /* 0x0000003000380947 */ /* 0x000fea0003800000 */
[----:B------:R-:W5:Y:S01]  /*3240*/  LDCU UR4, c[0x0][0x388] ;  /* 0x00007100ff0477ac */ /* 0x000f620008000800 */
[----:B------:R-:W-:Y:S02]  /*3250*/  HFMA2 R16, -RZ, RZ, 0, 0 ;  /* 0x00000000ff107431 */ /* 0x000fe400000001ff */
[----:B---34-:R-:W-:Y:S01]  /*3260*/  IMAD.MOV.U32 R0, RZ, RZ, RZ ;  /* 0x000000ffff007224 */ /* 0x018fe200078e00ff */
[----:B-----5:R-:W-:-:S09]  /*3270*/  UISETP.NE.AND UP0, UPT, UR4, URZ, UPT ;  /* 0x000000ff0400728c */ /* 0x020fd2000bf05270 */
[----:B------:R-:W-:Y:S05]  /*3280*/  BRA.U !UP0, `(.L_x_5309) ;  /* 0x0000001108a87547 */ /* 0x000fea000b800000 */
[----:B------:R-:W0:Y:S01]  /*3290*/  LDCU.64 UR4, c[0x0][0x390] ;  /* 0x00007200ff0477ac */ /* 0x000e220008000a00 */
[----:B------:R-:W-:Y:S01]  /*32a0*/  IMAD.MOV.U32 R16, RZ, RZ, RZ ;  /* 0x000000ffff107224 */ /* 0x000fe200078e00ff */
[----:B------:R-:W3:Y:S01]  /*32b0*/  LDCU UR6, c[0x0][0x38c] ;  /* 0x00007180ff0677ac */ /* 0x000ee20008000800 */
[----:B------:R-:W4:Y:S01]  /*32c0*/  LDCU.64 UR8, c[0x0][0x4b8] ;  /* 0x00009700ff0877ac */ /* 0x000f220008000a00 */
[----:B------:R-:W-:Y:S01]  /*32d0*/  UISETP.NE.AND UP0, UPT, UR40, URZ, UPT ;  /* 0x000000ff2800728c */ /* 0x000fe2000bf05270 */
[----:B012---:R-:W-:-:S05]  /*32e0*/  IMAD.HI.U32 R2, R17, UR4, R16 ;  /* 0x0000000411027c27 */ /* 0x007fca000f8e0010 */
[----:B------:R-:W-:-:S05]  /*32f0*/  SHF.R.U32.HI R3, RZ, UR5, R2 ;  /* 0x00000005ff037c19 */ /* 0x000fca0008011602 */
[----:B------:R-:W-:-:S04]  /*3300*/  IMAD.MOV R0, RZ, RZ, -R3 ;  /* 0x000000ffff007224 */ /* 0x000fc800078e0a03 */
[----:B---3--:R-:W-:-:S04]  /*3310*/  IMAD R0, R0, UR6, R17 ;  /* 0x0000000600007c24 */ /* 0x008fc8000f8e0211 */
[C---:B----4-:R-:W-:Y:S02]  /*3320*/  IMAD R16, R0.reuse, UR8, RZ ;  /* 0x0000000800107c24 */ /* 0x050fe4000f8e02ff */
        /* <DEDUP_REMOVED lines=288> */
.L_x_5309:
[----:B------:R-:W0:Y:S01]  /*4530*/  LDCU.64 UR6, c[0x0][0x588] ;  /* 0x0000b100ff0677ac */ /* 0x000e220008000a00 */
[----:B------:R-:W-:Y:S01]  /*4540*/  BSSY.RECONVERGENT B6, `(.L_x_5310) ;  /* 0x00000dd000067945 */ /* 0x000fe20003800200 */
[----:B------:R-:W-:-:S04]  /*4550*/  UPRMT UR4, UR41, 0x9910, URZ ;  /* 0x0000991029047896 */ /* 0x000fc800080000ff */
[----:B------:R-:W-:Y:S01]  /*4560*/  UISETP.GT.AND UP0, UPT, UR4, 0x9, UPT ;  /* 0x000000090400788c */ /* 0x000fe2000bf04270 */
[----:B012---:R-:W-:-:S04]  /*4570*/  IADD3 R2, P0, PT, R0, UR6, RZ ;  /* 0x0000000600027c10 */ /* 0x007fc8000ff1e0ff */
        /* <DEDUP_REMOVED lines=13> */
.L_x_5314:
[----:B------:R-:W2:Y:S02]  /*4650*/  LDG.E.U8 R0, desc[UR36][R2.64] ;  /* 0x0000002402007981 */ /* 0x000ea4000c1e1100 */
[----:B--2---:R-:W-:Y:S01]  /*4660*/  I2FP.F32.U32 R0, R0 ;  /* 0x0000000000007245 */ /* 0x004fe20000201000 */
[----:B------:R-:W-:Y:S06]  /*4670*/  BRA `(.L_x_5316) ;  /* 0x0000000c00247947 */ /* 0x000fec0003800000 */
.L_x_5313:
        /* <DEDUP_REMOVED lines=9> */
.L_x_5318:
[----:B------:R-:W2:Y:S02]  /*4710*/  LDG.E R0, desc[UR36][R2.64] ;  /* 0x0000002402007981 */ /* 0x000ea4000c1e1900 */
[----:B--2---:R-:W-:Y:S01]  /*4720*/  I2FP.F32.S32 R0, R0 ;  /* 0x0000000000007245 */ /* 0x004fe20000201400 */
[----:B------:R-:W-:Y:S06]  /*4730*/  BRA `(.L_x_5316) ;  /* 0x0000000800f47947 */ /* 0x000fec0003800000 */
.L_x_5317:
[----:B------:R-:W2:Y:S02]  /*4740*/  LDG.E.U16 R0, desc[UR36][R2.64] ;  /* 0x0000002402007981 */ /* 0x000ea4000c1e1500 */
[----:B--2---:R-:W0:Y:S01]  /*4750*/  I2F.S16 R0, R0 ;  /* 0x0000000000007306 */ /* 0x004e220000101400 */
[----:B------:R-:W-:Y:S05]  /*4760*/  BRA `(.L_x_5316) ;  /* 0x0000000800e87947 */ /* 0x000fea0003800000 */
.L_x_5312:
        /* <DEDUP_REMOVED lines=8> */
.L_x_5320:
[----:B------:R-:W2:Y:S02]  /*47f0*/  LDG.E.U16 R0, desc[UR36][R2.64] ;  /* 0x0000002402007981 */ /* 0x000ea4000c1e1500 */
[----:B--2---:R-:W-:Y:S01]  /*4800*/  HADD2.F32 R0, -RZ, R0.H0_H0 ;  /* 0x20000000ff007230 */ /* 0x004fe20000004100 */
[----:B------:R-:W-:Y:S06]  /*4810*/  BRA `(.L_x_5316) ;  /* 0x0000000800bc7947 */ /* 0x000fec0003800000 */
.L_x_5319:
        /* <DEDUP_REMOVED lines=8> */
.L_x_5322:
[----:B------:R-:W2:Y:S02]  /*48a0*/  LDG.E.U16 R0, desc[UR36][R2.64] ;  /* 0x0000002402007981 */ /* 0x000ea4000c1e1500 */
[----:B--2---:R-:W-:Y:S01]  /*48b0*/  HADD2.F32 R0, -RZ, R0.H0_H0 ;  /* 0x20000000ff007230 */ /* 0x004fe20000004100 */
[----:B------:R-:W-:Y:S06]  /*48c0*/  BRA `(.L_x_5316) ;  /* 0x0000000800907947 */ /* 0x000fec0003800000 */
.L_x_5321:
[----:B------:R-:W2:Y:S01]  /*48d0*/  LDG.E.64 R2, desc[UR36][R2.64] ;  /* 0x0000002402027981 */ /* 0x000ea2000c1e1b00 */
[----:B------:R-:W-:Y:S01]  /*48e0*/  UMOV UR4, 0xf0000000 ;  /* 0xf000000000047882 */ /* 0x000fe20000000000 */
[----:B------:R-:W-:Y:S01]  /*48f0*/  UMOV UR5, 0x380fffff ;  /* 0x380fffff00057882 */ /* 0x000fe20000000000 */
[----:B--2---:R-:W0:Y:S01]  /*4900*/  F2F.F32.F64 R0, R2 ;  /* 0x0000000200007310 */ /* 0x004e220000301000 */
[----:B------:R-:W-:-:S14]  /*4910*/  DSETP.GEU.AND P0, PT, |R2|, UR4, PT ;  /* 0x0000000402007e2a */ /* 0x000fdc000bf0e200 */
[----:B0-----:R-:W-:Y:S01]  /*4920*/  @!P0 FMUL R0, R0, 1.175494350822287508e-38 ;  /* 0x0080000000008820 */ /* 0x001fe20000400000 */
[----:B------:R-:W-:Y:S06]  /*4930*/  BRA `(.L_x_5316) ;  /* 0x0000000800747947 */ /* 0x000fec0003800000 */
.L_x_5311:
        /* <DEDUP_REMOVED lines=12> */
.L_x_5325:
[----:B------:R-:W2:Y:S01]  /*4a00*/  LDG.E.64 R2, desc[UR36][R2.64] ;  /* 0x0000002402027981 */ /* 0x000ea2000c1e1b00 */
[----:B------:R-:W-:Y:S01]  /*4a10*/  UMOV UR4, 0xf0000000 ;  /* 0xf000000000047882 */ /* 0x000fe20000000000 */
[----:B------:R-:W-:Y:S01]  /*4a20*/  UMOV UR5, 0x380fffff ;  /* 0x380fffff00057882 */ /* 0x000fe20000000000 */
[----:B--2---:R-:W0:Y:S01]  /*4a30*/  F2F.F32.F64 R0, R2 ;  /* 0x0000000200007310 */ /* 0x004e220000301000 */
[----:B------:R-:W-:-:S14]  /*4a40*/  DSETP.GEU.AND P0, PT, |R2|, UR4, PT ;  /* 0x0000000402007e2a */ /* 0x000fdc000bf0e200 */
[----:B0-----:R-:W-:Y:S01]  /*4a50*/  @!P0 FMUL R0, R0, 1.175494350822287508e-38 ;  /* 0x0080000000008820 */ /* 0x001fe20000400000 */
[----:B------:R-:W-:Y:S06]  /*4a60*/  BRA `(.L_x_5316) ;  /* 0x0000000800287947 */ /* 0x000fec0003800000 */
.L_x_5324:
        /* <DEDUP_REMOVED lines=25> */
.L_x_5327:
        /* <DEDUP_REMOVED lines=12> */
.L_x_5326:
[----:B------:R-:W2:Y:S02]  /*4cc0*/  LDG.E.U16 R0, desc[UR36][R2.64] ;  /* 0x0000002402007981 */ /* 0x000ea4000c1e1500 */
[----:B--2---:R-:W-:Y:S01]  /*4cd0*/  IMAD.U32 R0, R0, 0x10000, RZ ;  /* 0x0001000000007824 */ /* 0x004fe200078e00ff */
[----:B------:R-:W-:Y:S06]  /*4ce0*/  BRA `(.L_x_5316) ;  /* 0x0000000400887947 */ /* 0x000fec0003800000 */
.L_x_5323:
        /* <DEDUP_REMOVED lines=11> */
.L_x_5330:
        /* <DEDUP_REMOVED lines=20> */
.L_x_5332:
[----:B------:R-:W-:Y:S05]  /*4ee0*/  BSYNC.RECONVERGENT B0 ;  /* 0x0000000000007941 */ /* 0x000fea0003800200 */
.L_x_5331:
[----:B------:R-:W-:Y:S02]  /*4ef0*/  SHF.L.U32 R0, R0, 0x14, RZ ;  /* 0x0000001400007819 */ /* 0x000fe400000006ff */
[----:B------:R-:W-:-:S04]  /*4f00*/  LEA R2, R2, 0x3b800000, 0x17 ;  /* 0x3b80000002027811 */ /* 0x000fc800078eb8ff */
[----:B------:R-:W-:Y:S01]  /*4f10*/  LOP3.LUT R0, R2, R0, R7, 0xfe, !PT ;  /* 0x0000000002007212 */ /* 0x000fe200078efe07 */
[----:B------:R-:W-:Y:S06]  /*4f20*/  BRA `(.L_x_5316) ;  /* 0x0000000000f87947 */ /* 0x000fec0003800000 */
.L_x_5329:
        /* <DEDUP_REMOVED lines=20> */
.L_x_5334:
[----:B------:R-:W-:Y:S05]  /*5070*/  BSYNC.RECONVERGENT B0 ;  /* 0x0000000000007941 */ /* 0x000fea0003800200 */
.L_x_5333:
[----:B------:R-:W-:Y:S01]  /*5080*/  IMAD.SHL.U32 R0, R0, 0x200000, RZ ;  /* 0x0020000000007824 */ /* 0x000fe200078e00ff */
[----:B------:R-:W-:-:S04]  /*5090*/  LEA R2, R2, 0x37800000, 0x17 ;  /* 0x3780000002027811 */ /* 0x000fc800078eb8ff */
[----:B------:R-:W-:Y:S01]  /*50a0*/  LOP3.LUT R0, R2, R0, R7, 0xfe, !PT ;  /* 0x0000000002007212 */ /* 0x000fe200078efe07 */
[----:B------:R-:W-:Y:S06]  /*50b0*/  BRA `(.L_x_5316) ;  /* 0x0000000000947947 */ /* 0x000fec0003800000 */
.L_x_5328:
        /* <DEDUP_REMOVED lines=14> */
.L_x_5315:
        /* <DEDUP_REMOVED lines=16> */
.L_x_5337:
[----:B------:R-:W-:Y:S01]  /*52a0*/  MOV R0, RZ ;  /* 0x000000ff00007202 */ /* 0x000fe20000000f00 */
[----:B------:R-:W-:Y:S06]  /*52b0*/  BRA `(.L_x_5316) ;  /* 0x0000000000147947 */ /* 0x000fec0003800000 */
.L_x_5336:
[----:B------:R-:W2:Y:S02]  /*52c0*/  LDG.E.64 R2, desc[UR36][R2.64] ;  /* 0x0000002402027981 */ /* 0x000ea4000c1e1b00 */
[----:B--2---:R0:W1:Y:S01]  /*52d0*/  I2F.U64 R0, R2 ;  /* 0x0000000200007312 */ /* 0x0040620000301000 */
[----:B------:R-:W-:Y:S05]  /*52e0*/  BRA `(.L_x_5316) ;  /* 0x0000000000087947 */ /* 0x000fea0003800000 */
.L_x_5335:
[----:B------:R-:W2:Y:S02]  /*52f0*/  LDG.E R0, desc[UR36][R2.64] ;  /* 0x0000002402007981 */ /* 0x000ea4000c1e1900 */
[----:B--2---:R-:W-:-:S07]  /*5300*/  I2FP.F32.U32 R0, R0 ;  /* 0x0000000000007245 */ /* 0x004fce0000201000 */
.L_x_5316:
[----:B------:R-:W-:Y:S05]  /*5310*/  BSYNC.RECONVERGENT B6 ;  /* 0x0000000000067941 */ /* 0x000fea0003800200 */
.L_x_5310:
[----:B012345:R-:W-:Y:S01]  /*5320*/  FMUL.FTZ R2, |R0|, -1.4426950216293334961 ;  /* 0xbfb8aa3b00027820 */ /* 0x03ffe20000410200 */
[----:B------:R-:W-:Y:S01]  /*5330*/  IMAD.MOV.U32 R6, RZ, RZ, 0x3e800000 ;  /* 0x3e800000ff067424 */ /* 0x000fe200078e00ff */
[----:B------:R-:W0:Y:S01]  /*5340*/  LDCU.64 UR6, c[0x0][0x580] ;  /* 0x0000b000ff0677ac */ /* 0x000e220008000a00 */
[----:B------:R-:W-:-:S03]  /*5350*/  IMAD.MOV.U32 R7, RZ, RZ, 0x3d39bf78 ;  /* 0x3d39bf78ff077424 */ /* 0x000fc600078e00ff */
[----:B------:R-:W1:Y:S01]  /*5360*/  MUFU.EX2 R2, R2 ;  /* 0x0000000200027308 */ /* 0x000e620000000800 */
[----:B------:R-:W-:-:S04]  /*5370*/  UPRMT UR4, UR42, 0x9910, URZ ;  /* 0x000099102a047896 */ /* 0x000fc800080000ff */
[----:B------:R-:W-:Y:S01]  /*5380*/  UISETP.GT.AND UP0, UPT, UR4, 0x9, UPT ;  /* 0x000000090400788c */ /* 0x000fe2000bf04270 */
[C---:B-1----:R-:W-:Y:S01]  /*5390*/  FADD.FTZ.RZ R3, R2.reuse, 1 ;  /* 0x3f80000002037421 */ /* 0x042fe2000001c000 */
        /* <DEDUP_REMOVED lines=25> */
[----:B------:R-:W-:Y:S02]  /*5530*/  @P0 FSEL R4, R4, -RZ, P1 ;  /* 0x800000ff04040208 */ /* 0x000fe40000800000 */
[----:B0-----:R-:W-:-:S03]  /*5540*/  IADD3 R2, P2, PT, R16, UR6, RZ ;  /* 0x0000000610027c10 */ /* 0x001fc6000ff5e0ff */
[----:B------:R-:W-:Y:S01]  /*5550*/  FADD.FTZ R4, R5, -R4 ;  /* 0x8000000405047221 */ /* 0x000fe20000010000 */
[----:B------:R-:W-:Y:S01]  /*5560*/  IADD3.X R3, PT, PT, RZ, UR7, RZ, P2, !PT ;  /* 0x00000007ff037c10 */ /* 0x000fe200097fe4ff */
[----:B------:R-:W-:Y:S08]  /*5570*/  BRA.U UP0, `(.L_x_5338) ;  /* 0x0000000100e87547 */ /* 0x000ff0000b800000 */
        /* <DEDUP_REMOVED lines=11> */
.L_x_5341:
[----:B------:R-:W0:Y:S02]  /*5630*/  F2I.S64.TRUNC R4, R4 ;  /* 0x0000000400047311 */ /* 0x000e24000020d900 */
[----:B0-----:R-:W-:-:S05]  /*5640*/  IMAD.MOV.U32 R7, RZ, RZ, R4 ;  /* 0x000000ffff077224 */ /* 0x001fca00078e0004 */
[----:B------:R3:W-:Y:S01]  /*5650*/  STG.E.U8 desc[UR36][R2.64], R7 ;  /* 0x0000000702007986 */ /* 0x0007e2000c101124 */
[----:B------:R-:W-:Y:S05]  /*5660*/  BRA `(.L_x_5343) ;  /* 0x0000000c00287947 */ /* 0x000fea0003800000 */
.L_x_5340:
        /* <DEDUP_REMOVED lines=9> */
.L_x_5345:
[----:B------:R-:W0:Y:S02]  /*5700*/  F2I.FTZ.TRUNC.NTZ R5, R4 ;  /* 0x0000000400057305 */ /* 0x000e24000021f100 */
[----:B0-----:R2:W-:Y:S01]  /*5710*/  STG.E desc[UR36][R2.64], R5 ;  /* 0x0000000502007986 */ /* 0x0015e2000c101924 */
[----:B------:R-:W-:Y:S05]  /*5720*/  BRA `(.L_x_5343) ;  /* 0x0000000800f87947 */ /* 0x000fea0003800000 */
.L_x_5344:
[----:B------:R-:W0:Y:S02]  /*5730*/  F2I.FTZ.TRUNC.NTZ R5, R4 ;  /* 0x0000000400057305 */ /* 0x000e24000021f100 */
[----:B0-----:R0:W-:Y:S01]  /*5740*/  STG.E.U16 desc[UR36][R2.64], R5 ;  /* 0x0000000502007986 */ /* 0x0011e2000c101524 */
[----:B------:R-:W-:Y:S05]  /*5750*/  BRA `(.L_x_5343) ;  /* 0x0000000800ec7947 */ /* 0x000fea0003800000 */
.L_x_5339:
        /* <DEDUP_REMOVED lines=8> */
.L_x_5347:
[----:B------:R-:W-:-:S05]  /*57e0*/  F2FP.F16.F32.PACK_AB R4, RZ, R4 ;  /* 0x00000004ff04723e */ /* 0x000fca00000000ff */
[----:B------:R0:W-:Y:S01]  /*57f0*/  STG.E.U16 desc[UR36][R2.64], R4 ;  /* 0x0000000402007986 */ /* 0x0001e2000c101524 */
[----:B------:R-:W-:Y:S05]  /*5800*/  BRA `(.L_x_5343) ;  /* 0x0000000800c07947 */ /* 0x000fea0003800000 */
.L_x_5346:
        /* <DEDUP_REMOVED lines=9> */
.L_x_5349:
[----:B------:R-:W-:-:S04]  /*58a0*/  F2FP.F16.F32.PACK_AB R5, RZ, R4 ;  /* 0x00000004ff05723e */ /* 0x000fc800000000ff */
[----:B------:R-:W-:-:S05]  /*58b0*/  PRMT R5, R5, 0x5410, RZ ;  /* 0x0000541005057816 */ /* 0x000fca00000000ff */
[----:B------:R0:W-:Y:S01]  /*58c0*/  STG.E desc[UR36][R2.64], R5 ;  /* 0x0000000502007986 */ /* 0x0001e2000c101924 */
[----:B------:R-:W-:Y:S05]  /*58d0*/  BRA `(.L_x_5343) ;  /* 0x00000008008c7947 */ /* 0x000fea0003800000 */
.L_x_5348:
[----:B------:R-:W-:-:S06]  /*58e0*/  FMUL.FTZ R4, R4, 1 ;  /* 0x3f80000004047820 */ /* 0x000fcc0000410000 */
[----:B------:R-:W0:Y:S02]  /*58f0*/  F2F.F64.F32 R4, R4 ;  /* 0x0000000400047310 */ /* 0x000e240000201800 */
[----:B0-----:R0:W-:Y:S01]  /*5900*/  STG.E.64 desc[UR36][R2.64], R4 ;  /* 0x0000000402007986 */ /* 0x0011e2000c101b24 */
[----:B------:R-:W-:Y:S05]  /*5910*/  BRA `(.L_x_5343) ;  /* 0x00000008007c7947 */ /* 0x000fea0003800000 */
.L_x_5338:
        /* <DEDUP_REMOVED lines=13> */
.L_x_5353:
        /* <DEDUP_REMOVED lines=16> */
.L_x_5356:
[----:B------:R-:W-:-:S04]  /*5af0*/  SHF.R.U32.HI R4, RZ, 0x18, R4 ;  /* 0x00000018ff047819 */ /* 0x000fc80000011604 */
[----:B------:R-:W-:-:S04]  /*5b00*/  LOP3.LUT R4, R5, 0x80, R4, 0xf8, !PT ;  /* 0x0000008005047812 */ /* 0x000fc800078ef804 */
[----:B------:R-:W-:-:S07]  /*5b10*/  PRMT R0, R4, 0x7610, R0 ;  /* 0x0000761004007816 */ /* 0x000fce0000000000 */
.L_x_5355:
[----:B------:R-:W-:Y:S05]  /*5b20*/  BSYNC.RECONVERGENT B0 ;  /* 0x0000000000007941 */ /* 0x000fea0003800200 */
.L_x_5354:
[----:B------:R0:W-:Y:S01]  /*5b30*/  STG.E.U8 desc[UR36][R2.64], R0 ;  /* 0x0000000002007986 */ /* 0x0001e2000c101124 */
[----:B------:R-:W-:Y:S05]  /*5b40*/  BRA `(.L_x_5343) ;  /* 0x0000000400f07947 */ /* 0x000fea0003800000 */
.L_x_5352:
        /* <DEDUP_REMOVED lines=16> */
.L_x_5359:
[----:B------:R-:W-:-:S04]  /*5c50*/  SHF.R.U32.HI R4, RZ, 0x18, R4 ;  /* 0x00000018ff047819 */ /* 0x000fc80000011604 */
[----:B------:R-:W-:-:S04]  /*5c60*/  LOP3.LUT R5, R5, 0x80, R4, 0xf8, !PT ;  /* 0x0000008005057812 */ /* 0x000fc800078ef804 */
[----:B------:R-:W-:-:S07]  /*5c70*/  PRMT R0, R5, 0x7610, R0 ;  /* 0x0000761005007816 */ /* 0x000fce0000000000 */
.L_x_5358:
[----:B------:R-:W-:Y:S05]  /*5c80*/  BSYNC.RECONVERGENT B0 ;  /* 0x0000000000007941 */ /* 0x000fea0003800200 */
.L_x_5357:
[----:B------:R0:W-:Y:S01]  /*5c90*/  STG.E.U8 desc[UR36][R2.64], R0 ;  /* 0x0000000002007986 */ /* 0x0001e2000c101124 */
[----:B------:R-:W-:Y:S05]  /*5ca0*/  BRA `(.L_x_5343) ;  /* 0x0000000400987947 */ /* 0x000fea0003800000 */
.L_x_5351:
        /* <DEDUP_REMOVED lines=21> */
.L_x_5361:
[----:B------:R-:W0:Y:S02]  /*5e00*/  F2I.U64.TRUNC R4, R4 ;  /* 0x0000000400047311 */ /* 0x000e24000020d800 */
[----:B0-----:R0:W-:Y:S01]  /*5e10*/  STG.E.64 desc[UR36][R2.64], R4 ;  /* 0x0000000402007986 */ /* 0x0011e2000c101b24 */
[----:B------:R-:W-:Y:S05]  /*5e20*/  BRA `(.L_x_5343) ;  /* 0x0000000400387947 */ /* 0x000fea0003800000 */
.L_x_5360:
[----:B------:R-:W0:Y:S02]  /*5e30*/  F2I.FTZ.U32.TRUNC.NTZ R5, R4 ;  /* 0x0000000400057305 */ /* 0x000e24000021f000 */
[----:B0-----:R0:W-:Y:S01]  /*5e40*/  STG.E desc[UR36][R2.64], R5 ;  /* 0x0000000502007986 */ /* 0x0011e2000c101924 */
[----:B------:R-:W-:Y:S05]  /*5e50*/  BRA `(.L_x_5343) ;  /* 0x00000004002c7947 */ /* 0x000fea0003800000 */
.L_x_5350:
        /* <DEDUP_REMOVED lines=10> */
.L_x_5363:
[----:B------:R-:W-:Y:S01]  /*5f00*/  FMUL.FTZ R4, R4, 1 ;  /* 0x3f80000004047820 */ /* 0x000fe20000410000 */
[----:B------:R-:W-:-:S05]  /*5f10*/  CS2R R6, SRZ ;  /* 0x0000000000067805 */ /* 0x000fca000001ff00 */
[----:B------:R-:W0:Y:S02]  /*5f20*/  F2F.F64.F32 R4, R4 ;  /* 0x0000000400047310 */ /* 0x000e240000201800 */
[----:B0-----:R0:W-:Y:S01]  /*5f30*/  STG.E.128 desc[UR36][R2.64], R4 ;  /* 0x0000000402007986 */ /* 0x0011e2000c101d24 */
[----:B------:R-:W-:Y:S05]  /*5f40*/  BRA `(.L_x_5343) ;  /* 0x0000000000f07947 */ /* 0x000fea0003800000 */
.L_x_5362:
[----:B------:R-:W-:-:S09]  /*5f50*/  UISETP.NE.AND UP0, UPT, UR4, 0xf, UPT ;  /* 0x0000000f0400788c */ /* 0x000fd2000bf05270 */
[----:B------:R-:W-:Y:S05]  /*5f60*/  BRA.U !UP0, `(.L_x_5364) ;  /* 0x0000000108e07547 */ /* 0x000fea000b800000 */
[----:B------:R-:W-:-:S09]  /*5f70*/  UISETP.NE.AND UP0, UPT, UR4, 0x17, UPT ;  /* 0x000000170400788c */ /* 0x000fd2000bf05270 */
[----:B------:R-:W-:Y:S05]  /*5f80*/  BRA.U !UP0, `(.L_x_5365) ;  /* 0x00000001088c7547 */ /* 0x000fea000b800000 */
[----:B------:R-:W-:-:S09]  /*5f90*/  UISETP.NE.AND UP0, UPT, UR4, 0x18, UPT ;  /* 0x000000180400788c */ /* 0x000fd2000bf05270 */
[----:B------:R-:W-:Y:S05]  /*5fa0*/  BRA.U !UP0, `(.L_x_5366) ;  /* 0x0000000108447547 */ /* 0x000fea000b800000 */
.L_x_5342:
        /* <DEDUP_REMOVED lines=16> */
.L_x_5367:
[----:B------:R-:W-:Y:S05]  /*60b0*/  BRA `(.L_x_5343) ;  /* 0x0000000000947947 */ /* 0x000fea0003800000 */
.L_x_5366:
        /* <DEDUP_REMOVED lines=12> */
.L_x_5369:
[----:B------:R-:W-:Y:S05]  /*6180*/  BSYNC.RECONVERGENT B0 ;  /* 0x0000000000007941 */ /* 0x000fea0003800200 */
.L_x_5368:
[----:B------:R-:W-:-:S05]  /*6190*/  LOP3.LUT R5, R0, 0x80, R7, 0xf8, !PT ;  /* 0x0000008000057812 */ /* 0x000fca00078ef807 */
[----:B------:R0:W-:Y:S01]  /*61a0*/  STG.E.U8 desc[UR36][R2.64], R5 ;  /* 0x0000000502007986 */ /* 0x0001e2000c101124 */
[----:B------:R-:W-:Y:S05]  /*61b0*/  BRA `(.L_x_5343) ;  /* 0x0000000000547947 */ /* 0x000fea0003800000 */
.L_x_5365:
        /* <DEDUP_REMOVED lines=11> */
.L_x_5371:
[----:B------:R-:W-:Y:S01]  /*6270*/  IMAD.MOV.U32 R0, RZ, RZ, 0x7f ;  /* 0x0000007fff007424 */ /* 0x000fe200078e00ff */
[----:B------:R-:W-:-:S04]  /*6280*/  ISETP.GT.U32.AND P0, PT, R6, 0x7f800000, PT ;  /* 0x7f8000000600780c */ /* 0x000fc80003f04070 */
[----:B------:R-:W-:-:S09]  /*6290*/  SEL R0, R0, 0x7c, P0 ;  /* 0x0000007c00007807 */ /* 0x000fd20000000000 */
.L_x_5372:
[----:B------:R-:W-:Y:S05]  /*62a0*/  BSYNC.RECONVERGENT B0 ;  /* 0x0000000000007941 */ /* 0x000fea0003800200 */
.L_x_5370:
[----:B------:R-:W-:-:S04]  /*62b0*/  SHF.R.U32.HI R5, RZ, 0x18, R4 ;  /* 0x00000018ff057819 */ /* 0x000fc80000011604 */
[----:B------:R-:W-:-:S05]  /*62c0*/  LOP3.LUT R5, R0, 0x80, R5, 0xf8, !PT ;  /* 0x0000008000057812 */ /* 0x000fca00078ef805 */
[----:B------:R0:W-:Y:S01]  /*62d0*/  STG.E.U8 desc[UR36][R2.64], R5 ;  /* 0x0000000502007986 */ /* 0x0001e2000c101124 */
[----:B------:R-:W-:Y:S05]  /*62e0*/  BRA `(.L_x_5343) ;  /* 0x0000000000087947 */ /* 0x000fea0003800000 */
.L_x_5364:
[----:B------:R-:W-:-:S05]  /*62f0*/  F2FP.BF16.F32.PACK_AB R4, RZ, R4 ;  /* 0x00000004ff04723e */ /* 0x000fca00000010ff */
[----:B------:R0:W-:Y:S02]  /*6300*/  STG.E.U16 desc[UR36][R2.64], R4 ;  /* 0x0000000402007986 */ /* 0x0001e4000c101524 */
.L_x_5343:
[----:B------:R-:W-:-:S07]  /*6310*/  VIADD R17, R17, 0x80 ;  /* 0x0000008011117836 */ /* 0x000fce0000000000 */
.L_x_5308:
[----:B------:R-:W-:Y:S05]  /*6320*/  BSYNC.RECONVERGENT B7 ;  /* 0x0000000000077941 */ /* 0x000fea0003800200 */
.L_x_5307:
[----:B------:R-:W5:Y:S01]  /*6330*/  LDCU UR4, c[0x0][0x380] ;  /* 0x00007000ff0477ac */ /* 0x000f620008000800 */
[----:B------:R-:W-:Y:S01]  /*6340*/  BSSY.RECONVERGENT B7, `(.L_x_5373) ;  /* 0x0000311000077945 */ /* 0x000fe20003800200 */
[----:B-----5:R-:W-:-:S13]  /*6350*/  ISETP.GE.AND P0, PT, R17, UR4, PT ;  /* 0x0000000411007c0c */ /* 0x020fda000bf06270 */
[----:B------:R-:W-:Y:S05]  /*6360*/  @P0 BRA `(.L_x_5374) ;  /* 0x0000003000380947 */ /* 0x000fea0003800000 */
[----:B------:R-:W5:Y:S01]  /*6370*/  LDCU UR4, c[0x0][0x388] ;  /* 0x00007100ff0477ac */ /* 0x000f620008000800 */
[----:B0--34-:R-:W-:Y:S02]  /*6380*/  HFMA2 R0, -RZ, RZ, 0, 0 ;  /* 0x00000000ff007431 */ /* 0x019fe400000001ff */
        /* <DEDUP_REMOVED lines=8> */
[----:B-12---:R-:W-:-:S05]  /*6410*/  IMAD.HI.U32 R2, R17, UR4, R16 ;  /* 0x0000000411027c27 */ /* 0x006fca000f8e0010 */
[----:B------:R-:W-:-:S05]  /*6420*/  SHF.R.U32.HI R3, RZ, UR5, R2 ;  /* 0x00000005ff037c19 */ /* 0x000fca0008011602 */
[----:B------:R-:W-:-:S04]  /*6430*/  IMAD.MOV R0, RZ, RZ, -R3 ;  /* 0x000000ffff007224 */ /* 0x000fc800078e0a03 */
[----:B0-----:R-:W-:-:S04]  /*6440*/  IMAD R0, R0, UR6, R17 ;  /* 0x0000000600007c24 */ /* 0x001fc8000f8e0211 */
[C---:B---3--:R-:W-:Y:S02]  /*6450*/  IMAD R16, R0.reuse, UR8, RZ ;  /* 0x0000000800107c24 */ /* 0x048fe4000f8e02ff */
        /* <DEDUP_REMOVED lines=288> */
.L_x_5375:
[----:B------:R-:W1:Y:S01]  /*7660*/  LDCU.64 UR6, c[0x0][0x588] ;  /* 0x0000b100ff0677ac */ /* 0x000e620008000a00 */
[----:B------:R-:W-:Y:S01]  /*7670*/  BSSY.RECONVERGENT B6, `(.L_x_5376) ;  /* 0x00000dd000067945 */ /* 0x000fe20003800200 */
[----:B------:R-:W-:-:S04]  /*7680*/  UPRMT UR4, UR41, 0x9910, URZ ;  /* 0x0000991029047896 */ /* 0x000fc800080000ff */
[----:B------:R-:W-:Y:S01]  /*7690*/  UISETP.GT.AND UP0, UPT, UR4, 0x9, UPT ;  /* 0x000000090400788c */ /* 0x000fe2000bf04270 */
[----:B-12---:R-:W-:-:S04]  /*76a0*/  IADD3 R2, P0, PT, R0, UR6, RZ ;  /* 0x0000000600027c10 */ /* 0x006fc8000ff1e0ff */
        /* <DEDUP_REMOVED lines=13> */
.L_x_5380:
[----:B------:R-:W2:Y:S02]  /*7780*/  LDG.E.U8 R0, desc[UR36][R2.64] ;  /* 0x0000002402007981 */ /* 0x000ea4000c1e1100 */
[----:B--2---:R-:W-:Y:S01]  /*7790*/  I2FP.F32.U32 R0, R0 ;  /* 0x0000000000007245 */ /* 0x004fe20000201000 */
[----:B------:R-:W-:Y:S06]  /*77a0*/  BRA `(.L_x_5382) ;  /* 0x0000000c00247947 */ /* 0x000fec0003800000 */
.L_x_5379:
        /* <DEDUP_REMOVED lines=9> */
.L_x_5384:
[----:B------:R-:W2:Y:S02]  /*7840*/  LDG.E R0, desc[UR36][R2.64] ;  /* 0x0000002402007981 */ /* 0x000ea4000c1e1900 */
[----:B--2---:R-:W-:Y:S01]  /*7850*/  I2FP.F32.S32 R0, R0 ;  /* 0x0000000000007245 */ /* 0x004fe20000201400 */
[----:B------:R-:W-:Y:S06]  /*7860*/  BRA `(.L_x_5382) ;  /* 0x0000000800f47947 */ /* 0x000fec0003800000 */
.L_x_5383:
[----:B------:R-:W2:Y:S02]  /*7870*/  LDG.E.U16 R0, desc[UR36][R2.64] ;  /* 0x0000002402007981 */ /* 0x000ea4000c1e1500 */
[----:B--2---:R-:W1:Y:S01]  /*7880*/  I2F.S16 R0, R0 ;  /* 0x0000000000007306 */ /* 0x004e620000101400 */
[----:B------:R-:W-:Y:S05]  /*7890*/  BRA `(.L_x_5382) ;  /* 0x0000000800e87947 */ /* 0x000fea0003800000 */
.L_x_5378:
        /* <DEDUP_REMOVED lines=8> */
.L_x_5386:
[----:B------:R-:W2:Y:S02]  /*7920*/  LDG.E.U16 R0, desc[UR36][R2.64] ;  /* 0x0000002402007981 */ /* 0x000ea4000c1e1500 */
[----:B--2---:R-:W-:Y:S01]  /*7930*/  HADD2.F32 R0, -RZ, R0.H0_H0 ;  /* 0x20000000ff007230 */ /* 0x004fe20000004100 */
[----:B------:R-:W-:Y:S06]  /*7940*/  BRA `(.L_x_5382) ;  /* 0x0000000800bc7947 */ /* 0x000fec0003800000 */
.L_x_5385:
        /* <DEDUP_REMOVED lines=8> */
.L_x_5388:
[----:B------:R-:W2:Y:S02]  /*79d0*/  LDG.E.U16 R0, desc[UR36][R2.64] ;  /* 0x0000002402007981 */ /* 0x000ea4000c1e1500 */
[----:B--2---:R-:W-:Y:S01]  /*79e0*/  HADD2.F32 R0, -RZ, R0.H0_H0 ;  /* 0x20000000ff007230 */ /* 0x004fe20000004100 */
[----:B------:R-:W-:Y:S06]  /*79f0*/  BRA `(.L_x_5382) ;  /* 0x0000000800907947 */ /* 0x000fec0003800000 */
.L_x_5387:
[----:B------:R-:W2:Y:S01]  /*7a00*/  LDG.E.64 R2, desc[UR36][R2.64] ;  /* 0x0000002402027981 */ /* 0x000ea2000c1e1b00 */
[----:B------:R-:W-:Y:S01]  /*7a10*/  UMOV UR4, 0xf0000000 ;  /* 0xf000000000047882 */ /* 0x000fe20000000000 */
[----:B------:R-:W-:Y:S01]  /*7a20*/  UMOV UR5, 0x380fffff ;  /* 0x380fffff00057882 */ /* 0x000fe20000000000 */
[----:B--2---:R-:W0:Y:S01]  /*7a30*/  F2F.F32.F64 R0, R2 ;  /* 0x0000000200007310 */ /* 0x004e220000301000 */
[----:B------:R-:W-:-:S14]  /*7a40*/  DSETP.GEU.AND P0, PT, |R2|, UR4, PT ;  /* 0x0000000402007e2a */ /* 0x000fdc000bf0e200 */
[----:B0-----:R-:W-:Y:S01]  /*7a50*/  @!P0 FMUL R0, R0, 1.175494350822287508e-38 ;  /* 0x0080000000008820 */ /* 0x001fe20000400000 */
[----:B------:R-:W-:Y:S06]  /*7a60*/  BRA `(.L_x_5382) ;  /* 0x0000000800747947 */ /* 0x000fec0003800000 */
.L_x_5377:
        /* <DEDUP_REMOVED lines=12> */
.L_x_5391:
[----:B------:R-:W2:Y:S01]  /*7b30*/  LDG.E.64 R2, desc[UR36][R2.64] ;  /* 0x0000002402027981 */ /* 0x000ea2000c1e1b00 */
[----:B------:R-:W-:Y:S01]  /*7b40*/  UMOV UR4, 0xf0000000 ;  /* 0xf000000000047882 */ /* 0x000fe20000000000 */
[----:B------:R-:W-:Y:S01]  /*7b50*/  UMOV UR5, 0x380fffff ;  /* 0x380fffff00057882 */ /* 0x000fe20000000000 */
[----:B--2---:R-:W0:Y:S01]  /*7b60*/  F2F.F32.F64 R0, R2 ;  /* 0x0000000200007310 */ /* 0x004e220000301000 */
[----:B------:R-:W-:-:S14]  /*7b70*/  DSETP.GEU.AND P0, PT, |R2|, UR4, PT ;  /* 0x0000000402007e2a */ /* 0x000fdc000bf0e200 */
[----:B0-----:R-:W-:Y:S01]  /*7b80*/  @!P0 FMUL R0, R0, 1.175494350822287508e-38 ;  /* 0x0080000000008820 */ /* 0x001fe20000400000 */
[----:B------:R-:W-:Y:S06]  /*7b90*/  BRA `(.L_x_5382) ;  /* 0x0000000800287947 */ /* 0x000fec0003800000 */
.L_x_5390:
        /* <DEDUP_REMOVED lines=23> */
[----:B------:R-:W-:Y:S01]  /*7d10*/  LOP3.LUT R0, R5, 0x80000000, R0, 0xf8, !PT ;  /* 0x8000000005007812 */ /* 0x000fe200078ef800 */
[----:B------:R-:W-:Y:S06]  /*7d20*/  BRA `(.L_x_5382) ;  /* 0x0000000400c47947 */ /* 0x000fec0003800000 */
.L_x_5393:
        /* <DEDUP_REMOVED lines=12> */
.L_x_5392:
[----:B------:R-:W2:Y:S02]  /*7df0*/  LDG.E.U16 R0, desc[UR36][R2.64] ;  /* 0x0000002402007981 */ /* 0x000ea4000c1e1500 */
[----:B--2---:R-:W-:Y:S01]  /*7e00*/  SHF.L.U32 R0, R0, 0x10, RZ ;  /* 0x0000001000007819 */ /* 0x004fe200000006ff */
[----:B------:R-:W-:Y:S06]  /*7e10*/  BRA `(.L_x_5382) ;  /* 0x0000000400887947 */ /* 0x000fec0003800000 */
.L_x_5389:
        /* <DEDUP_REMOVED lines=11> */
.L_x_5396:
        /* <DEDUP_REMOVED lines=20> */
.L_x_5398:
[----:B------:R-:W-:Y:S05]  /*8010*/  BSYNC.RECONVERGENT B0 ;  /* 0x0000000000007941 */ /* 0x000fea0003800200 */
.L_x_5397:
[----:B------:R-:W-:Y:S01]  /*8020*/  IMAD.SHL.U32 R0, R0, 0x100000, RZ ;  /* 0x0010000000007824 */ /* 0x000fe200078e00ff */
[----:B------:R-:W-:-:S04]  /*8030*/  LEA R2, R2, 0x3b800000, 0x17 ;  /* 0x3b80000002027811 */ /* 0x000fc800078eb8ff */
[----:B------:R-:W-:Y:S01]  /*8040*/  LOP3.LUT R0, R2, R0, R7, 0xfe, !PT ;  /* 0x0000000002007212 */ /* 0x000fe200078efe07 */
[----:B------:R-:W-:Y:S06]  /*8050*/  BRA `(.L_x_5382) ;  /* 0x0000000000f87947 */ /* 0x000fec0003800000 */
.L_x_5395:
        /* <DEDUP_REMOVED lines=20> */
.L_x_5400:
[----:B------:R-:W-:Y:S05]  /*81a0*/  BSYNC.RECONVERGENT B0 ;  /* 0x0000000000007941 */ /* 0x000fea0003800200 */
.L_x_5399:
[----:B------:R-:W-:Y:S02]  /*81b0*/  SHF.L.U32 R0, R0, 0x15, RZ ;  /* 0x0000001500007819 */ /* 0x000fe400000006ff */
[----:B------:R-:W-:-:S04]  /*81c0*/  LEA R2, R2, 0x37800000, 0x17 ;  /* 0x3780000002027811 */ /* 0x000fc800078eb8ff */
[----:B------:R-:W-:Y:S01]  /*81d0*/  LOP3.LUT R0, R2, R0, R7, 0xfe, !PT ;  /* 0x0000000002007212 */ /* 0x000fe200078efe07 */
[----:B------:R-:W-:Y:S06]  /*81e0*/  BRA `(.L_x_5382) ;  /* 0x0000000000947947 */ /* 0x000fec0003800000 */
.L_x_5394:
        /* <DEDUP_REMOVED lines=14> */
.L_x_5381:
        /* <DEDUP_REMOVED lines=16> */
.L_x_5403:
[----:B------:R-:W-:Y:S01]  /*83d0*/  IMAD.MOV.U32 R0, RZ, RZ, RZ ;  /* 0x000000ffff007224 */ /* 0x000fe200078e00ff */
[----:B------:R-:W-:Y:S06]  /*83e0*/  BRA `(.L_x_5382) ;  /* 0x0000000000147947 */ /* 0x000fec0003800000 */
.L_x_5402:
[----:B------:R-:W2:Y:S02]  /*83f0*/  LDG.E.64 R2, desc[UR36][R2.64] ;  /* 0x0000002402027981 */ /* 0x000ea4000c1e1b00 */
[----:B--2---:R0:W1:Y:S01]  /*8400*/  I2F.U64 R0, R2 ;  /* 0x0000000200007312 */ /* 0x0040620000301000 */
[----:B------:R-:W-:Y:S05]  /*8410*/  BRA `(.L_x_5382) ;  /* 0x0000000000087947 */ /* 0x000fea0003800000 */
.L_x_5401:
[----:B------:R-:W2:Y:S02]  /*8420*/  LDG.E R0, desc[UR36][R2.64] ;  /* 0x0000002402007981 */ /* 0x000ea4000c1e1900 */
[----:B--2---:R-:W-:-:S07]  /*8430*/  I2FP.F32.U32 R0, R0 ;  /* 0x0000000000007245 */ /* 0x004fce0000201000 */
.L_x_5382:
[----:B------:R-:W-:Y:S05]  /*8440*/  BSYNC.RECONVERGENT B6 ;  /* 0x0000000000067941 */ /* 0x000fea0003800200 */
.L_x_5376:
        /* <DEDUP_REMOVED lines=49> */
.L_x_5407:
[----:B------:R-:W0:Y:S02]  /*8760*/  F2I.S64.TRUNC R4, R4 ;  /* 0x0000000400047311 */ /* 0x000e24000020d900 */
[----:B0-----:R-:W-:-:S05]  /*8770*/  MOV R7, R4 ;  /* 0x0000000400077202 */ /* 0x001fca0000000f00 */
[----:B------:R0:W-:Y:S01]  /*8780*/  STG.E.U8 desc[UR36][R2.64], R7 ;  /* 0x0000000702007986 */ /* 0x0001e2000c101124 */
[----:B------:R-:W-:Y:S05]  /*8790*/  BRA `(.L_x_5409) ;  /* 0x0000000c00287947 */ /* 0x000fea0003800000 */
.L_x_5406:
        /* <DEDUP_REMOVED lines=9> */
.L_x_5411:
[----:B------:R-:W0:Y:S02]  /*8830*/  F2I.FTZ.TRUNC.NTZ R5, R4 ;  /* 0x0000000400057305 */ /* 0x000e24000021f100 */
[----:B0-----:R0:W-:Y:S01]  /*8840*/  STG.E desc[UR36][R2.64], R5 ;  /* 0x0000000502007986 */ /* 0x0011e2000c101924 */
[----:B------:R-:W-:Y:S05]  /*8850*/  BRA `(.L_x_5409) ;  /* 0x0000000800f87947 */ /* 0x000fea0003800000 */
.L_x_5410:
[----:B------:R-:W0:Y:S02]  /*8860*/  F2I.FTZ.TRUNC.NTZ R5, R4 ;  /* 0x0000000400057305 */ /* 0x000e24000021f100 */
[----:B0-----:R0:W-:Y:S01]  /*8870*/  STG.E.U16 desc[UR36][R2.64], R5 ;  /* 0x0000000502007986 */ /* 0x0011e2000c101524 */
[----:B------:R-:W-:Y:S05]  /*8880*/  BRA `(.L_x_5409) ;  /* 0x0000000800ec7947 */ /* 0x000fea0003800000 */
.L_x_5405:
        /* <DEDUP_REMOVED lines=8> */
.L_x_5413:
[----:B------:R-:W-:-:S05]  /*8910*/  F2FP.F16.F32.PACK_AB R4, RZ, R4 ;  /* 0x00000004ff04723e */ /* 0x000fca00000000ff */
[----:B------:R0:W-:Y:S01]  /*8920*/  STG.E.U16 desc[UR36][R2.64], R4 ;  /* 0x0000000402007986 */ /* 0x0001e2000c101524 */
[----:B------:R-:W-:Y:S05]  /*8930*/  BRA `(.L_x_5409) ;  /* 0x0000000800c07947 */ /* 0x000fea0003800000 */
.L_x_5412:
        /* <DEDUP_REMOVED lines=9> */
.L_x_5415:
[----:B------:R-:W-:-:S04]  /*89d0*/  F2FP.F16.F32.PACK_AB R5, RZ, R4 ;  /* 0x00000004ff05723e */ /* 0x000fc800000000ff */
[----:B------:R-:W-:-:S05]  /*89e0*/  PRMT R5, R5, 0x5410, RZ ;  /* 0x0000541005057816 */ /* 0x000fca00000000ff */
[----:B------:R0:W-:Y:S01]  /*89f0*/  STG.E desc[UR36][R2.64], R5 ;  /* 0x0000000502007986 */ /* 0x0001e2000c101924 */
[----:B------:R-:W-:Y:S05]  /*8a00*/  BRA `(.L_x_5409) ;  /* 0x00000008008c7947 */ /* 0x000fea0003800000 */
.L_x_5414:
[----:B------:R-:W-:-:S06]  /*8a10*/  FMUL.FTZ R4, R4, 1 ;  /* 0x3f80000004047820 */ /* 0x000fcc0000410000 */
[----:B------:R-:W0:Y:S02]  /*8a20*/  F2F.F64.F32 R4, R4 ;  /* 0x0000000400047310 */ /* 0x000e240000201800 */
[----:B0-----:R0:W-:Y:S01]  /*8a30*/  STG.E.64 desc[UR36][R2.64], R4 ;  /* 0x0000000402007986 */ /* 0x0011e2000c101b24 */
[----:B------:R-:W-:Y:S05]  /*8a40*/  BRA `(.L_x_5409) ;  /* 0x00000008007c7947 */ /* 0x000fea0003800000 */
.L_x_5404:
        /* <DEDUP_REMOVED lines=13> */
.L_x_5419:
        /* <DEDUP_REMOVED lines=16> */
.L_x_5422:
[----:B------:R-:W-:-:S04]  /*8c20*/  SHF.R.U32.HI R4, RZ, 0x18, R4 ;  /* 0x00000018ff047819 */ /* 0x000fc80000011604 */
[----:B------:R-:W-:-:S04]  /*8c30*/  LOP3.LUT R4, R5, 0x80, R4, 0xf8, !PT ;  /* 0x0000008005047812 */ /* 0x000fc800078ef804 */
[----:B------:R-:W-:-:S07]  /*8c40*/  PRMT R0, R4, 0x7610, R0 ;  /* 0x0000761004007816 */ /* 0x000fce0000000000 */
.L_x_5421:
[----:B------:R-:W-:Y:S05]  /*8c50*/  BSYNC.RECONVERGENT B0 ;  /* 0x0000000000007941 */ /* 0x000fea0003800200 */
.L_x_5420:
[----:B------:R0:W-:Y:S01]  /*8c60*/  STG.E.U8 desc[UR36][R2.64], R0 ;  /* 0x0000000002007986 */ /* 0x0001e2000c101124 */
[----:B------:R-:W-:Y:S05]  /*8c70*/  BRA `(.L_x_5409) ;  /* 0x0000000400f07947 */ /* 0x000fea0003800000 */
.L_x_5418:
        /* <DEDUP_REMOVED lines=16> */
.L_x_5425:
[----:B------:R-:W-:-:S04]  /*8d80*/  SHF.R.U32.HI R4, RZ, 0x18, R4 ;  /* 0x00000018ff047819 */ /* 0x000fc80000011604 */
[----:B------:R-:W-:-:S04]  /*8d90*/  LOP3.LUT R5, R5, 0x80, R4, 0xf8, !PT ;  /* 0x0000008005057812 */ /* 0x000fc800078ef804 */
[----:B------:R-:W-:-:S07]  /*8da0*/  PRMT R0, R5, 0x7610, R0 ;  /* 0x0000761005007816 */ /* 0x000fce0000000000 */
.L_x_5424:
[----:B------:R-:W-:Y:S05]  /*8db0*/  BSYNC.RECONVERGENT B0 ;  /* 0x0000000000007941 */ /* 0x000fea0003800200 */
.L_x_5423:
[----:B------:R0:W-:Y:S01]  /*8dc0*/  STG.E.U8 desc[UR36][R2.64], R0 ;  /* 0x0000000002007986 */ /* 0x0001e2000c101124 */
[----:B------:R-:W-:Y:S05]  /*8dd0*/  BRA `(.L_x_5409) ;  /* 0x0000000400987947 */ /* 0x000fea0003800000 */
.L_x_5417:
        /* <DEDUP_REMOVED lines=21> */
.L_x_5427:
[----:B------:R-:W0:Y:S02]  /*8f30*/  F2I.U64.TRUNC R4, R4 ;  /* 0x0000000400047311 */ /* 0x000e24000020d800 */
[----:B0-----:R0:W-:Y:S01]  /*8f40*/  STG.E.64 desc[UR36][R2.64], R4 ;  /* 0x0000000402007986 */ /* 0x0011e2000c101b24 */
[----:B------:R-:W-:Y:S05]  /*8f50*/  BRA `(.L_x_5409) ;  /* 0x0000000400387947 */ /* 0x000fea0003800000 */
.L_x_5426:
[----:B------:R-:W0:Y:S02]  /*8f60*/  F2I.FTZ.U32.TRUNC.NTZ R5, R4 ;  /* 0x0000000400057305 */ /* 0x000e24000021f000 */
[----:B0-----:R0:W-:Y:S01]  /*8f70*/  STG.E desc[UR36][R2.64], R5 ;  /* 0x0000000502007986 */ /* 0x0011e2000c101924 */
[----:B------:R-:W-:Y:S05]  /*8f80*/  BRA `(.L_x_5409) ;  /* 0x00000004002c7947 */ /* 0x000fea0003800000 */
.L_x_5416:
        /* <DEDUP_REMOVED lines=10> */
.L_x_5429:
[----:B------:R-:W-:Y:S01]  /*9030*/  FMUL.FTZ R4, R4, 1 ;  /* 0x3f80000004047820 */ /* 0x000fe20000410000 */
[----:B------:R-:W-:-:S05]  /*9040*/  CS2R R6, SRZ ;  /* 0x0000000000067805 */ /* 0x000fca000001ff00 */
[----:B------:R-:W0:Y:S02]  /*9050*/  F2F.F64.F32 R4, R4 ;  /* 0x0000000400047310 */ /* 0x000e240000201800 */
[----:B0-----:R4:W-:Y:S01]  /*9060*/  STG.E.128 desc[UR36][R2.64], R4 ;  /* 0x0000000402007986 */ /* 0x0019e2000c101d24 */
[----:B------:R-:W-:Y:S05]  /*9070*/  BRA `(.L_x_5409) ;  /* 0x0000000000f07947 */ /* 0x000fea0003800000 */
.L_x_5428:
[----:B------:R-:W-:-:S09]  /*9080*/  UISETP.NE.AND UP0, UPT, UR4, 0xf, UPT ;  /* 0x0000000f0400788c */ /* 0x000fd2000bf05270 */
[----:B------:R-:W-:Y:S05]  /*9090*/  BRA.U !UP0, `(.L_x_5430) ;  /* 0x0000000108e07547 */ /* 0x000fea000b800000 */
[----:B------:R-:W-:-:S09]  /*90a0*/  UISETP.NE.AND UP0, UPT, UR4, 0x17, UPT ;  /* 0x000000170400788c */ /* 0x000fd2000bf05270 */
[----:B------:R-:W-:Y:S05]  /*90b0*/  BRA.U !UP0, `(.L_x_5431) ;  /* 0x00000001088c7547 */ /* 0x000fea000b800000 */
[----:B------:R-:W-:-:S09]  /*90c0*/  UISETP.NE.AND UP0, UPT, UR4, 0x18, UPT ;  /* 0x000000180400788c */ /* 0x000fd2000bf05270 */
[----:B------:R-:W-:Y:S05]  /*90d0*/  BRA.U !UP0, `(.L_x_5432) ;  /* 0x0000000108447547 */ /* 0x000fea000b800000 */
.L_x_5408:
        /* <DEDUP_REMOVED lines=16> */
.L_x_5433:
[----:B------:R-:W-:Y:S05]  /*91e0*/  BRA `(.L_x_5409) ;  /* 0x0000000000947947 */ /* 0x000fea0003800000 */
.L_x_5432:
        /* <DEDUP_REMOVED lines=12> */
.L_x_5435:
[----:B------:R-:W-:Y:S05]  /*92b0*/  BSYNC.RECONVERGENT B0 ;  /* 0x0000000000007941 */ /* 0x000fea0003800200 */
.L_x_5434:
[----:B------:R-:W-:-:S05]  /*92c0*/  LOP3.LUT R5, R0, 0x80, R7, 0xf8, !PT ;  /* 0x0000008000057812 */ /* 0x000fca00078ef807 */
[----:B------:R2:W-:Y:S01]  /*92d0*/  STG.E.U8 desc[UR36][R2.64], R5 ;  /* 0x0000000502007986 */ /* 0x0005e2000c101124 */
[----:B------:R-:W-:Y:S05]  /*92e0*/  BRA `(.L_x_5409) ;  /* 0x0000000000547947 */ /* 0x000fea0003800000 */
.L_x_5431:
        /* <DEDUP_REMOVED lines=11> */
.L_x_5437:
[----:B------:R-:W-:Y:S01]  /*93a0*/  HFMA2 R0, -RZ, RZ, 0, 7.569789886474609375e-06 ;  /* 0x0000007fff007431 */ /* 0x000fe200000001ff */
[----:B------:R-:W-:-:S04]  /*93b0*/  ISETP.GT.U32.AND P0, PT, R6, 0x7f800000, PT ;  /* 0x7f8000000600780c */ /* 0x000fc80003f04070 */
[----:B------:R-:W-:-:S09]  /*93c0*/  SEL R0, R0, 0x7c, P0 ;  /* 0x0000007c00007807 */ /* 0x000fd20000000000 */
.L_x_5438:
[----:B------:R-:W-:Y:S05]  /*93d0*/  BSYNC.RECONVERGENT B0 ;  /* 0x0000000000007941 */ /* 0x000fea0003800200 */
.L_x_5436:
[----:B------:R-:W-:-:S04]  /*93e0*/  SHF.R.U32.HI R5, RZ, 0x18, R4 ;  /* 0x00000018ff057819 */ /* 0x000fc80000011604 */
[----:B------:R-:W-:-:S05]  /*93f0*/  LOP3.LUT R5, R0, 0x80, R5, 0xf8, !PT ;  /* 0x0000008000057812 */ /* 0x000fca00078ef805 */
[----:B------:R1:W-:Y:S01]  /*9400*/  STG.E.U8 desc[UR36][R2.64], R5 ;  /* 0x0000000502007986 */ /* 0x0003e2000c101124 */
[----:B------:R-:W-:Y:S05]  /*9410*/  BRA `(.L_x_5409) ;  /* 0x0000000000087947 */ /* 0x000fea0003800000 */
.L_x_5430:
[----:B------:R-:W-:-:S05]  /*9420*/  F2FP.BF16.F32.PACK_AB R4, RZ, R4 ;  /* 0x00000004ff04723e */ /* 0x000fca00000010ff */
[----:B------:R0:W-:Y:S02]  /*9430*/  STG.E.U16 desc[UR36][R2.64], R4 ;  /* 0x0000000402007986 */ /* 0x0001e4000c101524 */
.L_x_5409:
[----:B------:R-:W-:-:S07]  /*9440*/  VIADD R17, R17, 0x80 ;  /* 0x0000008011117836 */ /* 0x000fce0000000000 */
.L_x_5374:
[----:B------:R-:W-:Y:S05]  /*9450*/  BSYNC.RECONVERGENT B7 ;  /* 0x0000000000077941 */ /* 0x000fea0003800200 */
.L_x_5373:
[----:B------:R-:W5:Y:S02]  /*9460*/  LDCU UR4, c[0x0][0x380] ;  /* 0x00007000ff0477ac */ /* 0x000f640008000800 */
[----:B-----5:R-:W-:-:S13]  /*9470*/  ISETP.GE.AND P0, PT, R17, UR4, PT ;  /* 0x0000000411007c0c */ /* 0x020fda000bf06270 */
[----:B------:R-:W-:Y:S05]  /*9480*/  @P0 EXIT ;  /* 0x000000000000094d */ /* 0x000fea0003800000 */
[----:B------:R-:W5:Y:S01]  /*9490*/  LDCU UR4, c[0x0][0x388] ;  /* 0x00007100ff0477ac */ /* 0x000f620008000800 */
[----:B0--34-:R-:W-:Y:S01]  /*94a0*/  MOV R0, RZ ;  /* 0x000000ff00007202 */ /* 0x019fe20000000f00 */
[----:B------:R-:W-:Y:S01]  /*94b0*/  IMAD.MOV.U32 R16, RZ, RZ, RZ ;  /* 0x000000ffff107224 */ /* 0x000fe200078e00ff */
[----:B-----5:R-:W-:-:S09]  /*94c0*/  UISETP.NE.AND UP0, UPT, UR4, URZ, UPT ;  /* 0x000000ff0400728c */ /* 0x020fd2000bf05270 */
[----:B------:R-:W-:Y:S05]  /*94d0*/  BRA.U !UP0, `(.L_x_5439) ;  /* 0x0000001108a87547 */ /* 0x000fea000b800000 */
[----:B------:R-:W1:Y:S01]  /*94e0*/  LDCU.64 UR4, c[0x0][0x390] ;  /* 0x00007200ff0477ac */ /* 0x000e620008000a00 */
[----:B------:R-:W-:Y:S01]  /*94f0*/  HFMA2 R16, -RZ, RZ, 0, 0 ;  /* 0x00000000ff107431 */ /* 0x000fe200000001ff */
        /* <DEDUP_REMOVED lines=296> */
.L_x_5439:
[----:B------:R-:W1:Y:S01]  /*a780*/  LDCU.128 UR8, c[0x0][0x580] ;  /* 0x0000b000ff0877ac */ /* 0x000e620008000c00 */
[----:B------:R-:W-:Y:S01]  /*a790*/  BSSY.RECONVERGENT B6, `(.L_x_5440) ;  /* 0x00000df000067945 */ /* 0x000fe20003800200 */
[----:B------:R-:W-:-:S04]  /*a7a0*/  UPRMT UR4, UR41, 0x9910, URZ ;  /* 0x0000991029047896 */ /* 0x000fc800080000ff */
[----:B------:R-:W-:Y:S01]  /*a7b0*/  UISETP.GT.AND UP0, UPT, UR4, 0x9, UPT ;  /* 0x000000090400788c */ /* 0x000fe2000bf04270 */
[----:B-12---:R-:W-:Y:S02]  /*a7c0*/  IADD3 R2, P1, PT, R0, UR10, RZ ;  /* 0x0000000a00027c10 */ /* 0x006fe4000ff3e0ff */
        /* <DEDUP_REMOVED lines=13> */
[----:B--2---:R-:W4:Y:S01]  /*a8a0*/  I2F.S16 R0, R0 ;  /* 0x0000000000007306 */ /* 0x004f220000101400 */
[----:B------:R-:W-:Y:S05]  /*a8b0*/  BRA `(.L_x_5446) ;  /* 0x0000000c00307947 */ /* 0x000fea0003800000 */
.L_x_5444:
[----:B------:R-:W2:Y:S02]  /*a8c0*/  LDG.E.U8 R0, desc[UR36][R2.64] ;  /* 0x0000002402007981 */ /* 0x000ea4000c1e1100 */
[----:B--2---:R-:W-:Y:S01]  /*a8d0*/  I2FP.F32.U32 R0, R0 ;  /* 0x0000000000007245 */ /* 0x004fe20000201000 */
[----:B------:R-:W-:Y:S06]  /*a8e0*/  BRA `(.L_x_5446) ;  /* 0x0000000c00247947 */ /* 0x000fec0003800000 */
.L_x_5443:
        /* <DEDUP_REMOVED lines=9> */
.L_x_5448:
[----:B------:R-:W2:Y:S02]  /*a980*/  LDG.E R0, desc[UR36][R2.64] ;  /* 0x0000002402007981 */ /* 0x000ea4000c1e1900 */
[----:B--2---:R-:W-:Y:S01]  /*a990*/  I2FP.F32.S32 R0, R0 ;  /* 0x0000000000007245 */ /* 0x004fe20000201400 */
[----:B------:R-:W-:Y:S06]  /*a9a0*/  BRA `(.L_x_5446) ;  /* 0x0000000800f47947 */ /* 0x000fec0003800000 */
.L_x_5447:
[----:B------:R-:W2:Y:S02]  /*a9b0*/  LDG.E.U16 R0, desc[UR36][R2.64] ;  /* 0x0000002402007981 */ /* 0x000ea4000c1e1500 */
[----:B--2---:R-:W0:Y:S01]  /*a9c0*/  I2F.S16 R0, R0 ;  /* 0x0000000000007306 */ /* 0x004e220000101400 */
[----:B------:R-:W-:Y:S05]  /*a9d0*/  BRA `(.L_x_5446) ;  /* 0x0000000800e87947 */ /* 0x000fea0003800000 */
.L_x_5442:
        /* <DEDUP_REMOVED lines=8> */
.L_x_5450:
[----:B------:R-:W2:Y:S02]  /*aa60*/  LDG.E.U16 R0, desc[UR36][R2.64] ;  /* 0x0000002402007981 */ /* 0x000ea4000c1e1500 */
[----:B--2---:R-:W-:Y:S01]  /*aa70*/  HADD2.F32 R0, -RZ, R0.H0_H0 ;  /* 0x20000000ff007230 */ /* 0x004fe20000004100 */
[----:B------:R-:W-:Y:S06]  /*aa80*/  BRA `(.L_x_5446) ;  /* 0x0000000800bc7947 */ /* 0x000fec0003800000 */
.L_x_5449:
        /* <DEDUP_REMOVED lines=8> */
.L_x_5452:
[----:B------:R-:W2:Y:S02]  /*ab10*/  LDG.E.U16 R0, desc[UR36][R2.64] ;  /* 0x0000002402007981 */ /* 0x000ea4000c1e1500 */
[----:B--2---:R-:W-:Y:S01]  /*ab20*/  HADD2.F32 R0, -RZ, R0.H0_H0 ;  /* 0x20000000ff007230 */ /* 0x004fe20000004100 */
[----:B------:R-:W-:Y:S06]  /*ab30*/  BRA `(.L_x_5446) ;  /* 0x0000000800907947 */ /* 0x000fec0003800000 */
.L_x_5451:
[----:B------:R-:W2:Y:S01]  /*ab40*/  LDG.E.64 R2, desc[UR36][R2.64] ;  /* 0x0000002402027981 */ /* 0x000ea2000c1e1b00 */
[----:B------:R-:W-:Y:S01]  /*ab50*/  UMOV UR4, 0xf0000000 ;  /* 0xf000000000047882 */ /* 0x000fe20000000000 */
[----:B------:R-:W-:Y:S01]  /*ab60*/  UMOV UR5, 0x380fffff ;  /* 0x380fffff00057882 */ /* 0x000fe20000000000 */
[----:B--2---:R-:W0:Y:S01]  /*ab70*/  F2F.F32.F64 R0, R2 ;  /* 0x0000000200007310 */ /* 0x004e220000301000 */
[----:B------:R-:W-:-:S14]  /*ab80*/  DSETP.GEU.AND P0, PT, |R2|, UR4, PT ;  /* 0x0000000402007e2a */ /* 0x000fdc000bf0e200 */
[----:B0-----:R-:W-:Y:S01]  /*ab90*/  @!P0 FMUL R0, R0, 1.175494350822287508e-38 ;  /* 0x0080000000008820 */ /* 0x001fe20000400000 */
[----:B------:R-:W-:Y:S06]  /*aba0*/  BRA `(.L_x_5446) ;  /* 0x0000000800747947 */ /* 0x000fec0003800000 */
.L_x_5441:
        /* <DEDUP_REMOVED lines=12> */
.L_x_5455:
[----:B------:R-:W2:Y:S01]  /*ac70*/  LDG.E.64 R2, desc[UR36][R2.64] ;  /* 0x0000002402027981 */ /* 0x000ea2000c1e1b00 */
[----:B------:R-:W-:Y:S01]  /*ac80*/  UMOV UR4, 0xf0000000 ;  /* 0xf000000000047882 */ /* 0x000fe20000000000 */
[----:B------:R-:W-:Y:S01]  /*ac90*/  UMOV UR5, 0x380fffff ;  /* 0x380fffff00057882 */ /* 0x000fe20000000000 */
[----:B--2---:R-:W0:Y:S01]  /*aca0*/  F2F.F32.F64 R0, R2 ;  /* 0x0000000200007310 */ /* 0x004e220000301000 */
[----:B------:R-:W-:-:S14]  /*acb0*/  DSETP.GEU.AND P0, PT, |R2|, UR4, PT ;  /* 0x0000000402007e2a */ /* 0x000fdc000bf0e200 */
[----:B0-----:R-:W-:Y:S01]  /*acc0*/  @!P0 FMUL R0, R0, 1.175494350822287508e-38 ;  /* 0x0080000000008820 */ /* 0x001fe20000400000 */
[----:B------:R-:W-:Y:S06]  /*acd0*/  BRA `(.L_x_5446) ;  /* 0x0000000800287947 */ /* 0x000fec0003800000 */
.L_x_5454:
        /* <DEDUP_REMOVED lines=25> */
.L_x_5457:
        /* <DEDUP_REMOVED lines=12> */
.L_x_5456:
[----:B------:R-:W2:Y:S02]  /*af30*/  LDG.E.U16 R0, desc[UR36][R2.64] ;  /* 0x0000002402007981 */ /* 0x000ea4000c1e1500 */
[----:B--2---:R-:W-:Y:S01]  /*af40*/  IMAD.U32 R0, R0, 0x10000, RZ ;  /* 0x0001000000007824 */ /* 0x004fe200078e00ff */
[----:B------:R-:W-:Y:S06]  /*af50*/  BRA `(.L_x_5446) ;  /* 0x0000000400887947 */ /* 0x000fec0003800000 */
.L_x_5453:
        /* <DEDUP_REMOVED lines=11> */
.L_x_5460:
        /* <DEDUP_REMOVED lines=20> */
.L_x_5462:
[----:B------:R-:W-:Y:S05]  /*b150*/  BSYNC.RECONVERGENT B0 ;  /* 0x0000000000007941 */ /* 0x000fea0003800200 */
.L_x_5461:
[----:B------:R-:W-:Y:S02]  /*b160*/  SHF.L.U32 R0, R0, 0x14, RZ ;  /* 0x0000001400007819 */ /* 0x000fe400000006ff */
[----:B------:R-:W-:-:S04]  /*b170*/  LEA R2, R2, 0x3b800000, 0x17 ;  /* 0x3b80000002027811 */ /* 0x000fc800078eb8ff */
[----:B------:R-:W-:Y:S01]  /*b180*/  LOP3.LUT R0, R2, R0, R7, 0xfe, !PT ;  /* 0x0000000002007212 */ /* 0x000fe200078efe07 */
[----:B------:R-:W-:Y:S06]  /*b190*/  BRA `(.L_x_5446) ;  /* 0x0000000000f87947 */ /* 0x000fec0003800000 */
.L_x_5459:
        /* <DEDUP_REMOVED lines=20> */
.L_x_5464:
[----:B------:R-:W-:Y:S05]  /*b2e0*/  BSYNC.RECONVERGENT B0 ;  /* 0x0000000000007941 */ /* 0x000fea0003800200 */
.L_x_5463:
[----:B------:R-:W-:Y:S01]  /*b2f0*/  IMAD.SHL.U32 R0, R0, 0x200000, RZ ;  /* 0x0020000000007824 */ /* 0x000fe200078e00ff */
[----:B------:R-:W-:-:S04]  /*b300*/  LEA R2, R2, 0x37800000, 0x17 ;  /* 0x3780000002027811 */ /* 0x000fc800078eb8ff */
[----:B------:R-:W-:Y:S01]  /*b310*/  LOP3.LUT R0, R2, R0, R7, 0xfe, !PT ;  /* 0x0000000002007212 */ /* 0x000fe200078efe07 */
[----:B------:R-:W-:Y:S06]  /*b320*/  BRA `(.L_x_5446) ;  /* 0x0000000000947947 */ /* 0x000fec0003800000 */
.L_x_5458:
        /* <DEDUP_REMOVED lines=11> */
[----:B------:R-:W-:Y:S01]  /*b3e0*/  @!P0 IMAD.MOV.U32 R0, RZ, RZ, 0x7f800001 ;  /* 0x7f800001ff008424 */ /* 0x000fe200078e00ff */
[----:B------:R-:W-:Y:S01]  /*b3f0*/  @P0 SHF.L.U32 R0, R2, 0x17, RZ ;  /* 0x0000001702000819 */ /* 0x000fe200000006ff */
[----:B------:R-:W-:Y:S06]  /*b400*/  BRA `(.L_x_5446) ;  /* 0x00000000005c7947 */ /* 0x000fec0003800000 */
.L_x_5445:
        /* <DEDUP_REMOVED lines=16> */
.L_x_5467:
[----:B------:R-:W-:Y:S01]  /*b510*/  MOV R0, RZ ;  /* 0x000000ff00007202 */ /* 0x000fe20000000f00 */
[----:B------:R-:W-:Y:S06]  /*b520*/  BRA `(.L_x_5446) ;  /* 0x0000000000147947 */ /* 0x000fec0003800000 */
.L_x_5466:
[----:B------:R-:W2:Y:S02]  /*b530*/  LDG.E.64 R2, desc[UR36][R2.64] ;  /* 0x0000002402027981 */ /* 0x000ea4000c1e1b00 */
[----:B--2---:R0:W1:Y:S01]  /*b540*/  I2F.U64 R0, R2 ;  /* 0x0000000200007312 */ /* 0x0040620000301000 */
[----:B------:R-:W-:Y:S05]  /*b550*/  BRA `(.L_x_5446) ;  /* 0x0000000000087947 */ /* 0x000fea0003800000 */
.L_x_5465:
[----:B------:R-:W2:Y:S02]  /*b560*/  LDG.E R0, desc[UR36][R2.64] ;  /* 0x0000002402007981 */ /* 0x000ea4000c1e1900 */
[----:B--2---:R-:W-:-:S07]  /*b570*/  I2FP.F32.U32 R0, R0 ;  /* 0x0000000000007245 */ /* 0x004fce0000201000 */
.L_x_5446:
[----:B------:R-:W-:Y:S05]  /*b580*/  BSYNC.RECONVERGENT B6 ;  /* 0x0000000000067941 */ /* 0x000fea0003800200 */
.L_x_5440:
[----:B012345:R-:W-:Y:S01]  /*b590*/  FMUL.FTZ R2, |R0|, -1.4426950216293334961 ;  /* 0xbfb8aa3b00027820 */ /* 0x03ffe20000410200 */
[----:B------:R-:W-:Y:S01]  /*b5a0*/  HFMA2 R8, -RZ, RZ, 1.625, 0 ;  /* 0x3e800000ff087431 */ /* 0x000fe200000001ff */
[----:B------:R-:W-:Y:S01]  /*b5b0*/  MOV R7, 0x3d39bf78 ;  /* 0x3d39bf7800077802 */ /* 0x000fe20000000f00 */
[----:B------:R-:W-:Y:S01]  /*b5c0*/  UPRMT UR4, UR42, 0x9910, URZ ;  /* 0x000099102a047896 */ /* 0x000fe200080000ff */
[----:B------:R-:W0:Y:S03]  /*b5d0*/  MUFU.EX2 R6, R2 ;  /* 0x0000000200067308 */ /* 0x000e260000000800 */
        /* <DEDUP_REMOVED lines=41> */
.L_x_5471:
[----:B------:R-:W0:Y:S02]  /*b870*/  F2I.S64.TRUNC R2, R2 ;  /* 0x0000000200027311 */ /* 0x000e24000020d900 */
[----:B0-----:R-:W-:-:S05]  /*b880*/  MOV R5, R2 ;  /* 0x0000000200057202 */ /* 0x001fca0000000f00 */
[----:B------:R-:W-:Y:S01]  /*b890*/  STG.E.U8 desc[UR36][R16.64], R5 ;  /* 0x0000000510007986 */ /* 0x000fe2000c101124 */
[----:B------:R-:W-:Y:S05]  /*b8a0*/  EXIT ;  /* 0x000000000000794d */ /* 0x000fea0003800000 */
.L_x_5470:
        /* <DEDUP_REMOVED lines=9> */
.L_x_5474:
[----:B------:R-:W0:Y:S02]  /*b940*/  F2I.FTZ.TRUNC.NTZ R3, R2 ;  /* 0x0000000200037305 */ /* 0x000e24000021f100 */
[----:B0-----:R-:W-:Y:S01]  /*b950*/  STG.E desc[UR36][R16.64], R3 ;  /* 0x0000000310007986 */ /* 0x001fe2000c101924 */
[----:B------:R-:W-:Y:S05]  /*b960*/  EXIT ;  /* 0x000000000000794d */ /* 0x000fea0003800000 */
.L_x_5473:
[----:B------:R-:W0:Y:S02]  /*b970*/  F2I.FTZ.TRUNC.NTZ R3, R2 ;  /* 0x0000000200037305 */ /* 0x000e24000021f100 */
[----:B0-----:R-:W-:Y:S01]  /*b980*/  STG.E.U16 desc[UR36][R16.64], R3 ;  /* 0x0000000310007986 */ /* 0x001fe2000c101524 */
[----:B------:R-:W-:Y:S05]  /*b990*/  EXIT ;  /* 0x000000000000794d */ /* 0x000fea0003800000 */
.L_x_5469:
        /* <DEDUP_REMOVED lines=8> */
.L_x_5476:
[----:B------:R-:W-:-:S05]  /*ba20*/  F2FP.F16.F32.PACK_AB R2, RZ, R2 ;  /* 0x00000002ff02723e */ /* 0x000fca00000000ff */
[----:B------:R-:W-:Y:S01]  /*ba30*/  STG.E.U16 desc[UR36][R16.64], R2 ;  /* 0x0000000210007986 */ /* 0x000fe2000c101524 */
[----:B------:R-:W-:Y:S05]  /*ba40*/  EXIT ;  /* 0x000000000000794d */ /* 0x000fea0003800000 */
.L_x_5475:
        /* <DEDUP_REMOVED lines=9> */
.L_x_5478:
[----:B------:R-:W-:-:S04]  /*bae0*/  F2FP.F16.F32.PACK_AB R3, RZ, R2 ;  /* 0x00000002ff03723e */ /* 0x000fc800000000ff */
[----:B------:R-:W-:-:S05]  /*baf0*/  PRMT R3, R3, 0x5410, RZ ;  /* 0x0000541003037816 */ /* 0x000fca00000000ff */
[----:B------:R-:W-:Y:S01]  /*bb00*/  STG.E desc[UR36][R16.64], R3 ;  /* 0x0000000310007986 */ /* 0x000fe2000c101924 */
[----:B------:R-:W-:Y:S05]  /*bb10*/  EXIT ;  /* 0x000000000000794d */ /* 0x000fea0003800000 */
.L_x_5477:
[----:B------:R-:W-:-:S06]  /*bb20*/  FMUL.FTZ R2, R2, 1 ;  /* 0x3f80000002027820 */ /* 0x000fcc0000410000 */
[----:B------:R-:W0:Y:S02]  /*bb30*/  F2F.F64.F32 R2, R2 ;  /* 0x0000000200027310 */ /* 0x000e240000201800 */
[----:B0-----:R-:W-:Y:S01]  /*bb40*/  STG.E.64 desc[UR36][R16.64], R2 ;  /* 0x0000000210007986 */ /* 0x001fe2000c101b24 */
[----:B------:R-:W-:Y:S05]  /*bb50*/  EXIT ;  /* 0x000000000000794d */ /* 0x000fea0003800000 */
.L_x_5468:
        /* <DEDUP_REMOVED lines=13> */
.L_x_5482:
        /* <DEDUP_REMOVED lines=16> */
.L_x_5485:
[----:B------:R-:W-:-:S04]  /*bd30*/  SHF.R.U32.HI R2, RZ, 0x18, R2 ;  /* 0x00000018ff027819 */ /* 0x000fc80000011602 */
[----:B------:R-:W-:-:S04]  /*bd40*/  LOP3.LUT R2, R3, 0x80, R2, 0xf8, !PT ;  /* 0x0000008003027812 */ /* 0x000fc800078ef802 */
[----:B------:R-:W-:-:S07]  /*bd50*/  PRMT R8, R2, 0x7610, R8 ;  /* 0x0000761002087816 */ /* 0x000fce0000000008 */
.L_x_5484:
[----:B------:R-:W-:Y:S05]  /*bd60*/  BSYNC.RECONVERGENT B0 ;  /* 0x0000000000007941 */ /* 0x000fea0003800200 */
.L_x_5483:
[----:B------:R-:W-:Y:S01]  /*bd70*/  STG.E.U8 desc[UR36][R16.64], R8 ;  /* 0x0000000810007986 */ /* 0x000fe2000c101124 */
[----:B------:R-:W-:Y:S05]  /*bd80*/  EXIT ;  /* 0x000000000000794d */ /* 0x000fea0003800000 */
.L_x_5481:
        /* <DEDUP_REMOVED lines=16> */
.L_x_5488:
[----:B------:R-:W-:-:S04]  /*be90*/  SHF.R.U32.HI R2, RZ, 0x18, R2 ;  /* 0x00000018ff027819 */ /* 0x000fc80000011602 */
[----:B------:R-:W-:-:S04]  /*bea0*/  LOP3.LUT R3, R3, 0x80, R2, 0xf8, !PT ;  /* 0x0000008003037812 */ /* 0x000fc800078ef802 */
[----:B------:R-:W-:-:S07]  /*beb0*/  PRMT R8, R3, 0x7610, R8 ;  /* 0x0000761003087816 */ /* 0x000fce0000000008 */
.L_x_5487:
[----:B------:R-:W-:Y:S05]  /*bec0*/  BSYNC.RECONVERGENT B0 ;  /* 0x0000000000007941 */ /* 0x000fea0003800200 */
.L_x_5486:
[----:B------:R-:W-:Y:S01]  /*bed0*/  STG.E.U8 desc[UR36][R16.64], R8 ;  /* 0x0000000810007986 */ /* 0x000fe2000c101124 */
[----:B------:R-:W-:Y:S05]  /*bee0*/  EXIT ;  /* 0x000000000000794d */ /* 0x000fea0003800000 */
.L_x_5480:
        /* <DEDUP_REMOVED lines=21> */
.L_x_5490:
[----:B------:R-:W0:Y:S02]  /*c040*/  F2I.U64.TRUNC R2, R2 ;  /* 0x0000000200027311 */ /* 0x000e24000020d800 */
[----:B0-----:R-:W-:Y:S01]  /*c050*/  STG.E.64 desc[UR36][R16.64], R2 ;  /* 0x0000000210007986 */ /* 0x001fe2000c101b24 */
[----:B------:R-:W-:Y:S05]  /*c060*/  EXIT ;  /* 0x000000000000794d */ /* 0x000fea0003800000 */
.L_x_5489:
[----:B------:R-:W0:Y:S02]  /*c070*/  F2I.FTZ.U32.TRUNC.NTZ R3, R2 ;  /* 0x0000000200037305 */ /* 0x000e24000021f000 */
[----:B0-----:R-:W-:Y:S01]  /*c080*/  STG.E desc[UR36][R16.64], R3 ;  /* 0x0000000310007986 */ /* 0x001fe2000c101924 */
[----:B------:R-:W-:Y:S05]  /*c090*/  EXIT ;  /* 0x000000000000794d */ /* 0x000fea0003800000 */
.L_x_5479:
        /* <DEDUP_REMOVED lines=10> */
.L_x_5492:
[----:B------:R-:W-:Y:S01]  /*c140*/  FMUL.FTZ R4, R2, 1 ;  /* 0x3f80000002047820 */ /* 0x000fe20000410000 */
[----:B------:R-:W-:-:S05]  /*c150*/  CS2R R6, SRZ ;  /* 0x0000000000067805 */ /* 0x000fca000001ff00 */
[----:B------:R-:W0:Y:S02]  /*c160*/  F2F.F64.F32 R4, R4 ;  /* 0x0000000400047310 */ /* 0x000e240000201800 */
[----:B0-----:R-:W-:Y:S01]  /*c170*/  STG.E.128 desc[UR36][R16.64], R4 ;  /* 0x0000000410007986 */ /* 0x001fe2000c101d24 */
[----:B------:R-:W-:Y:S05]  /*c180*/  EXIT ;  /* 0x000000000000794d */ /* 0x000fea0003800000 */
.L_x_5491:
[----:B------:R-:W-:-:S09]  /*c190*/  UISETP.NE.AND UP0, UPT, UR4, 0xf, UPT ;  /* 0x0000000f0400788c */ /* 0x000fd2000bf05270 */
[----:B------:R-:W-:Y:S05]  /*c1a0*/  BRA.U !UP0, `(.L_x_5493) ;  /* 0x0000000108e07547 */ /* 0x000fea000b800000 */
[----:B------:R-:W-:-:S09]  /*c1b0*/  UISETP.NE.AND UP0, UPT, UR4, 0x17, UPT ;  /* 0x000000170400788c */ /* 0x000fd2000bf05270 */
[----:B------:R-:W-:Y:S05]  /*c1c0*/  BRA.U !UP0, `(.L_x_5494) ;  /* 0x00000001088c7547 */ /* 0x000fea000b800000 */
[----:B------:R-:W-:-:S09]  /*c1d0*/  UISETP.NE.AND UP0, UPT, UR4, 0x18, UPT ;  /* 0x000000180400788c */ /* 0x000fd2000bf05270 */
[----:B------:R-:W-:Y:S05]  /*c1e0*/  BRA.U !UP0, `(.L_x_5495) ;  /* 0x0000000108447547 */ /* 0x000fea000b800000 */
.L_x_5472:
        /* <DEDUP_REMOVED lines=16> */
.L_x_5496:
[----:B------:R-:W-:Y:S05]  /*c2f0*/  EXIT ;  /* 0x000000000000794d */ /* 0x000fea0003800000 */
.L_x_5495:
        /* <DEDUP_REMOVED lines=12> */
.L_x_5498:
[----:B------:R-:W-:Y:S05]  /*c3c0*/  BSYNC.RECONVERGENT B0 ;  /* 0x0000000000007941 */ /* 0x000fea0003800200 */
.L_x_5497:
[----:B------:R-:W-:-:S05]  /*c3d0*/  LOP3.LUT R3, R0, 0x80, R5, 0xf8, !PT ;  /* 0x0000008000037812 */ /* 0x000fca00078ef805 */
[----:B------:R-:W-:Y:S01]  /*c3e0*/  STG.E.U8 desc[UR36][R16.64], R3 ;  /* 0x0000000310007986 */ /* 0x000fe2000c101124 */
[----:B------:R-:W-:Y:S05]  /*c3f0*/  EXIT ;  /* 0x000000000000794d */ /* 0x000fea0003800000 */
.L_x_5494:
        /* <DEDUP_REMOVED lines=11> */
.L_x_5500:
[----:B------:R-:W-:Y:S01]  /*c4b0*/  HFMA2 R0, -RZ, RZ, 0, 7.569789886474609375e-06 ;  /* 0x0000007fff007431 */ /* 0x000fe200000001ff */
[----:B------:R-:W-:-:S04]  /*c4c0*/  ISETP.GT.U32.AND P0, PT, R4, 0x7f800000, PT ;  /* 0x7f8000000400780c */ /* 0x000fc80003f04070 */
[----:B------:R-:W-:-:S09]  /*c4d0*/  SEL R0, R0, 0x7c, P0 ;  /* 0x0000007c00007807 */ /* 0x000fd20000000000 */
.L_x_5501:
[----:B------:R-:W-:Y:S05]  /*c4e0*/  BSYNC.RECONVERGENT B0 ;  /* 0x0000000000007941 */ /* 0x000fea0003800200 */
.L_x_5499:
[----:B------:R-:W-:-:S04]  /*c4f0*/  SHF.R.U32.HI R3, RZ, 0x18, R2 ;  /* 0x00000018ff037819 */ /* 0x000fc80000011602 */
[----:B------:R-:W-:-:S05]  /*c500*/  LOP3.LUT R3, R0, 0x80, R3, 0xf8, !PT ;  /* 0x0000008000037812 */ /* 0x000fca00078ef803 */
[----:B------:R-:W-:Y:S01]  /*c510*/  STG.E.U8 desc[UR36][R16.64], R3 ;  /* 0x0000000310007986 */ /* 0x000fe2000c101124 */
[----:B------:R-:W-:Y:S05]  /*c520*/  EXIT ;  /* 0x000000000000794d */ /* 0x000fea0003800000 */
.L_x_5493:
[----:B------:R-:W-:-:S05]  /*c530*/  F2FP.BF16.F32.PACK_AB R2, RZ, R2 ;  /* 0x00000002ff02723e */ /* 0x000fca00000010ff */
[----:B------:R-:W-:Y:S01]  /*c540*/  STG.E.U16 desc[UR36][R16.64], R2 ;  /* 0x0000000210007986 */ /* 0x000fe2000c101524 */
[----:B------:R-:W-:Y:S05]  /*c550*/  EXIT ;  /* 0x000000000000794d */ /* 0x000fea0003800000 */
.L_x_5502:
        /* <DEDUP_REMOVED lines=10> */
.L_x_7045:


//--------------------- .text._ZN2at6native27unrolled_elementwise_kernelIZZZNS0_33launch_log_sigmoid_forward_kernelERNS_18TensorIteratorBaseEENKUlvE_clEvENKUlvE0_clEvEUlfE_St5arrayIPcLm2EELi4E23TrivialOffsetCalculatorILi1EjESB_NS0_6memory12LoadWithCastILi1EEENSC_13StoreWithCastILi1EEEEEviT_T0_T2_T3_T4_T5_ --------------------------
	.section	.text._ZN2at6native27unrolled_elementwise_kernelIZZZNS0_33launch_log_sigmoid_forward_kernelERNS_18TensorIteratorBaseEENKUlvE_clEvENKUlvE0_clEvEUlfE_St5arrayIPcLm2EELi4E23TrivialOffsetCalculatorILi1EjESB_NS0_6memory12LoadWithCastILi1EEENSC_13StoreWithCastILi1EEEEEviT_T0_T2_T3_T4_T5_,"ax",@progbits
	.align	128
        .global         _ZN2at6native27unrolled_elementwise_kernelIZZZNS0_33launch_log_sigmoid_forward_kernelERNS_18TensorIteratorBaseEENKUlvE_clEvENKUlvE0_clEvEUlfE_St5arrayIPcLm2EELi4E23TrivialOffsetCalculatorILi1EjESB_NS0_6memory12LoadWithCastILi1EEENSC_13StoreWithCastILi1EEEEEviT_T0_T2_T3_T4_T5_
        .type           _ZN2at6native27unrolled_elementwise_kernelIZZZNS0_33launch_log_sigmoid_forward_kernelERNS_18TensorIteratorBaseEENKUlvE_clEvENKUlvE0_clEvEUlfE_St5arrayIPcLm2EELi4E23TrivialOffsetCalculatorILi1EjESB_NS0_6memory12LoadWithCastILi1EEENSC_13StoreWithCastILi1EEEEEviT_T0_T2_T3_T4_T5_,@function
        .size           _ZN2at6native27unrolled_elementwise_kernelIZZZNS0_33launch_log_sigmoid_forward_kernelERNS_18TensorIteratorBaseEENKUlvE_clEvENKUlvE0_clEvEUlfE_St5arrayIPcLm2EELi4E23TrivialOffsetCalculatorILi1EjESB_NS0_6memory12LoadWithCastILi1EEENSC_13StoreWithCastILi1EEEEEviT_T0_T2_T3_T4_T5_,(.L_x_7046 - _ZN2at6native27unrolled_elementwise_kernelIZZZNS0_33launch_log_sigmoid_forward_kernelERNS_18TensorIteratorBaseEENKUlvE_clEvENKUlvE0_clEvEUlfE_St5arrayIPcLm2EELi4E23TrivialOffsetCalculatorILi1EjESB_NS0_6memory12LoadWithCastILi1EEENSC_13StoreWithCastILi1EEEEEviT_T0_T2_T3_T4_T5_)
        .other          _ZN2at6native27unrolled_elementwise_kernelIZZZNS0_33launch_log_sigmoid_forward_kernelERNS_18TensorIteratorBaseEENKUlvE_clEvENKUlvE0_clEvEUlfE_St5arrayIPcLm2EELi4E23TrivialOffsetCalculatorILi1EjESB_NS0_6memory12LoadWithCastILi1EEENSC_13StoreWithCastILi1EEEEEviT_T0_T2_T3_T4_T5_,@"STO_CUDA_ENTRY STV_DEFAULT"
_ZN2at6native27unrolled_elementwise_kernelIZZZNS0_33launch_log_sigmoid_forward_kernelERNS_18TensorIteratorBaseEENKUlvE_clEvENKUlvE0_clEvEUlfE_St5arrayIPcLm2EELi4E23TrivialOffsetCalculatorILi1EjESB_NS0_6memory12LoadWithCastILi1EEENSC_13StoreWithCastILi1EEEEEviT_T0_T2_T3_T4_T5_:
.text._ZN2at6native27unrolled_elementwise_kernelIZZZNS0_33launch_log_sigmoid_forward_kernelERNS_18TensorIteratorBaseEENKUlvE_clEvENKUlvE0_clEvEUlfE_St5arrayIPcLm2EELi4E23TrivialOffsetCalculatorILi1EjESB_NS0_6memory12LoadWithCastILi1EEENSC_13StoreWithCastILi1EEEEEviT_T0_T2_T3_T4_T5_:
[----:B------:R-:W0:Y:S01]  /*0000*/  LDC R1, c[0x0][0x37c] ;  /* 0x0000df00ff017b82 */ /* 0x000e220000000800 */
[----:B------:R-:W1:Y:S07]  /*0010*/  S2R R2, SR_CTAID.X ;  /* 0x0000000000027919 */ /* 0x000e6e0000002500 */
[----:B------:R-:W1:Y:S01]  /*0020*/  LDC R17, c[0x0][0x380] ;  /* 0x0000e000ff117b82 */ /* 0x000e620000000800 */
[----:B------:R-:W2:Y:S01]  /*0030*/  LDCU.64 UR36, c[0x0][0x358] ;  /* 0x00006b00ff2477ac */ /* 0x000ea20008000a00 */
[----:B------:R-:W-:Y:S01]  /*0040*/  BSSY.RECONVERGENT B7, `(.L_x_5503) ;  /* 0x00000ec000077945 */ /* 0x000fe20003800200 */
[----:B------:R-:W3:Y:S01]  /*0050*/  S2R R16, SR_TID.X ;  /* 0x0000000000107919 */ /* 0x000ee20000002100 */
[----:B------:R-:W-:Y:S01]  /*0060*/  IMAD.MOV.U32 R22, RZ, RZ, RZ ;  /* 0x000000ffff167224 */ /* 0x000fe200078e00ff */
        /* <DEDUP_REMOVED lines=26> */
.L_x_5509:
[----:B------:R-:W2:Y:S02]  /*0210*/  LDG.E.U8 R4, desc[UR36][R4.64] ;  /* 0x0000002404047981 */ /* 0x000ea4000c1e1100 */
[----:B--2---:R-:W-:Y:S01]  /*0220*/  I2FP.F32.U32 R22, R4 ;  /* 0x0000000400167245 */ /* 0x004fe20000201000 */
[----:B------:R-:W-:Y:S06]  /*0230*/  BRA `(.L_x_5511) ;  /* 0x0000000c00287947 */ /* 0x000fec0003800000 */
.L_x_5508:
        /* <DEDUP_REMOVED lines=9> */
.L_x_5513:
[----:B------:R-:W2:Y:S02]  /*02d0*/  LDG.E R4, desc[UR36][R4.64] ;  /* 0x0000002404047981 */ /* 0x000ea4000c1e1900 */
[----:B--2---:R-:W-:Y:S01]  /*02e0*/  I2FP.F32.S32 R22, R4 ;  /* 0x0000000400167245 */ /* 0x004fe20000201400 */
[----:B------:R-:W-:Y:S06]  /*02f0*/  BRA `(.L_x_5511) ;  /* 0x0000000800f87947 */ /* 0x000fec0003800000 */
.L_x_5512:
[----:B------:R-:W2:Y:S02]  /*0300*/  LDG.E.U16 R4, desc[UR36][R4.64] ;  /* 0x0000002404047981 */ /* 0x000ea4000c1e1500 */
[----:B--2---:R2:W3:Y:S01]  /*0310*/  I2F.S16 R22, R4 ;  /* 0x0000000400167306 */ /* 0x0044e20000101400 */
[----:B------:R-:W-:Y:S05]  /*0320*/  BRA `(.L_x_5511) ;  /* 0x0000000800ec7947 */ /* 0x000fea0003800000 */
.L_x_5507:
        /* <DEDUP_REMOVED lines=8> */
.L_x_5515:
[----:B------:R-:W2:Y:S02]  /*03b0*/  LDG.E.U16 R4, desc[UR36][R4.64] ;  /* 0x0000002404047981 */ /* 0x000ea4000c1e1500 */
[----:B--2---:R-:W-:Y:S01]  /*03c0*/  HADD2.F32 R22, -RZ, R4.H0_H0 ;  /* 0x20000004ff167230 */ /* 0x004fe20000004100 */
[----:B------:R-:W-:Y:S06]  /*03d0*/  BRA `(.L_x_5511) ;  /* 0x0000000800c07947 */ /* 0x000fec0003800000 */
.L_x_5514:
        /* <DEDUP_REMOVED lines=8> */
.L_x_5517:
[----:B------:R-:W2:Y:S02]  /*0460*/  LDG.E.U16 R4, desc[UR36][R4.64] ;  /* 0x0000002404047981 */ /* 0x000ea4000c1e1500 */
[----:B--2---:R-:W-:Y:S01]  /*0470*/  HADD2.F32 R22, -RZ, R4.H0_H0 ;  /* 0x20000004ff167230 */ /* 0x004fe20000004100 */
[----:B------:R-:W-:Y:S06]  /*0480*/  BRA `(.L_x_5511) ;  /* 0x0000000800947947 */ /* 0x000fec0003800000 */
.L_x_5516:
[----:B------:R-:W2:Y:S01]  /*0490*/  LDG.E.64 R4, desc[UR36][R4.64] ;  /* 0x0000002404047981 */ /* 0x000ea2000c1e1b00 */
[----:B------:R-:W-:Y:S01]  /*04a0*/  UMOV UR4, 0xf0000000 ;  /* 0xf000000000047882 */ /* 0x000fe20000000000 */
[----:B------:R-:W-:Y:S01]  /*04b0*/  UMOV UR5, 0x380fffff ;  /* 0x380fffff00057882 */ /* 0x000fe20000000000 */
[----:B--2---:R-:W0:Y:S01]  /*04c0*/  F2F.F32.F64 R22, R4 ;  /* 0x0000000400167310 */ /* 0x004e220000301000 */
[----:B------:R-:W-:-:S14]  /*04d0*/  DSETP.GEU.AND P0, PT, |R4|, UR4, PT ;  /* 0x0000000404007e2a */ /* 0x000fdc000bf0e200 */
[----:B0-----:R-:W-:Y:S01]  /*04e0*/  @!P0 FMUL R22, R22, 1.175494350822287508e-38 ;  /* 0x0080000016168820 */ /* 0x001fe20000400000 */
[----:B------:R-:W-:Y:S06]  /*04f0*/  BRA `(.L_x_5511) ;  /* 0x0000000800787947 */ /* 0x000fec0003800000 */
.L_x_5506:
        /* <DEDUP_REMOVED lines=12> */
.L_x_5520:
[----:B------:R-:W2:Y:S01]  /*05c0*/  LDG.E.64 R4, desc[UR36][R4.64] ;  /* 0x0000002404047981 */ /* 0x000ea2000c1e1b00 */
[----:B------:R-:W-:Y:S01]  /*05d0*/  UMOV UR4, 0xf0000000 ;  /* 0xf000000000047882 */ /* 0x000fe20000000000 */
[----:B------:R-:W-:Y:S01]  /*05e0*/  UMOV UR5, 0x380fffff ;  /* 0x380fffff00057882 */ /* 0x000fe20000000000 */
[----:B--2---:R-:W0:Y:S01]  /*05f0*/  F2F.F32.F64 R22, R4 ;  /* 0x0000000400167310 */ /* 0x004e220000301000 */
[----:B------:R-:W-:-:S14]  /*0600*/  DSETP.GEU.AND P0, PT, |R4|, UR4, PT ;  /* 0x0000000404007e2a */ /* 0x000fdc000bf0e200 */
[----:B0-----:R-:W-:Y:S01]  /*0610*/  @!P0 FMUL R22, R22, 1.175494350822287508e-38 ;  /* 0x0080000016168820 */ /* 0x001fe20000400000 */
[----:B------:R-:W-:Y:S06]  /*0620*/  BRA `(.L_x_5511) ;  /* 0x00000008002c7947 */ /* 0x000fec0003800000 */
.L_x_5519:
        /* <DEDUP_REMOVED lines=25> */
.L_x_5522:
        /* <DEDUP_REMOVED lines=13> */
.L_x_5521:
[----:B------:R-:W2:Y:S02]  /*0890*/  LDG.E.U16 R4, desc[UR36][R4.64] ;  /* 0x0000002404047981 */ /* 0x000ea4000c1e1500 */
[----:B--2---:R-:W-:Y:S01]  /*08a0*/  IMAD.U32 R22, R4, 0x10000, RZ ;  /* 0x0001000004167824 */ /* 0x004fe200078e00ff */
[----:B------:R-:W-:Y:S06]  /*08b0*/  BRA `(.L_x_5511) ;  /* 0x0000000400887947 */ /* 0x000fec0003800000 */
.L_x_5518:
        /* <DEDUP_REMOVED lines=11> */
.L_x_5525:
        /* <DEDUP_REMOVED lines=20> */
.L_x_5527:
[----:B------:R-:W-:Y:S05]  /*0ab0*/  BSYNC.RECONVERGENT B0 ;  /* 0x0000000000007941 */ /* 0x000fea0003800200 */
.L_x_5526:
[----:B------:R-:W-:Y:S01]  /*0ac0*/  IMAD.SHL.U32 R0, R0, 0x100000, RZ ;  /* 0x0010000000007824 */ /* 0x000fe200078e00ff */
[----:B------:R-:W-:-:S04]  /*0ad0*/  LEA R3, R3, 0x3b800000, 0x17 ;  /* 0x3b80000003037811 */ /* 0x000fc800078eb8ff */
[----:B------:R-:W-:Y:S01]  /*0ae0*/  LOP3.LUT R22, R3, R0, R7, 0xfe, !PT ;  /* 0x0000000003167212 */ /* 0x000fe200078efe07 */
[----:B------:R-:W-:Y:S06]  /*0af0*/  BRA `(.L_x_5511) ;  /* 0x0000000000f87947 */ /* 0x000fec0003800000 */
.L_x_5524:
        /* <DEDUP_REMOVED lines=20> */
.L_x_5529:
[----:B------:R-:W-:Y:S05]  /*0c40*/  BSYNC.RECONVERGENT B0 ;  /* 0x0000000000007941 */ /* 0x000fea0003800200 */
.L_x_5528:
[----:B------:R-:W-:Y:S01]  /*0c50*/  IMAD.SHL.U32 R0, R0, 0x200000, RZ ;  /* 0x0020000000007824 */ /* 0x000fe200078e00ff */
[----:B------:R-:W-:-:S04]  /*0c60*/  LEA R3, R3, 0x37800000, 0x17 ;  /* 0x3780000003037811 */ /* 0x000fc800078eb8ff */
[----:B------:R-:W-:Y:S01]  /*0c70*/  LOP3.LUT R22, R3, R0, R7, 0xfe, !PT ;  /* 0x0000000003167212 */ /* 0x000fe200078efe07 */
[----:B------:R-:W-:Y:S06]  /*0c80*/  BRA `(.L_x_5511) ;  /* 0x0000000000947947 */ /* 0x000fec0003800000 */
.L_x_5523:
[----:B------:R-:W-:-:S09]  /*0c90*/  UISETP.NE.AND UP0, UPT, UR4, 0x1c, UPT ;  /* 0x0000001c0400788c */ /* 0x000fd2000bf05270 */
[----:B------:R-:W-:Y:S05]  /*0ca0*/  BRA.U !UP0, `(.L_x_5530) ;  /* 0x0000000108847547 */ /* 0x000fea000b800000 */
[----:B------:R-:W-:-:S09]  /*0cb0*/  UISETP.NE.AND UP0, UPT, UR4, 0x1d, UPT ;  /* 0x0000001d0400788c */ /* 0x000fd2000bf05270 */
[----:B------:R-:W-:Y:S05]  /*0cc0*/  BRA.U !UP0, `(.L_x_5531) ;  /* 0x0000000108707547 */ /* 0x000fea000b800000 */
[----:B------:R-:W-:-:S09]  /*0cd0*/  UISETP.NE.AND UP0, UPT, UR4, 0x2c, UPT ;  /* 0x0000002c0400788c */ /* 0x000fd2000bf05270 */
[----:B------:R-:W-:Y:S05]  /*0ce0*/  BRA.U !UP0, `(.L_x_5532) ;  /* 0x0000000108487547 */ /* 0x000fea000b800000 */
.L_x_5510:
        /* <DEDUP_REMOVED lines=16> */
.L_x_5533:
[----:B------:R-:W-:Y:S01]  /*0df0*/  IMAD.MOV.U32 R22, RZ, RZ, RZ ;  /* 0x000000ffff167224 */ /* 0x000fe200078e00ff */
[----:B------:R-:W-:Y:S06]  /*0e00*/  BRA `(.L_x_5511) ;  /* 0x0000000000347947 */ /* 0x000fec0003800000 */
.L_x_5532:
        /* <DEDUP_REMOVED lines=8> */
.L_x_5531:
[----:B------:R-:W2:Y:S02]  /*0e90*/  LDG.E.64 R22, desc[UR36][R4.64] ;  /* 0x0000002404167981 */ /* 0x000ea4000c1e1b00 */
[----:B--2---:R0:W1:Y:S01]  /*0ea0*/  I2F.U64 R22, R22 ;  /* 0x0000001600167312 */ /* 0x0040620000301000 */
[----:B------:R-:W-:Y:S05]  /*0eb0*/  BRA `(.L_x_5511) ;  /* 0x0000000000087947 */ /* 0x000fea0003800000 */
.L_x_5530:
[----:B------:R-:W2:Y:S02]  /*0ec0*/  LDG.E R4, desc[UR36][R4.64] ;  /* 0x0000002404047981 */ /* 0x000ea4000c1e1900 */
[----:B--2---:R-:W-:-:S07]  /*0ed0*/  I2FP.F32.U32 R22, R4 ;  /* 0x0000000400167245 */ /* 0x004fce0000201000 */
.L_x_5511:
[----:B------:R-:W-:Y:S05]  /*0ee0*/  BSYNC.RECONVERGENT B6 ;  /* 0x0000000000067941 */ /* 0x000fea0003800200 */
.L_x_5505:
[----:B------:R-:W-:-:S07]  /*0ef0*/  VIADD R16, R19, 0x80 ;  /* 0x0000008013107836 */ /* 0x000fce0000000000 */
.L_x_5504:
[----:B------:R-:W-:Y:S05]  /*0f00*/  BSYNC.RECONVERGENT B7 ;  /* 0x0000000000077941 */ /* 0x000fea0003800200 */
.L_x_5503:
[----:B------:R-:W-:Y:S01]  /*0f10*/  ISETP.GE.AND P0, PT, R16, R17, PT ;  /* 0x000000111000720c */ /* 0x000fe20003f06270 */
[----:B------:R-:W-:Y:S01]  /*0f20*/  BSSY.RECONVERGENT B7, `(.L_x_5534) ;  /* 0x00000e7000077945 */ /* 0x000fe20003800200 */
[----:B------:R-:W-:-:S11]  /*0f30*/  IMAD.MOV.U32 R24, RZ, RZ, RZ ;  /* 0x000000ffff187224 */ /* 0x000fd600078e00ff */
        /* <DEDUP_REMOVED lines=22> */
.L_x_5540:
[----:B------:R-:W2:Y:S02]  /*10a0*/  LDG.E.U8 R4, desc[UR36][R4.64] ;  /* 0x0000002404047981 */ /* 0x000ea4000c1e1100 */
[----:B--2---:R-:W-:Y:S01]  /*10b0*/  I2FP.F32.U32 R24, R4 ;  /* 0x0000000400187245 */ /* 0x004fe20000201000 */
[----:B------:R-:W-:Y:S06]  /*10c0*/  BRA `(.L_x_5542) ;  /* 0x0000000c00287947 */ /* 0x000fec0003800000 */
.L_x_5539:
        /* <DEDUP_REMOVED lines=9> */
.L_x_5544:
[----:B------:R-:W2:Y:S02]  /*1160*/  LDG.E R4, desc[UR36][R4.64] ;  /* 0x0000002404047981 */ /* 0x000ea4000c1e1900 */
[----:B--2---:R-:W-:Y:S01]  /*1170*/  I2FP.F32.S32 R24, R4 ;  /* 0x0000000400187245 */ /* 0x004fe20000201400 */
[----:B------:R-:W-:Y:S06]  /*1180*/  BRA `(.L_x_5542) ;  /* 0x0000000800f87947 */ /* 0x000fec0003800000 */
.L_x_5543:
[----:B------:R-:W2:Y:S02]  /*1190*/  LDG.E.U16 R4, desc[UR36][R4.64] ;  /* 0x0000002404047981 */ /* 0x000ea4000c1e1500 */
[----:B--2---:R0:W2:Y:S01]  /*11a0*/  I2F.S16 R24, R4 ;  /* 0x0000000400187306 */ /* 0x0040a20000101400 */
[----:B------:R-:W-:Y:S05]  /*11b0*/  BRA `(.L_x_5542) ;  /* 0x0000000800ec7947 */ /* 0x000fea0003800000 */
.L_x_5538:
        /* <DEDUP_REMOVED lines=8> */
.L_x_5546:
[----:B------:R-:W2:Y:S02]  /*1240*/  LDG.E.U16 R4, desc[UR36][R4.64] ;  /* 0x0000002404047981 */ /* 0x000ea4000c1e1500 */
[----:B--2---:R-:W-:Y:S01]  /*1250*/  HADD2.F32 R24, -RZ, R4.H0_H0 ;  /* 0x20000004ff187230 */ /* 0x004fe20000004100 */
[----:B------:R-:W-:Y:S06]  /*1260*/  BRA `(.L_x_5542) ;  /* 0x0000000800c07947 */ /* 0x000fec0003800000 */
.L_x_5545:
        /* <DEDUP_REMOVED lines=8> */
.L_x_5548:
[----:B------:R-:W2:Y:S02]  /*12f0*/  LDG.E.U16 R4, desc[UR36][R4.64] ;  /* 0x0000002404047981 */ /* 0x000ea4000c1e1500 */
[----:B--2---:R-:W-:Y:S01]  /*1300*/  HADD2.F32 R24, -RZ, R4.H0_H0 ;  /* 0x20000004ff187230 */ /* 0x004fe20000004100 */
[----:B------:R-:W-:Y:S06]  /*1310*/  BRA `(.L_x_5542) ;  /* 0x0000000800947947 */ /* 0x000fec0003800000 */
.L_x_5547:
[----:B------:R-:W2:Y:S01]  /*1320*/  LDG.E.64 R4, desc[UR36][R4.64] ;  /* 0x0000002404047981 */ /* 0x000ea2000c1e1b00 */
[----:B------:R-:W-:Y:S01]  /*1330*/  UMOV UR4, 0xf0000000 ;  /* 0xf000000000047882 */ /* 0x000fe20000000000 */
[----:B------:R-:W-:Y:S01]  /*1340*/  UMOV UR5, 0x380fffff ;  /* 0x380fffff00057882 */ /* 0x000fe20000000000 */
[----:B--2---:R-:W0:Y:S01]  /*1350*/  F2F.F32.F64 R24, R4 ;  /* 0x0000000400187310 */ /* 0x004e220000301000 */
[----:B------:R-:W-:-:S14]  /*1360*/  DSETP.GEU.AND P0, PT, |R4|, UR4, PT ;  /* 0x0000000404007e2a */ /* 0x000fdc000bf0e200 */
[----:B0-----:R-:W-:Y:S01]  /*1370*/  @!P0 FMUL R24, R24, 1.175494350822287508e-38 ;  /* 0x0080000018188820 */ /* 0x001fe20000400000 */
[----:B------:R-:W-:Y:S06]  /*1380*/  BRA `(.L_x_5542) ;  /* 0x0000000800787947 */ /* 0x000fec0003800000 */
.L_x_5537:
        /* <DEDUP_REMOVED lines=12> */
.L_x_5551:
[----:B------:R-:W2:Y:S01]  /*1450*/  LDG.E.64 R4, desc[UR36][R4.64] ;  /* 0x0000002404047981 */ /* 0x000ea2000c1e1b00 */
[----:B------:R-:W-:Y:S01]  /*1460*/  UMOV UR4, 0xf0000000 ;  /* 0xf000000000047882 */ /* 0x000fe20000000000 */
[----:B------:R-:W-:Y:S01]  /*1470*/  UMOV UR5, 0x380fffff ;  /* 0x380fffff00057882 */ /* 0x000fe20000000000 */
[----:B--2---:R-:W0:Y:S01]  /*1480*/  F2F.F32.F64 R24, R4 ;  /* 0x0000000400187310 */ /* 0x004e220000301000 */
[----:B------:R-:W-:-:S14]  /*1490*/  DSETP.GEU.AND P0, PT, |R4|, UR4, PT ;  /* 0x0000000404007e2a */ /* 0x000fdc000bf0e200 */
[----:B0-----:R-:W-:Y:S01]  /*14a0*/  @!P0 FMUL R24, R24, 1.175494350822287508e-38 ;  /* 0x0080000018188820 */ /* 0x001fe20000400000 */
[----:B------:R-:W-:Y:S06]  /*14b0*/  BRA `(.L_x_5542) ;  /* 0x00000008002c7947 */ /* 0x000fec0003800000 */
.L_x_5550:
        /* <DEDUP_REMOVED lines=25> */
.L_x_5553:
        /* <DEDUP_REMOVED lines=13> */
.L_x_5552:
[----:B------:R-:W2:Y:S02]  /*1720*/  LDG.E.U16 R4, desc[UR36][R4.64] ;  /* 0x0000002404047981 */ /* 0x000ea4000c1e1500 */
[----:B--2---:R-:W-:Y:S01]  /*1730*/  IMAD.U32 R24, R4, 0x10000, RZ ;  /* 0x0001000004187824 */ /* 0x004fe200078e00ff */
[----:B------:R-:W-:Y:S06]  /*1740*/  BRA `(.L_x_5542) ;  /* 0x0000000400887947 */ /* 0x000fec0003800000 */
.L_x_5549:
        /* <DEDUP_REMOVED lines=11> */
.L_x_5556:
        /* <DEDUP_REMOVED lines=20> */
.L_x_5558:
[----:B------:R-:W-:Y:S05]  /*1940*/  BSYNC.RECONVERGENT B0 ;  /* 0x0000000000007941 */ /* 0x000fea0003800200 */
.L_x_5557:
[----:B------:R-:W-:Y:S01]  /*1950*/  IMAD.SHL.U32 R0, R0, 0x100000, RZ ;  /* 0x0010000000007824 */ /* 0x000fe200078e00ff */
[----:B------:R-:W-:-:S04]  /*1960*/  LEA R3, R3, 0x3b800000, 0x17 ;  /* 0x3b80000003037811 */ /* 0x000fc800078eb8ff */
[----:B------:R-:W-:Y:S01]  /*1970*/  LOP3.LUT R24, R3, R0, R7, 0xfe, !PT ;  /* 0x0000000003187212 */ /* 0x000fe200078efe07 */
[----:B------:R-:W-:Y:S06]  /*1980*/  BRA `(.L_x_5542) ;  /* 0x0000000000f87947 */ /* 0x000fec0003800000 */
.L_x_5555:
        /* <DEDUP_REMOVED lines=20> */
.L_x_5560:
[----:B------:R-:W-:Y:S05]  /*1ad0*/  BSYNC.RECONVERGENT B0 ;  /* 0x0000000000007941 */ /* 0x000fea0003800200 */
.L_x_5559:
[----:B------:R-:W-:Y:S01]  /*1ae0*/  IMAD.SHL.U32 R0, R0, 0x200000, RZ ;  /* 0x0020000000007824 */ /* 0x000fe200078e00ff */
[----:B------:R-:W-:-:S04]  /*1af0*/  LEA R3, R3, 0x37800000, 0x17 ;  /* 0x3780000003037811 */ /* 0x000fc800078eb8ff */
[----:B------:R-:W-:Y:S01]  /*1b00*/  LOP3.LUT R24, R3, R0, R7, 0xfe, !PT ;  /* 0x0000000003187212 */ /* 0x000fe200078efe07 */
[----:B------:R-:W-:Y:S06]  /*1b10*/  BRA `(.L_x_5542) ;  /* 0x0000000000947947 */ /* 0x000fec0003800000 */
.L_x_5554:
        /* <DEDUP_REMOVED lines=14> */
.L_x_5541:
        /* <DEDUP_REMOVED lines=16> */
.L_x_5563:
[----:B------:R-:W-:Y:S01]  /*1d00*/  IMAD.MOV.U32 R24, RZ, RZ, RZ ;  /* 0x000000ffff187224 */ /* 0x000fe200078e00ff */
[----:B------:R-:W-:Y:S06]  /*1d10*/  BRA `(.L_x_5542) ;  /* 0x0000000000147947 */ /* 0x000fec0003800000 */
.L_x_5562:
[----:B------:R-:W2:Y:S02]  /*1d20*/  LDG.E.64 R24, desc[UR36][R4.64] ;  /* 0x0000002404187981 */ /* 0x000ea4000c1e1b00 */
[----:B--2---:R0:W2:Y:S01]  /*1d30*/  I2F.U64 R24, R24 ;  /* 0x0000001800187312 */ /* 0x0040a20000301000 */
[----:B------:R-:W-:Y:S05]  /*1d40*/  BRA `(.L_x_5542) ;  /* 0x0000000000087947 */ /* 0x000fea0003800000 */
.L_x_5561:
[----:B------:R-:W2:Y:S02]  /*1d50*/  LDG.E R4, desc[UR36][R4.64] ;  /* 0x0000002404047981 */ /* 0x000ea4000c1e1900 */
[----:B--2---:R-:W-:-:S07]  /*1d60*/  I2FP.F32.U32 R24, R4 ;  /* 0x0000000400187245 */ /* 0x004fce0000201000 */
.L_x_5542:
[----:B------:R-:W-:Y:S05]  /*1d70*/  BSYNC.RECONVERGENT B6 ;  /* 0x0000000000067941 */ /* 0x000fea0003800200 */
.L_x_5536:
[----:B------:R-:W-:-:S07]  /*1d80*/  VIADD R16, R16, 0x80 ;  /* 0x0000008010107836 */ /* 0x000fce0000000000 */
.L_x_5535:
[----:B------:R-:W-:Y:S05]  /*1d90*/  BSYNC.RECONVERGENT B7 ;  /* 0x0000000000077941 */ /* 0x000fea0003800200 */
.L_x_5534:
[----:B------:R-:W-:Y:S01]  /*1da0*/  ISETP.GE.AND P0, PT, R16, R17, PT ;  /* 0x000000111000720c */ /* 0x000fe20003f06270 */
[----:B------:R-:W-:Y:S01]  /*1db0*/  BSSY.RECONVERGENT B7, `(.L_x_5564) ;  /* 0x00000e6000077945 */ /* 0x000fe20003800200 */
[----:B0-----:R-:W-:-:S11]  /*1dc0*/  IMAD.MOV.U32 R23, RZ, RZ, RZ ;  /* 0x000000ffff177224 */ /* 0x001fd600078e00ff */
        /* <DEDUP_REMOVED lines=22> */
.L_x_5570:
[----:B------:R-:W2:Y:S02]  /*1f30*/  LDG.E.U8 R4, desc[UR36][R4.64] ;  /* 0x0000002404047981 */ /* 0x000ea4000c1e1100 */
[----:B--2---:R-:W-:Y:S01]  /*1f40*/  I2FP.F32.U32 R23, R4 ;  /* 0x0000000400177245 */ /* 0x004fe20000201000 */
[----:B------:R-:W-:Y:S06]  /*1f50*/  BRA `(.L_x_5572) ;  /* 0x0000000c00247947 */ /* 0x000fec0003800000 */
.L_x_5569:
        /* <DEDUP_REMOVED lines=9> */
.L_x_5574:
[----:B------:R-:W2:Y:S02]  /*1ff0*/  LDG.E R4, desc[UR36][R4.64] ;  /* 0x0000002404047981 */ /* 0x000ea4000c1e1900 */
[----:B--2---:R-:W-:Y:S01]  /*2000*/  I2FP.F32.S32 R23, R4 ;  /* 0x0000000400177245 */ /* 0x004fe20000201400 */
[----:B------:R-:W-:Y:S06]  /*2010*/  BRA `(.L_x_5572) ;  /* 0x0000000800f47947 */ /* 0x000fec0003800000 */
.L_x_5573:
[----:B------:R-:W2:Y:S02]  /*2020*/  LDG.E.U16 R4, desc[UR36][R4.64] ;  /* 0x0000002404047981 */ /* 0x000ea4000c1e1500 */
[----:B--2---:R4:W0:Y:S01]  /*2030*/  I2F.S16 R23, R4 ;  /* 0x0000000400177306 */ /* 0x0048220000101400 */
[----:B------:R-:W-:Y:S05]  /*2040*/  BRA `(.L_x_5572) ;  /* 0x0000000800e87947 */ /* 0x000fea0003800000 */
.L_x_5568:
        /* <DEDUP_REMOVED lines=8> */
.L_x_5576:
[----:B------:R-:W2:Y:S02]  /*20d0*/  LDG.E.U16 R4, desc[UR36][R4.64] ;  /* 0x0000002404047981 */ /* 0x000ea4000c1e1500 */
[----:B--2---:R-:W-:Y:S01]  /*20e0*/  HADD2.F32 R23, -RZ, R4.H0_H0 ;  /* 0x20000004ff177230 */ /* 0x004fe20000004100 */
[----:B------:R-:W-:Y:S06]  /*20f0*/  BRA `(.L_x_5572) ;  /* 0x0000000800bc7947 */ /* 0x000fec0003800000 */
.L_x_5575:
        /* <DEDUP_REMOVED lines=8> */
.L_x_5578:
[----:B------:R-:W2:Y:S02]  /*2180*/  LDG.E.U16 R4, desc[UR36][R4.64] ;  /* 0x0000002404047981 */ /* 0x000ea4000c1e1500 */
[----:B--2---:R-:W-:Y:S01]  /*2190*/  HADD2.F32 R23, -RZ, R4.H0_H0 ;  /* 0x20000004ff177230 */ /* 0x004fe20000004100 */
[----:B------:R-:W-:Y:S06]  /*21a0*/  BRA `(.L_x_5572) ;  /* 0x0000000800907947 */ /* 0x000fec0003800000 */
.L_x_5577:
[----:B------:R-:W2:Y:S01]  /*21b0*/  LDG.E.64 R4, desc[UR36][R4.64] ;  /* 0x0000002404047981 */ /* 0x000ea2000c1e1b00 */
[----:B------:R-:W-:Y:S01]  /*21c0*/  UMOV UR4, 0xf0000000 ;  /* 0xf000000000047882 */ /* 0x000fe20000000000 */
[----:B------:R-:W-:Y:S01]  /*21d0*/  UMOV UR5, 0x380fffff ;  /* 0x380fffff00057882 */ /* 0x000fe20000000000 */
[----:B--2---:R-:W0:Y:S01]  /*21e0*/  F2F.F32.F64 R23, R4 ;  /* 0x0000000400177310 */ /* 0x004e220000301000 */
[----:B------:R-:W-:-:S14]  /*21f0*/  DSETP.GEU.AND P0, PT, |R4|, UR4, PT ;  /* 0x0000000404007e2a */ /* 0x000fdc000bf0e200 */
[----:B0-----:R-:W-:Y:S01]  /*2200*/  @!P0 FMUL R23, R23, 1.175494350822287508e-38 ;  /* 0x0080000017178820 */ /* 0x001fe20000400000 */
[----:B------:R-:W-:Y:S06]  /*2210*/  BRA `(.L_x_5572) ;  /* 0x0000000800747947 */ /* 0x000fec0003800000 */
.L_x_5567:
        /* <DEDUP_REMOVED lines=12> */
.L_x_5581:
[----:B------:R-:W2:Y:S01]  /*22e0*/  LDG.E.64 R4, desc[UR36][R4.64] ;  /* 0x0000002404047981 */ /* 0x000ea2000c1e1b00 */
[----:B------:R-:W-:Y:S01]  /*22f0*/  UMOV UR4, 0xf0000000 ;  /* 0xf000000000047882 */ /* 0x000fe20000000000 */
[----:B------:R-:W-:Y:S01]  /*2300*/  UMOV UR5, 0x380fffff ;  /* 0x380fffff00057882 */ /* 0x000fe20000000000 */
[----:B--2---:R-:W0:Y:S01]  /*2310*/  F2F.F32.F64 R23, R4 ;  /* 0x0000000400177310 */ /* 0x004e220000301000 */
[----:B------:R-:W-:-:S14]  /*2320*/  DSETP.GEU.AND P0, PT, |R4|, UR4, PT ;  /* 0x0000000404007e2a */ /* 0x000fdc000bf0e200 */
[----:B0-----:R-:W-:Y:S01]  /*2330*/  @!P0 FMUL R23, R23, 1.175494350822287508e-38 ;  /* 0x0080000017178820 */ /* 0x001fe20000400000 */
[----:B------:R-:W-:Y:S06]  /*2340*/  BRA `(.L_x_5572) ;  /* 0x0000000800287947 */ /* 0x000fec0003800000 */
.L_x_5580:
        /* <DEDUP_REMOVED lines=25> */
.L_x_5583:
        /* <DEDUP_REMOVED lines=12> */
.L_x_5582:
[----:B------:R-:W2:Y:S02]  /*25a0*/  LDG.E.U16 R4, desc[UR36][R4.64] ;  /* 0x0000002404047981 */ /* 0x000ea4000c1e1500 */
[----:B--2---:R-:W-:Y:S01]  /*25b0*/  IMAD.U32 R23, R4, 0x10000, RZ ;  /* 0x0001000004177824 */ /* 0x004fe200078e00ff */
[----:B------:R-:W-:Y:S06]  /*25c0*/  BRA `(.L_x_5572) ;  /* 0x0000000400887947 */ /* 0x000fec0003800000 */
.L_x_5579:
        /* <DEDUP_REMOVED lines=11> */
.L_x_5586:
        /* <DEDUP_REMOVED lines=20> */
.L_x_5588:
[----:B------:R-:W-:Y:S05]  /*27c0*/  BSYNC.RECONVERGENT B0 ;  /* 0x0000000000007941 */ /* 0x000fea0003800200 */
.L_x_5587:
[----:B------:R-:W-:Y:S01]  /*27d0*/  IMAD.SHL.U32 R0, R0, 0x100000, RZ ;  /* 0x0010000000007824 */ /* 0x000fe200078e00ff */
[----:B------:R-:W-:-:S04]  /*27e0*/  LEA R3, R3, 0x3b800000, 0x17 ;  /* 0x3b80000003037811 */ /* 0x000fc800078eb8ff */
[----:B------:R-:W-:Y:S01]  /*27f0*/  LOP3.LUT R23, R3, R0, R23, 0xfe, !PT ;  /* 0x0000000003177212 */ /* 0x000fe200078efe17 */
[----:B------:R-:W-:Y:S06]  /*2800*/  BRA `(.L_x_5572) ;  /* 0x0000000000f87947 */ /* 0x000fec0003800000 */
.L_x_5585:
        /* <DEDUP_REMOVED lines=20> */
.L_x_5590:
[----:B------:R-:W-:Y:S05]  /*2950*/  BSYNC.RECONVERGENT B0 ;  /* 0x0000000000007941 */ /* 0x000fea0003800200 */
.L_x_5589:
[----:B------:R-:W-:Y:S01]  /*2960*/  IMAD.SHL.U32 R0, R0, 0x200000, RZ ;  /* 0x0020000000007824 */ /* 0x000fe200078e00ff */
[----:B------:R-:W-:-:S04]  /*2970*/  LEA R3, R3, 0x37800000, 0x17 ;  /* 0x3780000003037811 */ /* 0x000fc800078eb8ff */
[----:B------:R-:W-:Y:S01]  /*2980*/  LOP3.LUT R23, R3, R0, R23, 0xfe, !PT ;  /* 0x0000000003177212 */ /* 0x000fe200078efe17 */
[----:B------:R-:W-:Y:S06]  /*2990*/  BRA `(.L_x_5572) ;  /* 0x0000000000947947 */ /* 0x000fec0003800000 */
.L_x_5584:
        /* <DEDUP_REMOVED lines=14> */
.L_x_5571:
        /* <DEDUP_REMOVED lines=16> */
.L_x_5593:
[----:B------:R-:W-:Y:S01]  /*2b80*/  IMAD.MOV.U32 R23, RZ, RZ, RZ ;  /* 0x000000ffff177224 */ /* 0x000fe200078e00ff */
[----:B------:R-:W-:Y:S06]  /*2b90*/  BRA `(.L_x_5572) ;  /* 0x0000000000147947 */ /* 0x000fec0003800000 */
.L_x_5592:
[----:B------:R-:W2:Y:S02]  /*2ba0*/  LDG.E.64 R4, desc[UR36][R4.64] ;  /* 0x0000002404047981 */ /* 0x000ea4000c1e1b00 */
[----:B--2---:R0:W2:Y:S01]  /*2bb0*/  I2F.U64 R23, R4 ;  /* 0x0000000400177312 */ /* 0x0040a20000301000 */
[----:B------:R-:W-:Y:S05]  /*2bc0*/  BRA `(.L_x_5572) ;  /* 0x0000000000087947 */ /* 0x000fea0003800000 */
.L_x_5591:
[----:B------:R-:W2:Y:S02]  /*2bd0*/  LDG.E R4, desc[UR36][R4.64] ;  /* 0x0000002404047981 */ /* 0x000ea4000c1e1900 */
[----:B--2---:R-:W-:-:S07]  /*2be0*/  I2FP.F32.U32 R23, R4 ;  /* 0x0000000400177245 */ /* 0x004fce0000201000 */
.L_x_5572:
[----:B------:R-:W-:Y:S05]  /*2bf0*/  BSYNC.RECONVERGENT B6 ;  /* 0x0000000000067941 */ /* 0x000fea0003800200 */
.L_x_5566:
[----:B------:R-:W-:-:S07]  /*2c00*/  VIADD R16, R16, 0x80 ;  /* 0x0000008010107836 */ /* 0x000fce0000000000 */
.L_x_5565:
[----:B------:R-:W-:Y:S05]  /*2c10*/  BSYNC.RECONVERGENT B7 ;  /* 0x0000000000077941 */ /* 0x000fea0003800200 */
.L_x_5564:
[----:B------:R-:W-:Y:S01]  /*2c20*/  ISETP.GE.AND P0, PT, R16, R17, PT ;  /* 0x000000111000720c */ /* 0x000fe20003f06270 */
[----:B------:R-:W-:Y:S01]  /*2c30*/  BSSY.RECONVERGENT B6, `(.L_x_5594) ;  /* 0x00000e1000067945 */ /* 0x000fe20003800200 */
[----:B------:R-:W-:-:S11]  /*2c40*/  IMAD.MOV.U32 R18, RZ, RZ, RZ ;  /* 0x000000ffff127224 */ /* 0x000fd600078e00ff */
[----:B------:R-:W-:Y:S05]  /*2c50*/  @P0 BRA `(.L_x_5595) ;  /* 0x0000000c00780947 */ /* 0x000fea0003800000 */
[----:B0-2-4-:R-:W0:Y:S01]  /*2c60*/  LDC.64 R4, c[0x0][0x390] ;  /* 0x0000e400ff047b82 */ /* 0x015e220000000a00 */
[----:B------:R-:W2:Y:S01]  /*2c70*/  LDCU UR5, c[0x0][0x3a0] ;  /* 0x00007400ff0577ac */ /* 0x000ea20008000800 */
[----:B------:R-:W-:Y:S01]  /*2c80*/  IMAD R0, R2, 0x200, R16 ;  /* 0x0000020002007824 */ /* 0x000fe200078e0210 */
        /* <DEDUP_REMOVED lines=17> */
.L_x_5599:
[----:B------:R-:W2:Y:S02]  /*2da0*/  LDG.E.U8 R4, desc[UR36][R4.64] ;  /* 0x0000002404047981 */ /* 0x000ea4000c1e1100 */
[----:B--2---:R-:W-:Y:S01]  /*2db0*/  I2FP.F32.U32 R18, R4 ;  /* 0x0000000400127245 */ /* 0x004fe20000201000 */
[----:B------:R-:W-:Y:S06]  /*2dc0*/  BRA `(.L_x_5595) ;  /* 0x0000000c001c7947 */ /* 0x000fec0003800000 */
.L_x_5598:
        /* <DEDUP_REMOVED lines=9> */
.L_x_5602:
[----:B------:R-:W2:Y:S02]  /*2e60*/  LDG.E R4, desc[UR36][R4.64] ;  /* 0x0000002404047981 */ /* 0x000ea4000c1e1900 */
[----:B--2---:R-:W-:Y:S01]  /*2e70*/  I2FP.F32.S32 R18, R4 ;  /* 0x0000000400127245 */ /* 0x004fe20000201400 */
[----:B------:R-:W-:Y:S06]  /*2e80*/  BRA `(.L_x_5595) ;  /* 0x0000000800ec7947 */ /* 0x000fec0003800000 */
.L_x_5601:
[----:B------:R-:W2:Y:S02]  /*2e90*/  LDG.E.U16 R4, desc[UR36][R4.64] ;  /* 0x0000002404047981 */ /* 0x000ea4000c1e1500 */
[----:B--2---:R0:W2:Y:S01]  /*2ea0*/  I2F.S16 R18, R4 ;  /* 0x0000000400127306 */ /* 0x0040a20000101400 */
[----:B------:R-:W-:Y:S05]  /*2eb0*/  BRA `(.L_x_5595) ;  /* 0x0000000800e07947 */ /* 0x000fea0003800000 */
.L_x_5597:
        /* <DEDUP_REMOVED lines=8> */
.L_x_5604:
[----:B------:R-:W2:Y:S02]  /*2f40*/  LDG.E.U16 R4, desc[UR36][R4.64] ;  /* 0x0000002404047981 */ /* 0x000ea4000c1e1500 */
[----:B--2---:R-:W-:Y:S01]  /*2f50*/  HADD2.F32 R18, -RZ, R4.H0_H0 ;  /* 0x20000004ff127230 */ /* 0x004fe20000004100 */
[----:B------:R-:W-:Y:S06]  /*2f60*/  BRA `(.L_x_5595) ;  /* 0x0000000800b47947 */ /* 0x000fec0003800000 */
.L_x_5603:
        /* <DEDUP_REMOVED lines=8> */
.L_x_5606:
[----:B------:R-:W2:Y:S02]  /*2ff0*/  LDG.E.U16 R4, desc[UR36][R4.64] ;  /* 0x0000002404047981 */ /* 0x000ea4000c1e1500 */
[----:B--2---:R-:W-:Y:S01]  /*3000*/  HADD2.F32 R18, -RZ, R4.H0_H0 ;  /* 0x20000004ff127230 */ /* 0x004fe20000004100 */
[----:B------:R-:W-:Y:S06]  /*3010*/  BRA `(.L_x_5595) ;  /* 0x0000000800887947 */ /* 0x000fec0003800000 */
.L_x_5605:
[----:B------:R-:W2:Y:S01]  /*3020*/  LDG.E.64 R4, desc[UR36][R4.64] ;  /* 0x0000002404047981 */ /* 0x000ea2000c1e1b00 */
[----:B------:R-:W-:Y:S01]  /*3030*/  UMOV UR4, 0xf0000000 ;  /* 0xf000000000047882 */ /* 0x000fe20000000000 */
[----:B------:R-:W-:Y:S01]  /*3040*/  UMOV UR5, 0x380fffff ;  /* 0x380fffff00057882 */ /* 0x000fe20000000000 */
[----:B--2---:R-:W0:Y:S01]  /*3050*/  F2F.F32.F64 R18, R4 ;  /* 0x0000000400127310 */ /* 0x004e220000301000 */
[----:B------:R-:W-:-:S14]  /*3060*/  DSETP.GEU.AND P0, PT, |R4|, UR4, PT ;  /* 0x0000000404007e2a */ /* 0x000fdc000bf0e200 */
[----:B0-----:R-:W-:Y:S01]  /*3070*/  @!P0 FMUL R18, R18, 1.175494350822287508e-38 ;  /* 0x0080000012128820 */ /* 0x001fe20000400000 */
[----:B------:R-:W-:Y:S06]  /*3080*/  BRA `(.L_x_5595) ;  /* 0x00000008006c7947 */ /* 0x000fec0003800000 */
.L_x_5596:
        /* <DEDUP_REMOVED lines=12> */
.L_x_5609:
[----:B------:R-:W2:Y:S01]  /*3150*/  LDG.E.64 R4, desc[UR36][R4.64] ;  /* 0x0000002404047981 */ /* 0x000ea2000c1e1b00 */
[----:B------:R-:W-:Y:S01]  /*3160*/  UMOV UR4, 0xf0000000 ;  /* 0xf000000000047882 */ /* 0x000fe20000000000 */
[----:B------:R-:W-:Y:S01]  /*3170*/  UMOV UR5, 0x380fffff ;  /* 0x380fffff00057882 */ /* 0x000fe20000000000 */
[----:B--2---:R-:W0:Y:S01]  /*3180*/  F2F.F32.F64 R18, R4 ;  /* 0x0000000400127310 */ /* 0x004e220000301000 */
[----:B------:R-:W-:-:S14]  /*3190*/  DSETP.GEU.AND P0, PT, |R4|, UR4, PT ;  /* 0x0000000404007e2a */ /* 0x000fdc000bf0e200 */
[----:B0-----:R-:W-:Y:S01]  /*31a0*/  @!P0 FMUL R18, R18, 1.175494350822287508e-38 ;  /* 0x0080000012128820 */ /* 0x001fe20000400000 */
[----:B------:R-:W-:Y:S06]  /*31b0*/  BRA `(.L_x_5595) ;  /* 0x0000000800207947 */ /* 0x000fec0003800000 */
.L_x_5608:
        /* <DEDUP_REMOVED lines=25> */
.L_x_5611:
        /* <DEDUP_REMOVED lines=13> */
.L_x_5610:
[----:B------:R-:W2:Y:S02]  /*3420*/  LDG.E.U16 R4, desc[UR36][R4.64] ;  /* 0x0000002404047981 */ /* 0x000ea4000c1e1500 */
[----:B--2---:R-:W-:Y:S01]  /*3430*/  IMAD.U32 R18, R4, 0x10000, RZ ;  /* 0x0001000004127824 */ /* 0x004fe200078e00ff */
[----:B------:R-:W-:Y:S06]  /*3440*/  BRA `(.L_x_5595) ;  /* 0x00000004007c7947 */ /* 0x000fec0003800000 */
.L_x_5607:
        /* <DEDUP_REMOVED lines=11> */
.L_x_5614:
[----:B------:R-:W2:Y:S02]  /*3500*/  LDG.E.U8 R4, desc[UR36][R4.64] ;  /* 0x0000002404047981 */ /* 0x000ea4000c1e1100 */
        /* <DEDUP_REMOVED lines=18> */
.L_x_5616:
[----:B------:R-:W-:Y:S05]  /*3630*/  BSYNC.RECONVERGENT B0 ;  /* 0x0000000000007941 */ /* 0x000fea0003800200 */
.L_x_5615:
[----:B------:R-:W-:Y:S01]  /*3640*/  IMAD.SHL.U32 R0, R0, 0x100000, RZ ;  /* 0x0010000000007824 */ /* 0x000fe200078e00ff */
[----:B------:R-:W-:-:S04]  /*3650*/  LEA R3, R3, 0x3b800000, 0x17 ;  /* 0x3b80000003037811 */ /* 0x000fc800078eb8ff */
[----:B------:R-:W-:Y:S01]  /*3660*/  LOP3.LUT R18, R3, R0, R7, 0xfe, !PT ;  /* 0x0000000003127212 */ /* 0x000fe200078efe07 */
[----:B------:R-:W-:Y:S06]  /*3670*/  BRA `(.L_x_5595) ;  /* 0x0000000000f07947 */ /* 0x000fec0003800000 */
.L_x_5613:
        /* <DEDUP_REMOVED lines=19> */
.L_x_5618:
[----:B------:R-:W-:Y:S05]  /*37b0*/  BSYNC.RECONVERGENT B0 ;  /* 0x0000000000007941 */ /* 0x000fea0003800200 */
.L_x_5617:
[----:B------:R-:W-:Y:S01]  /*37c0*/  IMAD.SHL.U32 R0, R0, 0x200000, RZ ;  /* 0x0020000000007824 */ /* 0x000fe200078e00ff */
[----:B------:R-:W-:-:S04]  /*37d0*/  LEA R3, R3, 0x37800000, 0x17 ;  /* 0x3780000003037811 */ /* 0x000fc800078eb8ff */
[----:B------:R-:W-:Y:S01]  /*37e0*/  LOP3.LUT R18, R3, R0, R7, 0xfe, !PT ;  /* 0x0000000003127212 */ /* 0x000fe200078efe07 */
[----:B------:R-:W-:Y:S06]  /*37f0*/  BRA `(.L_x_5595) ;  /* 0x0000000000907947 */ /* 0x000fec0003800000 */
.L_x_5612:
        /* <DEDUP_REMOVED lines=14> */
.L_x_5600:
        /* <DEDUP_REMOVED lines=16> */
.L_x_5621:
[----:B------:R-:W-:Y:S05]  /*39e0*/  BRA `(.L_x_5595) ;  /* 0x0000000000147947 */ /* 0x000fea0003800000 */
.L_x_5620:
[----:B------:R-:W2:Y:S02]  /*39f0*/  LDG.E.64 R4, desc[UR36][R4.64] ;  /* 0x0000002404047981 */ /* 0x000ea4000c1e1b00 */
[----:B--2---:R0:W2:Y:S01]  /*3a00*/  I2F.U64 R18, R4 ;  /* 0x0000000400127312 */ /* 0x0040a20000301000 */
[----:B------:R-:W-:Y:S05]  /*3a10*/  BRA `(.L_x_5595) ;  /* 0x0000000000087947 */ /* 0x000fea0003800000 */
.L_x_5619:
[----:B------:R-:W2:Y:S02]  /*3a20*/  LDG.E R4, desc[UR36][R4.64] ;  /* 0x0000002404047981 */ /* 0x000ea4000c1e1900 */
[----:B--2---:R-:W-:-:S07]  /*3a30*/  I2FP.F32.U32 R18, R4 ;  /* 0x0000000400127245 */ /* 0x004fce0000201000 */
.L_x_5595:
[----:B------:R-:W-:Y:S05]  /*3a40*/  BSYNC.RECONVERGENT B6 ;  /* 0x0000000000067941 */ /* 0x000fea0003800200 */
.L_x_5594:
        /* <DEDUP_REMOVED lines=10> */
[----:B-1-3-5:R-:W-:Y:S01]  /*3af0*/  FMUL.FTZ R0, |R22|, -1.4426950216293334961 ;  /* 0xbfb8aa3b16007820 */ /* 0x02afe20000410200 */
[----:B------:R-:W-:Y:S02]  /*3b00*/  IMAD.MOV.U32 R6, RZ, RZ, 0x3e800000 ;  /* 0x3e800000ff067424 */ /* 0x000fe400078e00ff */
[----:B------:R-:W-:-:S03]  /*3b10*/  IMAD.MOV.U32 R7, RZ, RZ, 0x3d39bf78 ;  /* 0x3d39bf78ff077424 */ /* 0x000fc600078e00ff */
        /* <DEDUP_REMOVED lines=28> */
[----:B------:R-:W-:-:S07]  /*3ce0*/  FADD.FTZ R4, R3, -R4 ;  /* 0x8000000403047221 */ /* 0x000fce0000010000 */
.L_x_5623:
[----:B------:R-:W-:Y:S05]  /*3cf0*/  BSYNC.RECONVERGENT B0 ;  /* 0x0000000000007941 */ /* 0x000fea0003800200 */
.L_x_5622:
[----:B------:R-:W-:Y:S04]  /*3d00*/  BSSY.RECONVERGENT B0, `(.L_x_5624) ;  /* 0x0000022000007945 */ /* 0x000fe80003800200 */
[----:B------:R-:W-:Y:S05]  /*3d10*/  @P3 BRA `(.L_x_5625) ;  /* 0x0000000000803947 */ /* 0x000fea0003800000 */
[----:B-----5:R-:W-:Y:S01]  /*3d20*/  FMUL.FTZ R0, |R24|, -1.4426950216293334961 ;  /* 0xbfb8aa3b18007820 */ /* 0x020fe20000410200 */
[----:B------:R-:W-:Y:S01]  /*3d30*/  IMAD.MOV.U32 R7, RZ, RZ, 0x3e800000 ;  /* 0x3e800000ff077424 */ /* 0x000fe200078e00ff */
[----:B-1-3--:R-:W-:Y:S01]  /*3d40*/  FMNMX.FTZ R22, RZ, R24, PT ;  /* 0x00000018ff167209 */ /* 0x00afe20003810000 */
        /* <DEDUP_REMOVED lines=28> */
[----:B------:R-:W-:-:S07]  /*3f10*/  FADD.FTZ R22, R22, -R3 ;  /* 0x8000000316167221 */ /* 0x000fce0000010000 */
.L_x_5625:
[----:B------:R-:W-:Y:S05]  /*3f20*/  BSYNC.RECONVERGENT B0 ;  /* 0x0000000000007941 */ /* 0x000fea0003800200 */
.L_x_5624:
[----:B------:R-:W-:Y:S04]  /*3f30*/  BSSY.RECONVERGENT B0, `(.L_x_5626) ;  /* 0x0000022000007945 */ /* 0x000fe80003800200 */
[----:B------:R-:W-:Y:S05]  /*3f40*/  @P0 BRA `(.L_x_5627) ;  /* 0x0000000000800947 */ /* 0x000fea0003800000 */
[----:B-----5:R-:W-:Y:S01]  /*3f50*/  FMUL.FTZ R0, |R23|, -1.4426950216293334961 ;  /* 0xbfb8aa3b17007820 */ /* 0x020fe20000410200 */
[----:B------:R-:W-:Y:S01]  /*3f60*/  IMAD.MOV.U32 R7, RZ, RZ, 0x3e800000 ;  /* 0x3e800000ff077424 */ /* 0x000fe200078e00ff */
[----:B------:R-:W-:Y:S01]  /*3f70*/  FMNMX.FTZ R24, RZ, R23, PT ;  /* 0x00000017ff187209 */ /* 0x000fe20003810000 */
        /* <DEDUP_REMOVED lines=29> */
.L_x_5627:
[----:B------:R-:W-:Y:S05]  /*4150*/  BSYNC.RECONVERGENT B0 ;  /* 0x0000000000007941 */ /* 0x000fea0003800200 */
.L_x_5626:
        /* <DEDUP_REMOVED lines=34> */
.L_x_5629:
[----:B------:R-:W-:Y:S05]  /*4380*/  BSYNC.RECONVERGENT B0 ;  /* 0x0000000000007941 */ /* 0x000fea0003800200 */
.L_x_5628:
        /* <DEDUP_REMOVED lines=24> */
.L_x_5635:
[----:B------:R-:W0:Y:S01]  /*4510*/  F2I.S64.TRUNC R4, R4 ;  /* 0x0000000400047311 */ /* 0x000e22000020d900 */
[----:B------:R-:W-:Y:S02]  /*4520*/  IMAD.MOV.U32 R19, RZ, RZ, R26 ;  /* 0x000000ffff137224 */ /* 0x000fe400078e001a */
[----:B0-----:R-:W-:-:S05]  /*4530*/  IMAD.MOV.U32 R3, RZ, RZ, R4 ;  /* 0x000000ffff037224 */ /* 0x001fca00078e0004 */
[----:B------:R0:W-:Y:S01]  /*4540*/  STG.E.U8 desc[UR36][R8.64], R3 ;  /* 0x0000000308007986 */ /* 0x0001e2000c101124 */
[----:B------:R-:W-:Y:S05]  /*4550*/  BRA `(.L_x_5631) ;  /* 0x0000000c007c7947 */ /* 0x000fea0003800000 */
.L_x_5634:
        /* <DEDUP_REMOVED lines=10> */
.L_x_5638:
[----:B------:R-:W0:Y:S01]  /*4600*/  F2I.FTZ.TRUNC.NTZ R3, R4 ;  /* 0x0000000400037305 */ /* 0x000e22000021f100 */
[----:B------:R-:W-:Y:S01]  /*4610*/  IMAD.MOV.U32 R19, RZ, RZ, R26 ;  /* 0x000000ffff137224 */ /* 0x000fe200078e001a */
[----:B0-----:R4:W-:Y:S01]  /*4620*/  STG.E desc[UR36][R8.64], R3 ;  /* 0x0000000308007986 */ /* 0x0019e2000c101924 */
[----:B------:R-:W-:Y:S05]  /*4630*/  BRA `(.L_x_5631) ;  /* 0x0000000c00447947 */ /* 0x000fea0003800000 */
.L_x_5637:
[----:B------:R-:W0:Y:S01]  /*4640*/  F2I.FTZ.TRUNC.NTZ R3, R4 ;  /* 0x0000000400037305 */ /* 0x000e22000021f100 */
[----:B------:R-:W-:Y:S01]  /*4650*/  IMAD.MOV.U32 R19, RZ, RZ, R26 ;  /* 0x000000ffff137224 */ /* 0x000fe200078e001a */
[----:B0-----:R0:W-:Y:S01]  /*4660*/  STG.E.U16 desc[UR36][R8.64], R3 ;  /* 0x0000000308007986 */ /* 0x0011e2000c101524 */
[----:B------:R-:W-:Y:S05]  /*4670*/  BRA `(.L_x_5631) ;  /* 0x0000000c00347947 */ /* 0x000fea0003800000 */
.L_x_5633:
        /* <DEDUP_REMOVED lines=9> */
.L_x_5640:
[----:B------:R-:W-:Y:S01]  /*4710*/  F2FP.F16.F32.PACK_AB R4, RZ, R4 ;  /* 0x00000004ff04723e */ /* 0x000fe200000000ff */
[----:B------:R-:W-:-:S04]  /*4720*/  IMAD.MOV.U32 R19, RZ, RZ, R26 ;  /* 0x000000ffff137224 */ /* 0x000fc800078e001a */
[----:B------:R0:W-:Y:S01]  /*4730*/  STG.E.U16 desc[UR36][R8.64], R4 ;  /* 0x0000000408007986 */ /* 0x0001e2000c101524 */
[----:B------:R-:W-:Y:S05]  /*4740*/  BRA `(.L_x_5631) ;  /* 0x0000000c00007947 */ /* 0x000fea0003800000 */
.L_x_5639:
        /* <DEDUP_REMOVED lines=10> */
.L_x_5642:
[----:B------:R-:W-:Y:S01]  /*47f0*/  F2FP.F16.F32.PACK_AB R3, RZ, R4 ;  /* 0x00000004ff03723e */ /* 0x000fe200000000ff */
[----:B------:R-:W-:-:S03]  /*4800*/  IMAD.MOV.U32 R19, RZ, RZ, R26 ;  /* 0x000000ffff137224 */ /* 0x000fc600078e001a */
[----:B------:R-:W-:-:S05]  /*4810*/  PRMT R3, R3, 0x5410, RZ ;  /* 0x0000541003037816 */ /* 0x000fca00000000ff */
[----:B------:R0:W-:Y:S01]  /*4820*/  STG.E desc[UR36][R8.64], R3 ;  /* 0x0000000308007986 */ /* 0x0001e2000c101924 */
[----:B------:R-:W-:Y:S05]  /*4830*/  BRA `(.L_x_5631) ;  /* 0x0000000800c47947 */ /* 0x000fea0003800000 */
.L_x_5641:
[----:B------:R-:W-:Y:S01]  /*4840*/  FMUL.FTZ R4, R4, 1 ;  /* 0x3f80000004047820 */ /* 0x000fe20000410000 */
[----:B------:R-:W-:-:S05]  /*4850*/  IMAD.MOV.U32 R19, RZ, RZ, R26 ;  /* 0x000000ffff137224 */ /* 0x000fca00078e001a */
[----:B------:R-:W0:Y:S02]  /*4860*/  F2F.F64.F32 R4, R4 ;  /* 0x0000000400047310 */ /* 0x000e240000201800 */
[----:B0-----:R0:W-:Y:S01]  /*4870*/  STG.E.64 desc[UR36][R8.64], R4 ;  /* 0x0000000408007986 */ /* 0x0011e2000c101b24 */
[----:B------:R-:W-:Y:S05]  /*4880*/  BRA `(.L_x_5631) ;  /* 0x0000000800b07947 */ /* 0x000fea0003800000 */
.L_x_5632:
        /* <DEDUP_REMOVED lines=13> */
.L_x_5645:
[----:B------:R-:W-:Y:S01]  /*4960*/  FMUL.FTZ R4, R4, 1 ;  /* 0x3f80000004047820 */ /* 0x000fe20000410000 */
[----:B------:R-:W-:Y:S01]  /*4970*/  CS2R R6, SRZ ;  /* 0x0000000000067805 */ /* 0x000fe2000001ff00 */
[----:B------:R-:W-:-:S04]  /*4980*/  IMAD.MOV.U32 R19, RZ, RZ, R26 ;  /* 0x000000ffff137224 */ /* 0x000fc800078e001a */
[----:B------:R-:W0:Y:S02]  /*4990*/  F2F.F64.F32 R4, R4 ;  /* 0x0000000400047310 */ /* 0x000e240000201800 */
[----:B0-----:R0:W-:Y:S01]  /*49a0*/  STG.E.128 desc[UR36][R8.64], R4 ;  /* 0x0000000408007986 */ /* 0x0011e2000c101d24 */
[----:B------:R-:W-:Y:S05]  /*49b0*/  BRA `(.L_x_5631) ;  /* 0x0000000800647947 */ /* 0x000fea0003800000 */
.L_x_5644:
        /* <DEDUP_REMOVED lines=18> */
.L_x_5649:
[----:B------:R-:W-:Y:S05]  /*4ae0*/  BSYNC.RECONVERGENT B0 ;  /* 0x0000000000007941 */ /* 0x000fea0003800200 */
.L_x_5648:
[----:B------:R-:W-:Y:S01]  /*4af0*/  LOP3.LUT R5, R0, 0x80, R5, 0xf8, !PT ;  /* 0x0000008000057812 */ /* 0x000fe200078ef805 */
[----:B------:R-:W-:-:S04]  /*4b00*/  IMAD.MOV.U32 R19, RZ, RZ, R26 ;  /* 0x000000ffff137224 */ /* 0x000fc800078e001a */
[----:B------:R0:W-:Y:S01]  /*4b10*/  STG.E.U8 desc[UR36][R8.64], R5 ;  /* 0x0000000508007986 */ /* 0x0001e2000c101124 */
[----:B------:R-:W-:Y:S05]  /*4b20*/  BRA `(.L_x_5631) ;  /* 0x0000000800087947 */ /* 0x000fea0003800000 */
.L_x_5647:
        /* <DEDUP_REMOVED lines=14> */
.L_x_5651:
[----:B------:R-:W-:Y:S05]  /*4c10*/  BSYNC.RECONVERGENT B0 ;  /* 0x0000000000007941 */ /* 0x000fea0003800200 */
.L_x_5650:
[----:B------:R-:W-:Y:S01]  /*4c20*/  LOP3.LUT R3, R0, 0x80, R7, 0xf8, !PT ;  /* 0x0000008000037812 */ /* 0x000fe200078ef807 */
[----:B------:R-:W-:-:S04]  /*4c30*/  IMAD.MOV.U32 R19, RZ, RZ, R26 ;  /* 0x000000ffff137224 */ /* 0x000fc800078e001a */
[----:B------:R0:W-:Y:S01]  /*4c40*/  STG.E.U8 desc[UR36][R8.64], R3 ;  /* 0x0000000308007986 */ /* 0x0001e2000c101124 */
[----:B------:R-:W-:Y:S05]  /*4c50*/  BRA `(.L_x_5631) ;  /* 0x0000000400bc7947 */ /* 0x000fea0003800000 */
.L_x_5646:
[----:B------:R-:W-:Y:S01]  /*4c60*/  F2FP.BF16.F32.PACK_AB R4, RZ, R4 ;  /* 0x00000004ff04723e */ /* 0x000fe200000010ff */
[----:B------:R-:W-:-:S04]  /*4c70*/  IMAD.MOV.U32 R19, RZ, RZ, R26 ;  /* 0x000000ffff137224 */ /* 0x000fc800078e001a */
[----:B------:R0:W-:Y:S01]  /*4c80*/  STG.E.U16 desc[UR36][R8.64], R4 ;  /* 0x0000000408007986 */ /* 0x0001e2000c101524 */
[----:B------:R-:W-:Y:S05]  /*4c90*/  BRA `(.L_x_5631) ;  /* 0x0000000400ac7947 */ /* 0x000fea0003800000 */
.L_x_5643:
        /* <DEDUP_REMOVED lines=12> */
.L_x_5654:
        /* <DEDUP_REMOVED lines=12> */
.L_x_5657:
[----:B------:R-:W-:-:S04]  /*4e20*/  SHF.R.U32.HI R0, RZ, 0x14, R4 ;  /* 0x00000014ff007819 */ /* 0x000fc80000011604 */
[----:B------:R-:W-:-:S04]  /*4e30*/  LOP3.LUT R3, R0, 0x1, RZ, 0xc0, !PT ;  /* 0x0000000100037812 */ /* 0x000fc800078ec0ff */
[----:B------:R-:W-:-:S04]  /*4e40*/  IADD3 R0, PT, PT, R4, 0x487ffff, R3 ;  /* 0x0487ffff04007810 */ /* 0x000fc80007ffe003 */
[----:B------:R-:W-:-:S04]  /*4e50*/  SHF.R.U32.HI R0, RZ, 0x14, R0 ;  /* 0x00000014ff007819 */ /* 0x000fc80000011600 */
[----:B------:R-:W-:-:S07]  /*4e60*/  LOP3.LUT R3, R0, 0xff, RZ, 0xc0, !PT ;  /* 0x000000ff00037812 */ /* 0x000fce00078ec0ff */
.L_x_5658:
[----:B------:R-:W-:-:S04]  /*4e70*/  SHF.R.U32.HI R4, RZ, 0x18, R4 ;  /* 0x00000018ff047819 */ /* 0x000fc80000011604 */
[----:B------:R-:W-:-:S04]  /*4e80*/  LOP3.LUT R3, R3, 0x80, R4, 0xf8, !PT ;  /* 0x0000008003037812 */ /* 0x000fc800078ef804 */
[----:B------:R-:W-:-:S07]  /*4e90*/  PRMT R0, R3, 0x7610, R0 ;  /* 0x0000761003007816 */ /* 0x000fce0000000000 */
.L_x_5656:
[----:B------:R-:W-:Y:S05]  /*4ea0*/  BSYNC.RECONVERGENT B0 ;  /* 0x0000000000007941 */ /* 0x000fea0003800200 */
.L_x_5655:
[----:B------:R0:W-:Y:S01]  /*4eb0*/  STG.E.U8 desc[UR36][R8.64], R0 ;  /* 0x0000000008007986 */ /* 0x0001e2000c101124 */
[----:B------:R-:W-:Y:S01]  /*4ec0*/  IMAD.MOV.U32 R19, RZ, RZ, R26 ;  /* 0x000000ffff137224 */ /* 0x000fe200078e001a */
[----:B------:R-:W-:Y:S06]  /*4ed0*/  BRA `(.L_x_5631) ;  /* 0x00000004001c7947 */ /* 0x000fec0003800000 */
.L_x_5653:
        /* <DEDUP_REMOVED lines=12> */
.L_x_5661:
[----:B------:R-:W-:-:S04]  /*4fa0*/  SHF.R.U32.HI R0, RZ, 0x15, R4 ;  /* 0x00000015ff007819 */ /* 0x000fc80000011604 */
[----:B------:R-:W-:-:S04]  /*4fb0*/  LOP3.LUT R3, R0, 0x1, RZ, 0xc0, !PT ;  /* 0x0000000100037812 */ /* 0x000fc800078ec0ff */
[----:B------:R-:W-:-:S04]  /*4fc0*/  IADD3 R0, PT, PT, R4, 0x88fffff, R3 ;  /* 0x088fffff04007810 */ /* 0x000fc80007ffe003 */
[----:B------:R-:W-:-:S04]  /*4fd0*/  SHF.R.U32.HI R0, RZ, 0x15, R0 ;  /* 0x00000015ff007819 */ /* 0x000fc80000011600 */
[----:B------:R-:W-:-:S07]  /*4fe0*/  LOP3.LUT R3, R0, 0xff, RZ, 0xc0, !PT ;  /* 0x000000ff00037812 */ /* 0x000fce00078ec0ff */
.L_x_5662:
[----:B------:R-:W-:-:S04]  /*4ff0*/  SHF.R.U32.HI R4, RZ, 0x18, R4 ;  /* 0x00000018ff047819 */ /* 0x000fc80000011604 */
[----:B------:R-:W-:-:S04]  /*5000*/  LOP3.LUT R3, R3, 0x80, R4, 0xf8, !PT ;  /* 0x0000008003037812 */ /* 0x000fc800078ef804 */
[----:B------:R-:W-:-:S07]  /*5010*/  PRMT R0, R3, 0x7610, R0 ;  /* 0x0000761003007816 */ /* 0x000fce0000000000 */
.L_x_5660:
[----:B------:R-:W-:Y:S05]  /*5020*/  BSYNC.RECONVERGENT B0 ;  /* 0x0000000000007941 */ /* 0x000fea0003800200 */
.L_x_5659:
[----:B------:R0:W-:Y:S01]  /*5030*/  STG.E.U8 desc[UR36][R8.64], R0 ;  /* 0x0000000008007986 */ /* 0x0001e2000c101124 */
[----:B------:R-:W-:Y:S01]  /*5040*/  IMAD.MOV.U32 R19, RZ, RZ, R26 ;  /* 0x000000ffff137224 */ /* 0x000fe200078e001a */
[----:B------:R-:W-:Y:S06]  /*5050*/  BRA `(.L_x_5631) ;  /* 0x0000000000bc7947 */ /* 0x000fec0003800000 */
.L_x_5652:
[----:B------:R-:W-:-:S13]  /*5060*/  ISETP.NE.AND P0, PT, R0, 0x1c, PT ;  /* 0x0000001c0000780c */ /* 0x000fda0003f05270 */
[----:B------:R-:W-:Y:S05]  /*5070*/  @!P0 BRA `(.L_x_5663) ;  /* 0x0000000000a88947 */ /* 0x000fea0003800000 */
[----:B------:R-:W-:-:S13]  /*5080*/  ISETP.NE.AND P0, PT, R0, 0x1d, PT ;  /* 0x0000001d0000780c */ /* 0x000fda0003f05270 */
[----:B------:R-:W-:Y:S05]  /*5090*/  @!P0 BRA `(.L_x_5664) ;  /* 0x0000000000908947 */ /* 0x000fea0003800000 */
[----:B------:R-:W-:-:S13]  /*50a0*/  ISETP.NE.AND P0, PT, R0, 0x2c, PT ;  /* 0x0000002c0000780c */ /* 0x000fda0003f05270 */
[----:B------:R-:W-:Y:S05]  /*50b0*/  @!P0 BRA `(.L_x_5665) ;  /* 0x0000000000488947 */ /* 0x000fea0003800000 */
.L_x_5636:
        /* <DEDUP_REMOVED lines=16> */
.L_x_5666:
[----:B------:R-:W-:Y:S01]  /*51c0*/  IMAD.MOV.U32 R19, RZ, RZ, R26 ;  /* 0x000000ffff137224 */ /* 0x000fe200078e001a */
[----:B------:R-:W-:Y:S06]  /*51d0*/  BRA `(.L_x_5631) ;  /* 0x00000000005c7947 */ /* 0x000fec0003800000 */
.L_x_5665:
        /* <DEDUP_REMOVED lines=16> */
.L_x_5664:
[----:B------:R-:W0:Y:S01]  /*52e0*/  F2I.U64.TRUNC R4, R4 ;  /* 0x0000000400047311 */ /* 0x000e22000020d800 */
[----:B------:R-:W-:Y:S01]  /*52f0*/  IMAD.MOV.U32 R19, RZ, RZ, R26 ;  /* 0x000000ffff137224 */ /* 0x000fe200078e001a */
[----:B0-----:R0:W-:Y:S01]  /*5300*/  STG.E.64 desc[UR36][R8.64], R4 ;  /* 0x0000000408007986 */ /* 0x0011e2000c101b24 */
[----:B------:R-:W-:Y:S05]  /*5310*/  BRA `(.L_x_5631) ;  /* 0x00000000000c7947 */ /* 0x000fea0003800000 */
.L_x_5663:
[----:B------:R-:W0:Y:S01]  /*5320*/  F2I.FTZ.U32.TRUNC.NTZ R3, R4 ;  /* 0x0000000400037305 */ /* 0x000e22000021f000 */
[----:B------:R-:W-:Y:S01]  /*5330*/  IMAD.MOV.U32 R19, RZ, RZ, R26 ;  /* 0x000000ffff137224 */ /* 0x000fe200078e001a */
[----:B0-----:R0:W-:Y:S06]  /*5340*/  STG.E desc[UR36][R8.64], R3 ;  /* 0x0000000308007986 */ /* 0x0011ec000c101924 */
.L_x_5631:
[----:B------:R-:W-:Y:S05]  /*5350*/  BSYNC.RECONVERGENT B6 ;  /* 0x0000000000067941 */ /* 0x000fea0003800200 */
.L_x_5630:
        /* <DEDUP_REMOVED lines=24> */
.L_x_5672:
[----:B-----5:R-:W0:Y:S02]  /*54e0*/  F2I.S64.TRUNC R22, R22 ;  /* 0x0000001600167311 */ /* 0x020e24000020d900 */
[----:B0-----:R-:W-:-:S05]  /*54f0*/  IMAD.MOV.U32 R3, RZ, RZ, R22 ;  /* 0x000000ffff037224 */ /* 0x001fca00078e0016 */
[----:B------:R0:W-:Y:S01]  /*5500*/  STG.E.U8 desc[UR36][R8.64], R3 ;  /* 0x0000000308007986 */ /* 0x0001e2000c101124 */
[----:B------:R-:W-:Y:S05]  /*5510*/  BRA `(.L_x_5674) ;  /* 0x0000000c00287947 */ /* 0x000fea0003800000 */
.L_x_5671:
        /* <DEDUP_REMOVED lines=9> */
.L_x_5676:
[----:B-----5:R-:W0:Y:S02]  /*55b0*/  F2I.FTZ.TRUNC.NTZ R3, R22 ;  /* 0x0000001600037305 */ /* 0x020e24000021f100 */
[----:B0-----:R3:W-:Y:S01]  /*55c0*/  STG.E desc[UR36][R8.64], R3 ;  /* 0x0000000308007986 */ /* 0x0017e2000c101924 */
[----:B------:R-:W-:Y:S05]  /*55d0*/  BRA `(.L_x_5674) ;  /* 0x0000000800f87947 */ /* 0x000fea0003800000 */
.L_x_5675:
[----:B-----5:R-:W0:Y:S02]  /*55e0*/  F2I.FTZ.TRUNC.NTZ R3, R22 ;  /* 0x0000001600037305 */ /* 0x020e24000021f100 */
[----:B0-----:R2:W-:Y:S01]  /*55f0*/  STG.E.U16 desc[UR36][R8.64], R3 ;  /* 0x0000000308007986 */ /* 0x0015e2000c101524 */
[----:B------:R-:W-:Y:S05]  /*5600*/  BRA `(.L_x_5674) ;  /* 0x0000000800ec7947 */ /* 0x000fea0003800000 */
.L_x_5670:
        /* <DEDUP_REMOVED lines=8> */
.L_x_5678:
[----:B-----5:R-:W-:-:S05]  /*5690*/  F2FP.F16.F32.PACK_AB R22, RZ, R22 ;  /* 0x00000016ff16723e */ /* 0x020fca00000000ff */
[----:B------:R0:W-:Y:S01]  /*56a0*/  STG.E.U16 desc[UR36][R8.64], R22 ;  /* 0x0000001608007986 */ /* 0x0001e2000c101524 */
[----:B------:R-:W-:Y:S05]  /*56b0*/  BRA `(.L_x_5674) ;  /* 0x0000000800c07947 */ /* 0x000fea0003800000 */
.L_x_5677:
        /* <DEDUP_REMOVED lines=9> */
.L_x_5680:
[----:B-----5:R-:W-:-:S04]  /*5750*/  F2FP.F16.F32.PACK_AB R3, RZ, R22 ;  /* 0x00000016ff03723e */ /* 0x020fc800000000ff */
[----:B------:R-:W-:-:S05]  /*5760*/  PRMT R3, R3, 0x5410, RZ ;  /* 0x0000541003037816 */ /* 0x000fca00000000ff */
[----:B------:R0:W-:Y:S01]  /*5770*/  STG.E desc[UR36][R8.64], R3 ;  /* 0x0000000308007986 */ /* 0x0001e2000c101924 */
[----:B------:R-:W-:Y:S05]  /*5780*/  BRA `(.L_x_5674) ;  /* 0x00000008008c7947 */ /* 0x000fea0003800000 */
.L_x_5679:
[----:B-----5:R-:W-:-:S06]  /*5790*/  FMUL.FTZ R4, R22, 1 ;  /* 0x3f80000016047820 */ /* 0x020fcc0000410000 */
[----:B------:R-:W0:Y:S02]  /*57a0*/  F2F.F64.F32 R4, R4 ;  /* 0x0000000400047310 */ /* 0x000e240000201800 */
[----:B0-----:R0:W-:Y:S01]  /*57b0*/  STG.E.64 desc[UR36][R8.64], R4 ;  /* 0x0000000408007986 */ /* 0x0011e2000c101b24 */
[----:B------:R-:W-:Y:S05]  /*57c0*/  BRA `(.L_x_5674) ;  /* 0x00000008007c7947 */ /* 0x000fea0003800000 */
.L_x_5669:
        /* <DEDUP_REMOVED lines=13> */
.L_x_5684:
        /* <DEDUP_REMOVED lines=16> */
.L_x_5687:
[----:B------:R-:W-:-:S04]  /*59a0*/  SHF.R.U32.HI R22, RZ, 0x18, R22 ;  /* 0x00000018ff167819 */ /* 0x000fc80000011616 */
[----:B------:R-:W-:-:S04]  /*59b0*/  LOP3.LUT R3, R3, 0x80, R22, 0xf8, !PT ;  /* 0x0000008003037812 */ /* 0x000fc800078ef816 */
[----:B------:R-:W-:-:S07]  /*59c0*/  PRMT R4, R3, 0x7610, R4 ;  /* 0x0000761003047816 */ /* 0x000fce0000000004 */
.L_x_5686:
[----:B------:R-:W-:Y:S05]  /*59d0*/  BSYNC.RECONVERGENT B0 ;  /* 0x0000000000007941 */ /* 0x000fea0003800200 */
.L_x_5685:
[----:B------:R0:W-:Y:S01]  /*59e0*/  STG.E.U8 desc[UR36][R8.64], R4 ;  /* 0x0000000408007986 */ /* 0x0001e2000c101124 */
[----:B------:R-:W-:Y:S05]  /*59f0*/  BRA `(.L_x_5674) ;  /* 0x0000000400f07947 */ /* 0x000fea0003800000 */
.L_x_5683:
        /* <DEDUP_REMOVED lines=16> */
.L_x_5690:
[----:B------:R-:W-:-:S04]  /*5b00*/  SHF.R.U32.HI R22, RZ, 0x18, R22 ;  /* 0x00000018ff167819 */ /* 0x000fc80000011616 */
[----:B------:R-:W-:-:S04]  /*5b10*/  LOP3.LUT R3, R3, 0x80, R22, 0xf8, !PT ;  /* 0x0000008003037812 */ /* 0x000fc800078ef816 */
[----:B------:R-:W-:-:S07]  /*5b20*/  PRMT R4, R3, 0x7610, R4 ;  /* 0x0000761003047816 */ /* 0x000fce0000000004 */
.L_x_5689:
[----:B------:R-:W-:Y:S05]  /*5b30*/  BSYNC.RECONVERGENT B0 ;  /* 0x0000000000007941 */ /* 0x000fea0003800200 */
.L_x_5688:
[----:B------:R0:W-:Y:S01]  /*5b40*/  STG.E.U8 desc[UR36][R8.64], R4 ;  /* 0x0000000408007986 */ /* 0x0001e2000c101124 */
[----:B------:R-:W-:Y:S05]  /*5b50*/  BRA `(.L_x_5674) ;  /* 0x0000000400987947 */ /* 0x000fea0003800000 */
.L_x_5682:
        /* <DEDUP_REMOVED lines=21> */
.L_x_5692:
[----:B-----5:R-:W0:Y:S02]  /*5cb0*/  F2I.U64.TRUNC R22, R22 ;  /* 0x0000001600167311 */ /* 0x020e24000020d800 */
[----:B0-----:R0:W-:Y:S01]  /*5cc0*/  STG.E.64 desc[UR36][R8.64], R22 ;  /* 0x0000001608007986 */ /* 0x0011e2000c101b24 */
[----:B------:R-:W-:Y:S05]  /*5cd0*/  BRA `(.L_x_5674) ;  /* 0x0000000400387947 */ /* 0x000fea0003800000 */
.L_x_5691:
[----:B-----5:R-:W0:Y:S02]  /*5ce0*/  F2I.FTZ.U32.TRUNC.NTZ R3, R22 ;  /* 0x0000001600037305 */ /* 0x020e24000021f000 */
[----:B0-----:R0:W-:Y:S01]  /*5cf0*/  STG.E desc[UR36][R8.64], R3 ;  /* 0x0000000308007986 */ /* 0x0011e2000c101924 */
[----:B------:R-:W-:Y:S05]  /*5d00*/  BRA `(.L_x_5674) ;  /* 0x00000004002c7947 */ /* 0x000fea0003800000 */
.L_x_5681:
        /* <DEDUP_REMOVED lines=10> */
.L_x_5694:
[----:B-----5:R-:W-:Y:S01]  /*5db0*/  FMUL.FTZ R4, R22, 1 ;  /* 0x3f80000016047820 */ /* 0x020fe20000410000 */
[----:B------:R-:W-:-:S05]  /*5dc0*/  CS2R R6, SRZ ;  /* 0x0000000000067805 */ /* 0x000fca000001ff00 */
[----:B------:R-:W0:Y:S02]  /*5dd0*/  F2F.F64.F32 R4, R4 ;  /* 0x0000000400047310 */ /* 0x000e240000201800 */
[----:B0-----:R0:W-:Y:S01]  /*5de0*/  STG.E.128 desc[UR36][R8.64], R4 ;  /* 0x0000000408007986 */ /* 0x0011e2000c101d24 */
[----:B------:R-:W-:Y:S05]  /*5df0*/  BRA `(.L_x_5674) ;  /* 0x0000000000f07947 */ /* 0x000fea0003800000 */
.L_x_5693:
[----:B------:R-:W-:-:S13]  /*5e00*/  ISETP.NE.AND P0, PT, R0, 0xf, PT ;  /* 0x0000000f0000780c */ /* 0x000fda0003f05270 */
[----:B------:R-:W-:Y:S05]  /*5e10*/  @!P0 BRA `(.L_x_5695) ;  /* 0x0000000000e08947 */ /* 0x000fea0003800000 */
[----:B------:R-:W-:-:S13]  /*5e20*/  ISETP.NE.AND P0, PT, R0, 0x17, PT ;  /* 0x000000170000780c */ /* 0x000fda0003f05270 */
[----:B------:R-:W-:Y:S05]  /*5e30*/  @!P0 BRA `(.L_x_5696) ;  /* 0x00000000008c8947 */ /* 0x000fea0003800000 */
[----:B------:R-:W-:-:S13]  /*5e40*/  ISETP.NE.AND P0, PT, R0, 0x18, PT ;  /* 0x000000180000780c */ /* 0x000fda0003f05270 */
[----:B------:R-:W-:Y:S05]  /*5e50*/  @!P0 BRA `(.L_x_5697) ;  /* 0x0000000000448947 */ /* 0x000fea0003800000 */
.L_x_5673:
        /* <DEDUP_REMOVED lines=16> */
.L_x_5698:
[----:B------:R-:W-:Y:S05]  /*5f60*/  BRA `(.L_x_5674) ;  /* 0x0000000000947947 */ /* 0x000fea0003800000 */
.L_x_5697:
        /* <DEDUP_REMOVED lines=12> */
.L_x_5700:
[----:B------:R-:W-:Y:S05]  /*6030*/  BSYNC.RECONVERGENT B0 ;  /* 0x0000000000007941 */ /* 0x000fea0003800200 */
.L_x_5699:
[----:B------:R-:W-:-:S05]  /*6040*/  LOP3.LUT R3, R0, 0x80, R5, 0xf8, !PT ;  /* 0x0000008000037812 */ /* 0x000fca00078ef805 */
[----:B------:R0:W-:Y:S01]  /*6050*/  STG.E.U8 desc[UR36][R8.64], R3 ;  /* 0x0000000308007986 */ /* 0x0001e2000c101124 */
[----:B------:R-:W-:Y:S05]  /*6060*/  BRA `(.L_x_5674) ;  /* 0x0000000000547947 */ /* 0x000fea0003800000 */
.L_x_5696:
        /* <DEDUP_REMOVED lines=11> */
.L_x_5702:
[----:B------:R-:W-:Y:S01]  /*6120*/  IMAD.MOV.U32 R0, RZ, RZ, 0x7f ;  /* 0x0000007fff007424 */ /* 0x000fe200078e00ff */
[----:B------:R-:W-:-:S04]  /*6130*/  ISETP.GT.U32.AND P0, PT, R4, 0x7f800000, PT ;  /* 0x7f8000000400780c */ /* 0x000fc80003f04070 */
[----:B------:R-:W-:-:S09]  /*6140*/  SEL R0, R0, 0x7c, P0 ;  /* 0x0000007c00007807 */ /* 0x000fd20000000000 */
.L_x_5703:
[----:B------:R-:W-:Y:S05]  /*6150*/  BSYNC.RECONVERGENT B0 ;  /* 0x0000000000007941 */ /* 0x000fea0003800200 */
.L_x_5701:
[----:B------:R-:W-:-:S04]  /*6160*/  SHF.R.U32.HI R3, RZ, 0x18, R22 ;  /* 0x00000018ff037819 */ /* 0x000fc80000011616 */
[----:B------:R-:W-:-:S05]  /*6170*/  LOP3.LUT R3, R0, 0x80, R3, 0xf8, !PT ;  /* 0x0000008000037812 */ /* 0x000fca00078ef803 */
[----:B------:R0:W-:Y:S01]  /*6180*/  STG.E.U8 desc[UR36][R8.64], R3 ;  /* 0x0000000308007986 */ /* 0x0001e2000c101124 */
[----:B------:R-:W-:Y:S05]  /*6190*/  BRA `(.L_x_5674) ;  /* 0x0000000000087947 */ /* 0x000fea0003800000 */
.L_x_5695:
[----:B-----5:R-:W-:-:S05]  /*61a0*/  F2FP.BF16.F32.PACK_AB R22, RZ, R22 ;  /* 0x00000016ff16723e */ /* 0x020fca00000010ff */
[----:B------:R0:W-:Y:S02]  /*61b0*/  STG.E.U16 desc[UR36][R8.64], R22 ;  /* 0x0000001608007986 */ /* 0x0001e4000c101524 */
.L_x_5674:
        /* <DEDUP_REMOVED lines=24> */
.L_x_5707:
[----:B------:R-:W0:Y:S02]  /*6340*/  F2I.S64.TRUNC R24, R24 ;  /* 0x0000001800187311 */ /* 0x000e24000020d900 */
[----:B0-----:R-:W-:-:S05]  /*6350*/  IMAD.MOV.U32 R3, RZ, RZ, R24 ;  /* 0x000000ffff037224 */ /* 0x001fca00078e0018 */
[----:B------:R0:W-:Y:S01]  /*6360*/  STG.E.U8 desc[UR36][R8.64], R3 ;  /* 0x0000000308007986 */ /* 0x0001e2000c101124 */
[----:B------:R-:W-:Y:S05]  /*6370*/  BRA `(.L_x_5709) ;  /* 0x0000000c00287947 */ /* 0x000fea0003800000 */
.L_x_5706:
        /* <DEDUP_REMOVED lines=9> */
.L_x_5711:
[----:B------:R-:W0:Y:S02]  /*6410*/  F2I.FTZ.TRUNC.NTZ R3, R24 ;  /* 0x0000001800037305 */ /* 0x000e24000021f100 */
[----:B0-----:R0:W-:Y:S01]  /*6420*/  STG.E desc[UR36][R8.64], R3 ;  /* 0x0000000308007986 */ /* 0x0011e2000c101924 */
[----:B------:R-:W-:Y:S05]  /*6430*/  BRA `(.L_x_5709) ;  /* 0x0000000800f87947 */ /* 0x000fea0003800000 */
.L_x_5710:
[----:B------:R-:W0:Y:S02]  /*6440*/  F2I.FTZ.TRUNC.NTZ R3, R24 ;  /* 0x0000001800037305 */ /* 0x000e24000021f100 */
[----:B0-----:R0:W-:Y:S01]  /*6450*/  STG.E.U16 desc[UR36][R8.64], R3 ;  /* 0x0000000308007986 */ /* 0x0011e2000c101524 */
[----:B------:R-:W-:Y:S05]  /*6460*/  BRA `(.L_x_5709) ;  /* 0x0000000800ec7947 */ /* 0x000fea0003800000 */
.L_x_5705:
        /* <DEDUP_REMOVED lines=8> */
.L_x_5713:
[----:B------:R-:W-:-:S05]  /*64f0*/  F2FP.F16.F32.PACK_AB R24, RZ, R24 ;  /* 0x00000018ff18723e */ /* 0x000fca00000000ff */
[----:B------:R0:W-:Y:S01]  /*6500*/  STG.E.U16 desc[UR36][R8.64], R24 ;  /* 0x0000001808007986 */ /* 0x0001e2000c101524 */
[----:B------:R-:W-:Y:S05]  /*6510*/  BRA `(.L_x_5709) ;  /* 0x0000000800c07947 */ /* 0x000fea0003800000 */
.L_x_5712:
        /* <DEDUP_REMOVED lines=9> */
.L_x_5715:
[----:B------:R-:W-:-:S04]  /*65b0*/  F2FP.F16.F32.PACK_AB R3, RZ, R24 ;  /* 0x00000018ff03723e */ /* 0x000fc800000000ff */
[----:B------:R-:W-:-:S05]  /*65c0*/  PRMT R3, R3, 0x5410, RZ ;  /* 0x0000541003037816 */ /* 0x000fca00000000ff */
[----:B------:R0:W-:Y:S01]  /*65d0*/  STG.E desc[UR36][R8.64], R3 ;  /* 0x0000000308007986 */ /* 0x0001e2000c101924 */
[----:B------:R-:W-:Y:S05]  /*65e0*/  BRA `(.L_x_5709) ;  /* 0x00000008008c7947 */ /* 0x000fea0003800000 */
.L_x_5714:
[----:B------:R-:W-:-:S06]  /*65f0*/  FMUL.FTZ R4, R24, 1 ;  /* 0x3f80000018047820 */ /* 0x000fcc0000410000 */
[----:B------:R-:W0:Y:S02]  /*6600*/  F2F.F64.F32 R4, R4 ;  /* 0x0000000400047310 */ /* 0x000e240000201800 */
[----:B0-----:R0:W-:Y:S01]  /*6610*/  STG.E.64 desc[UR36][R8.64], R4 ;  /* 0x0000000408007986 */ /* 0x0011e2000c101b24 */
[----:B------:R-:W-:Y:S05]  /*6620*/  BRA `(.L_x_5709) ;  /* 0x00000008007c7947 */ /* 0x000fea0003800000 */
.L_x_5704:
        /* <DEDUP_REMOVED lines=13> */
.L_x_5719:
        /* <DEDUP_REMOVED lines=16> */
.L_x_5722:
[----:B------:R-:W-:-:S04]  /*6800*/  SHF.R.U32.HI R24, RZ, 0x18, R24 ;  /* 0x00000018ff187819 */ /* 0x000fc80000011618 */
[----:B------:R-:W-:-:S04]  /*6810*/  LOP3.LUT R3, R3, 0x80, R24, 0xf8, !PT ;  /* 0x0000008003037812 */ /* 0x000fc800078ef818 */
[----:B------:R-:W-:-:S07]  /*6820*/  PRMT R4, R3, 0x7610, R4 ;  /* 0x0000761003047816 */ /* 0x000fce0000000004 */
.L_x_5721:
[----:B------:R-:W-:Y:S05]  /*6830*/  BSYNC.RECONVERGENT B0 ;  /* 0x0000000000007941 */ /* 0x000fea0003800200 */
.L_x_5720:
[----:B------:R0:W-:Y:S01]  /*6840*/  STG.E.U8 desc[UR36][R8.64], R4 ;  /* 0x0000000408007986 */ /* 0x0001e2000c101124 */
[----:B------:R-:W-:Y:S05]  /*6850*/  BRA `(.L_x_5709) ;  /* 0x0000000400f07947 */ /* 0x000fea0003800000 */
.L_x_5718:
        /* <DEDUP_REMOVED lines=16> */
.L_x_5725:
[----:B------:R-:W-:-:S04]  /*6960*/  SHF.R.U32.HI R24, RZ, 0x18, R24 ;  /* 0x00000018ff187819 */ /* 0x000fc80000011618 */
[----:B------:R-:W-:-:S04]  /*6970*/  LOP3.LUT R3, R3, 0x80, R24, 0xf8, !PT ;  /* 0x0000008003037812 */ /* 0x000fc800078ef818 */
[----:B------:R-:W-:-:S07]  /*6980*/  PRMT R4, R3, 0x7610, R4 ;  /* 0x0000761003047816 */ /* 0x000fce0000000004 */
.L_x_5724:
[----:B------:R-:W-:Y:S05]  /*6990*/  BSYNC.RECONVERGENT B0 ;  /* 0x0000000000007941 */ /* 0x000fea0003800200 */
.L_x_5723:
[----:B------:R0:W-:Y:S01]  /*69a0*/  STG.E.U8 desc[UR36][R8.64], R4 ;  /* 0x0000000408007986 */ /* 0x0001e2000c101124 */
[----:B------:R-:W-:Y:S05]  /*69b0*/  BRA `(.L_x_5709) ;  /* 0x0000000400987947 */ /* 0x000fea0003800000 */
.L_x_5717:
        /* <DEDUP_REMOVED lines=21> */
.L_x_5727:
[----:B------:R-:W0:Y:S02]  /*6b10*/  F2I.U64.TRUNC R24, R24 ;  /* 0x0000001800187311 */ /* 0x000e24000020d800 */
[----:B0-----:R0:W-:Y:S01]  /*6b20*/  STG.E.64 desc[UR36][R8.64], R24 ;  /* 0x0000001808007986 */ /* 0x0011e2000c101b24 */
[----:B------:R-:W-:Y:S05]  /*6b30*/  BRA `(.L_x_5709) ;  /* 0x0000000400387947 */ /* 0x000fea0003800000 */
.L_x_5726:
[----:B------:R-:W0:Y:S02]  /*6b40*/  F2I.FTZ.U32.TRUNC.NTZ R3, R24 ;  /* 0x0000001800037305 */ /* 0x000e24000021f000 */
[----:B0-----:R0:W-:Y:S01]  /*6b50*/  STG.E desc[UR36][R8.64], R3 ;  /* 0x0000000308007986 */ /* 0x0011e2000c101924 */
[----:B------:R-:W-:Y:S05]  /*6b60*/  BRA `(.L_x_5709) ;  /* 0x00000004002c7947 */ /* 0x000fea0003800000 */
.L_x_5716:
        /* <DEDUP_REMOVED lines=10> */
.L_x_5729:
[----:B------:R-:W-:Y:S01]  /*6c10*/  FMUL.FTZ R4, R24, 1 ;  /* 0x3f80000018047820 */ /* 0x000fe20000410000 */
[----:B------:R-:W-:-:S05]  /*6c20*/  CS2R R6, SRZ ;  /* 0x0000000000067805 */ /* 0x000fca000001ff00 */
[----:B------:R-:W0:Y:S02]  /*6c30*/  F2F.F64.F32 R4, R4 ;  /* 0x0000000400047310 */ /* 0x000e240000201800 */
[----:B0-----:R3:W-:Y:S01]  /*6c40*/  STG.E.128 desc[UR36][R8.64], R4 ;  /* 0x0000000408007986 */ /* 0x0017e2000c101d24 */
[----:B------:R-:W-:Y:S05]  /*6c50*/  BRA `(.L_x_5709) ;  /* 0x0000000000f07947 */ /* 0x000fea0003800000 */
.L_x_5728:
[----:B------:R-:W-:-:S13]  /*6c60*/  ISETP.NE.AND P0, PT, R0, 0xf, PT ;  /* 0x0000000f0000780c */ /* 0x000fda0003f05270 */
[----:B------:R-:W-:Y:S05]  /*6c70*/  @!P0 BRA `(.L_x_5730) ;  /* 0x0000000000e08947 */ /* 0x000fea0003800000 */
[----:B------:R-:W-:-:S13]  /*6c80*/  ISETP.NE.AND P0, PT, R0, 0x17, PT ;  /* 0x000000170000780c */ /* 0x000fda0003f05270 */
[----:B------:R-:W-:Y:S05]  /*6c90*/  @!P0 BRA `(.L_x_5731) ;  /* 0x00000000008c8947 */ /* 0x000fea0003800000 */
[----:B------:R-:W-:-:S13]  /*6ca0*/  ISETP.NE.AND P0, PT, R0, 0x18, PT ;  /* 0x000000180000780c */ /* 0x000fda0003f05270 */
[----:B------:R-:W-:Y:S05]  /*6cb0*/  @!P0 BRA `(.L_x_5732) ;  /* 0x0000000000448947 */ /* 0x000fea0003800000 */
.L_x_5708:
        /* <DEDUP_REMOVED lines=16> */
.L_x_5733:
[----:B------:R-:W-:Y:S05]  /*6dc0*/  BRA `(.L_x_5709) ;  /* 0x0000000000947947 */ /* 0x000fea0003800000 */
.L_x_5732:
        /* <DEDUP_REMOVED lines=12> */
.L_x_5735:
[----:B------:R-:W-:Y:S05]  /*6e90*/  BSYNC.RECONVERGENT B0 ;  /* 0x0000000000007941 */ /* 0x000fea0003800200 */
.L_x_5734:
[----:B------:R-:W-:-:S05]  /*6ea0*/  LOP3.LUT R3, R0, 0x80, R5, 0xf8, !PT ;  /* 0x0000008000037812 */ /* 0x000fca00078ef805 */
[----:B------:R1:W-:Y:S01]  /*6eb0*/  STG.E.U8 desc[UR36][R8.64], R3 ;  /* 0x0000000308007986 */ /* 0x0003e2000c101124 */
[----:B------:R-:W-:Y:S05]  /*6ec0*/  BRA `(.L_x_5709) ;  /* 0x0000000000547947 */ /* 0x000fea0003800000 */
.L_x_5731:
        /* <DEDUP_REMOVED lines=11> */
.L_x_5737:
[----:B------:R-:W-:Y:S01]  /*6f80*/  IMAD.MOV.U32 R0, RZ, RZ, 0x7f ;  /* 0x0000007fff007424 */ /* 0x000fe200078e00ff */
[----:B------:R-:W-:-:S04]  /*6f90*/  ISETP.GT.U32.AND P0, PT, R4, 0x7f800000, PT ;  /* 0x7f8000000400780c */ /* 0x000fc80003f04070 */
[----:B------:R-:W-:-:S09]  /*6fa0*/  SEL R0, R0, 0x7c, P0 ;  /* 0x0000007c00007807 */ /* 0x000fd20000000000 */
.L_x_5738:
[----:B------:R-:W-:Y:S05]  /*6fb0*/  BSYNC.RECONVERGENT B0 ;  /* 0x0000000000007941 */ /* 0x000fea0003800200 */
.L_x_5736:
[----:B------:R-:W-:-:S04]  /*6fc0*/  SHF.R.U32.HI R3, RZ, 0x18, R24 ;  /* 0x00000018ff037819 */ /* 0x000fc80000011618 */
[----:B------:R-:W-:-:S05]  /*6fd0*/  LOP3.LUT R3, R0, 0x80, R3, 0xf8, !PT ;  /* 0x0000008000037812 */ /* 0x000fca00078ef803 */
[----:B------:R2:W-:Y:S01]  /*6fe0*/  STG.E.U8 desc[UR36][R8.64], R3 ;  /* 0x0000000308007986 */ /* 0x0005e2000c101124 */
[----:B------:R-:W-:Y:S05]  /*6ff0*/  BRA `(.L_x_5709) ;  /* 0x0000000000087947 */ /* 0x000fea0003800000 */
.L_x_5730:
[----:B------:R-:W-:-:S05]  /*7000*/  F2FP.BF16.F32.PACK_AB R24, RZ, R24 ;  /* 0x00000018ff18723e */ /* 0x000fca00000010ff */
[----:B------:R0:W-:Y:S02]  /*7010*/  STG.E.U16 desc[UR36][R8.64], R24 ;  /* 0x0000001808007986 */ /* 0x0001e4000c101524 */
.L_x_5709:
[----:B------:R-:W-:-:S07]  /*7020*/  VIADD R19, R19, 0x80 ;  /* 0x0000008013137836 */ /* 0x000fce0000000000 */
.L_x_5668:
[----:B------:R-:W-:Y:S05]  /*7030*/  BSYNC.RECONVERGENT B6 ;  /* 0x0000000000067941 */ /* 0x000fea0003800200 */
.L_x_5667:
[----:B------:R-:W-:-:S13]  /*7040*/  ISETP.GE.AND P0, PT, R19, R17, PT ;  /* 0x000000111300720c */ /* 0x000fda0003f06270 */
[----:B------:R-:W-:Y:S05]  /*7050*/  @P0 EXIT ;  /* 0x000000000000094d */ /* 0x000fea0003800000 */
[----:B0-23--:R-:W0:Y:S01]  /*7060*/  LDC.64 R4, c[0x0][0x388] ;  /* 0x0000e200ff047b82 */ /* 0x00de220000000a00 */
[----:B------:R-:W4:Y:S01]  /*7070*/  LDCU UR4, c[0x0][0x3a8] ;  /* 0x00007500ff0477ac */ /* 0x000f220008000800 */
[----:B-1----:R-:W-:Y:S01]  /*7080*/  PRMT R0, R16, 0x9910, RZ ;  /* 0x0000991010007816 */ /* 0x002fe200000000ff */
[----:B------:R-:W-:-:S03]  /*7090*/  IMAD R2, R2, 0x200, R19 ;  /* 0x0000020002027824 */ /* 0x000fc600078e0213 */
[----:B------:R-:W-:Y:S01]  /*70a0*/  ISETP.GT.AND P1, PT, R0, 0x9, PT ;  /* 0x000000090000780c */ /* 0x000fe20003f24270 */
[----:B----4-:R-:W-:-:S05]  /*70b0*/  IMAD R3, R2, UR4, RZ ;  /* 0x0000000402037c24 */ /* 0x010fca000f8e02ff */
        /* <DEDUP_REMOVED lines=14> */
.L_x_5742:
[----:B-----5:R-:W0:Y:S02]  /*71a0*/  F2I.S64.TRUNC R18, R18 ;  /* 0x0000001200127311 */ /* 0x020e24000020d900 */
[----:B0-----:R-:W-:-:S05]  /*71b0*/  IMAD.MOV.U32 R5, RZ, RZ, R18 ;  /* 0x000000ffff057224 */ /* 0x001fca00078e0012 */
[----:B------:R-:W-:Y:S01]  /*71c0*/  STG.E.U8 desc[UR36][R2.64], R5 ;  /* 0x0000000502007986 */ /* 0x000fe2000c101124 */
[----:B------:R-:W-:Y:S05]  /*71d0*/  EXIT ;  /* 0x000000000000794d */ /* 0x000fea0003800000 */
.L_x_5741:
        /* <DEDUP_REMOVED lines=9> */
.L_x_5745:
[----:B-----5:R-:W0:Y:S02]  /*7270*/  F2I.FTZ.TRUNC.NTZ R5, R18 ;  /* 0x0000001200057305 */ /* 0x020e24000021f100 */
[----:B0-----:R-:W-:Y:S01]  /*7280*/  STG.E desc[UR36][R2.64], R5 ;  /* 0x0000000502007986 */ /* 0x001fe2000c101924 */
[----:B------:R-:W-:Y:S05]  /*7290*/  EXIT ;  /* 0x000000000000794d */ /* 0x000fea0003800000 */
.L_x_5744:
[----:B-----5:R-:W0:Y:S02]  /*72a0*/  F2I.FTZ.TRUNC.NTZ R5, R18 ;  /* 0x0000001200057305 */ /* 0x020e24000021f100 */
[----:B0-----:R-:W-:Y:S01]  /*72b0*/  STG.E.U16 desc[UR36][R2.64], R5 ;  /* 0x0000000502007986 */ /* 0x001fe2000c101524 */
[----:B------:R-:W-:Y:S05]  /*72c0*/  EXIT ;  /* 0x000000000000794d */ /* 0x000fea0003800000 */
.L_x_5740:
        /* <DEDUP_REMOVED lines=8> */
.L_x_5747:
[----:B-----5:R-:W-:-:S05]  /*7350*/  F2FP.F16.F32.PACK_AB R18, RZ, R18 ;  /* 0x00000012ff12723e */ /* 0x020fca00000000ff */
[----:B------:R-:W-:Y:S01]  /*7360*/  STG.E.U16 desc[UR36][R2.64], R18 ;  /* 0x0000001202007986 */ /* 0x000fe2000c101524 */
[----:B------:R-:W-:Y:S05]  /*7370*/  EXIT ;  /* 0x000000000000794d */ /* 0x000fea0003800000 */
.L_x_5746:
        /* <DEDUP_REMOVED lines=9> */
.L_x_5749:
[----:B-----5:R-:W-:-:S04]  /*7410*/  F2FP.F16.F32.PACK_AB R5, RZ, R18 ;  /* 0x00000012ff05723e */ /* 0x020fc800000000ff */
[----:B------:R-:W-:-:S05]  /*7420*/  PRMT R5, R5, 0x5410, RZ ;  /* 0x0000541005057816 */ /* 0x000fca00000000ff */
[----:B------:R-:W-:Y:S01]  /*7430*/  STG.E desc[UR36][R2.64], R5 ;  /* 0x0000000502007986 */ /* 0x000fe2000c101924 */
[----:B------:R-:W-:Y:S05]  /*7440*/  EXIT ;  /* 0x000000000000794d */ /* 0x000fea0003800000 */
.L_x_5748:
[----:B-----5:R-:W-:-:S06]  /*7450*/  FMUL.FTZ R4, R18, 1 ;  /* 0x3f80000012047820 */ /* 0x020fcc0000410000 */
[----:B------:R-:W0:Y:S02]  /*7460*/  F2F.F64.F32 R4, R4 ;  /* 0x0000000400047310 */ /* 0x000e240000201800 */
[----:B0-----:R-:W-:Y:S01]  /*7470*/  STG.E.64 desc[UR36][R2.64], R4 ;  /* 0x0000000402007986 */ /* 0x001fe2000c101b24 */
[----:B------:R-:W-:Y:S05]  /*7480*/  EXIT ;  /* 0x000000000000794d */ /* 0x000fea0003800000 */
.L_x_5739:
        /* <DEDUP_REMOVED lines=13> */
.L_x_5753:
        /* <DEDUP_REMOVED lines=16> */
.L_x_5756:
[----:B------:R-:W-:-:S04]  /*7660*/  SHF.R.U32.HI R18, RZ, 0x18, R18 ;  /* 0x00000018ff127819 */ /* 0x000fc80000011612 */
[----:B------:R-:W-:-:S04]  /*7670*/  LOP3.LUT R5, R5, 0x80, R18, 0xf8, !PT ;  /* 0x0000008005057812 */ /* 0x000fc800078ef812 */
[----:B------:R-:W-:-:S07]  /*7680*/  PRMT R0, R5, 0x7610, R0 ;  /* 0x0000761005007816 */ /* 0x000fce0000000000 */
.L_x_5755:
[----:B------:R-:W-:Y:S05]  /*7690*/  BSYNC.RECONVERGENT B0 ;  /* 0x0000000000007941 */ /* 0x000fea0003800200 */
.L_x_5754:
[----:B------:R-:W-:Y:S01]  /*76a0*/  STG.E.U8 desc[UR36][R2.64], R0 ;  /* 0x0000000002007986 */ /* 0x000fe2000c101124 */
[----:B------:R-:W-:Y:S05]  /*76b0*/  EXIT ;  /* 0x000000000000794d */ /* 0x000fea0003800000 */
.L_x_5752:
        /* <DEDUP_REMOVED lines=16> */
.L_x_5759:
[----:B------:R-:W-:-:S04]  /*77c0*/  SHF.R.U32.HI R18, RZ, 0x18, R18 ;  /* 0x00000018ff127819 */ /* 0x000fc80000011612 */
[----:B------:R-:W-:-:S04]  /*77d0*/  LOP3.LUT R5, R5, 0x80, R18, 0xf8, !PT ;  /* 0x0000008005057812 */ /* 0x000fc800078ef812 */
[----:B------:R-:W-:-:S07]  /*77e0*/  PRMT R0, R5, 0x7610, R0 ;  /* 0x0000761005007816 */ /* 0x000fce0000000000 */
.L_x_5758:
[----:B------:R-:W-:Y:S05]  /*77f0*/  BSYNC.RECONVERGENT B0 ;  /* 0x0000000000007941 */ /* 0x000fea0003800200 */
.L_x_5757:
[----:B------:R-:W-:Y:S01]  /*7800*/  STG.E.U8 desc[UR36][R2.64], R0 ;  /* 0x0000000002007986 */ /* 0x000fe2000c101124 */
[----:B------:R-:W-:Y:S05]  /*7810*/  EXIT ;  /* 0x000000000000794d */ /* 0x000fea0003800000 */
.L_x_5751:
        /* <DEDUP_REMOVED lines=21> */
.L_x_5761:
[----:B-----5:R-:W0:Y:S02]  /*7970*/  F2I.U64.TRUNC R18, R18 ;  /* 0x0000001200127311 */ /* 0x020e24000020d800 */
[----:B0-----:R-:W-:Y:S01]  /*7980*/  STG.E.64 desc[UR36][R2.64], R18 ;  /* 0x0000001202007986 */ /* 0x001fe2000c101b24 */
[----:B------:R-:W-:Y:S05]  /*7990*/  EXIT ;  /* 0x000000000000794d */ /* 0x000fea0003800000 */
.L_x_5760:
[----:B-----5:R-:W0:Y:S02]  /*79a0*/  F2I.FTZ.U32.TRUNC.NTZ R5, R18 ;  /* 0x0000001200057305 */ /* 0x020e24000021f000 */
[----:B0-----:R-:W-:Y:S01]  /*79b0*/  STG.E desc[UR36][R2.64], R5 ;  /* 0x0000000502007986 */ /* 0x001fe2000c101924 */
[----:B------:R-:W-:Y:S05]  /*79c0*/  EXIT ;  /* 0x000000000000794d */ /* 0x000fea0003800000 */
.L_x_5750:
        /* <DEDUP_REMOVED lines=10> */
.L_x_5763:
[----:B-----5:R-:W-:Y:S01]  /*7a70*/  FMUL.FTZ R4, R18, 1 ;  /* 0x3f80000012047820 */ /* 0x020fe20000410000 */
[----:B------:R-:W-:-:S05]  /*7a80*/  CS2R R6, SRZ ;  /* 0x0000000000067805 */ /* 0x000fca000001ff00 */
[----:B------:R-:W0:Y:S02]  /*7a90*/  F2F.F64.F32 R4, R4 ;  /* 0x0000000400047310 */ /* 0x000e240000201800 */
[----:B0-----:R-:W-:Y:S01]  /*7aa0*/  STG.E.128 desc[UR36][R2.64], R4 ;  /* 0x0000000402007986 */ /* 0x001fe2000c101d24 */
[----:B------:R-:W-:Y:S05]  /*7ab0*/  EXIT ;  /* 0x000000000000794d */ /* 0x000fea0003800000 */
.L_x_5762:
[----:B------:R-:W-:-:S13]  /*7ac0*/  ISETP.NE.AND P0, PT, R0, 0xf, PT ;  /* 0x0000000f0000780c */ /* 0x000fda0003f05270 */
[----:B------:R-:W-:Y:S05]  /*7ad0*/  @!P0 BRA `(.L_x_5764) ;  /* 0x0000000000e08947 */ /* 0x000fea0003800000 */
[----:B------:R-:W-:-:S13]  /*7ae0*/  ISETP.NE.AND P0, PT, R0, 0x17, PT ;  /* 0x000000170000780c */ /* 0x000fda0003f05270 */
[----:B------:R-:W-:Y:S05]  /*7af0*/  @!P0 BRA `(.L_x_5765) ;  /* 0x00000000008c8947 */ /* 0x000fea0003800000 */
[----:B------:R-:W-:-:S13]  /*7b00*/  ISETP.NE.AND P0, PT, R0, 0x18, PT ;  /* 0x000000180000780c */ /* 0x000fda0003f05270 */
[----:B------:R-:W-:Y:S05]  /*7b10*/  @!P0 BRA `(.L_x_5766) ;  /* 0x0000000000448947 */ /* 0x000fea0003800000 */
.L_x_5743:
        /* <DEDUP_REMOVED lines=16> */
.L_x_5767:
[----:B------:R-:W-:Y:S05]  /*7c20*/  EXIT ;  /* 0x000000000000794d */ /* 0x000fea0003800000 */
.L_x_5766:
        /* <DEDUP_REMOVED lines=12> */
.L_x_5769:
[----:B------:R-:W-:Y:S05]  /*7cf0*/  BSYNC.RECONVERGENT B0 ;  /* 0x0000000000007941 */ /* 0x000fea0003800200 */
.L_x_5768:
[----:B------:R-:W-:-:S05]  /*7d00*/  LOP3.LUT R5, R0, 0x80, R7, 0xf8, !PT ;  /* 0x0000008000057812 */ /* 0x000fca00078ef807 */
[----:B------:R-:W-:Y:S01]  /*7d10*/  STG.E.U8 desc[UR36][R2.64], R5 ;  /* 0x0000000502007986 */ /* 0x000fe2000c101124 */
[----:B------:R-:W-:Y:S05]  /*7d20*/  EXIT ;  /* 0x000000000000794d */ /* 0x000fea0003800000 */
.L_x_5765:
        /* <DEDUP_REMOVED lines=11> */
.L_x_5771:
[----:B------:R-:W-:Y:S01]  /*7de0*/  IMAD.MOV.U32 R0, RZ, RZ, 0x7f ;  /* 0x0000007fff007424 */ /* 0x000fe200078e00ff */
[----:B------:R-:W-:-:S04]  /*7df0*/  ISETP.GT.U32.AND P0, PT, R4, 0x7f800000, PT ;  /* 0x7f8000000400780c */ /* 0x000fc80003f04070 */
[----:B------:R-:W-:-:S09]  /*7e00*/  SEL R0, R0, 0x7c, P0 ;  /* 0x0000007c00007807 */ /* 0x000fd20000000000 */
.L_x_5772:
[----:B------:R-:W-:Y:S05]  /*7e10*/  BSYNC.RECONVERGENT B0 ;  /* 0x0000000000007941 */ /* 0x000fea0003800200 */
.L_x_5770:
[----:B------:R-:W-:-:S04]  /*7e20*/  SHF.R.U32.HI R5, RZ, 0x18, R18 ;  /* 0x00000018ff057819 */ /* 0x000fc80000011612 */
[----:B------:R-:W-:-:S05]  /*7e30*/  LOP3.LUT R5, R0, 0x80, R5, 0xf8, !PT ;  /* 0x0000008000057812 */ /* 0x000fca00078ef805 */
[----:B------:R-:W-:Y:S01]  /*7e40*/  STG.E.U8 desc[UR36][R2.64], R5 ;  /* 0x0000000502007986 */ /* 0x000fe2000c101124 */
[----:B------:R-:W-:Y:S05]  /*7e50*/  EXIT ;  /* 0x000000000000794d */ /* 0x000fea0003800000 */
.L_x_5764:
[----:B-----5:R-:W-:-:S05]  /*7e60*/  F2FP.BF16.F32.PACK_AB R18, RZ, R18 ;  /* 0x00000012ff12723e */ /* 0x020fca00000010ff */
[----:B------:R-:W-:Y:S01]  /*7e70*/  STG.E.U16 desc[UR36][R2.64], R18 ;  /* 0x0000001202007986 */ /* 0x000fe2000c101524 */
[----:B------:R-:W-:Y:S05]  /*7e80*/  EXIT ;  /* 0x000000000000794d */ /* 0x000fea0003800000 */
.L_x_5773:
        /* <DEDUP_REMOVED lines=15> */
.L_x_7046:


//--------------------- .text._ZN2at6native18elementwise_kernelILi128ELi2EZNS0_22gpu_kernel_impl_nocastIZZZNS0_33launch_log_sigmoid_forward_kernelERNS_18TensorIteratorBaseEENKUlvE_clEvENKUlvE0_clEvEUlfE_EEvS4_RKT_EUliE_EEviT1_ --------------------------
	.section	.text._ZN2at6native18elementwise_kernelILi128ELi2EZNS0_22gpu_kernel_impl_nocastIZZZNS0_33launch_log_sigmoid_forward_kernelERNS_18TensorIteratorBaseEENKUlvE_clEvENKUlvE0_clEvEUlfE_EEvS4_RKT_EUliE_EEviT1_,"ax",@progbits
	.align	128
        .global         _ZN2at6native18elementwise_kernelILi128ELi2EZNS0_22gpu_kernel_impl_nocastIZZZNS0_33launch_log_sigmoid_forward_kernelERNS_18TensorIteratorBaseEENKUlvE_clEvENKUlvE0_clEvEUlfE_EEvS4_RKT_EUliE_EEviT1_
        .type           _ZN2at6native18elementwise_kernelILi128ELi2EZNS0_22gpu_kernel_impl_nocastIZZZNS0_33launch_log_sigmoid_forward_kernelERNS_18TensorIteratorBaseEENKUlvE_clEvENKUlvE0_clEvEUlfE_EEvS4_RKT_EUliE_EEviT1_,@function
        .size           _ZN2at6native18elementwise_kernelILi128ELi2EZNS0_22gpu_kernel_impl_nocastIZZZNS0_33launch_log_sigmoid_forward_kernelERNS_18TensorIteratorBaseEENKUlvE_clEvENKUlvE0_clEvEUlfE_EEvS4_RKT_EUliE_EEviT1_,(.L_x_7047 - _ZN2at6native18elementwise_kernelILi128ELi2EZNS0_22gpu_kernel_impl_nocastIZZZNS0_33launch_log_sigmoid_forward_kernelERNS_18TensorIteratorBaseEENKUlvE_clEvENKUlvE0_clEvEUlfE_EEvS4_RKT_EUliE_EEviT1_)
        .other          _ZN2at6native18elementwise_kernelILi128ELi2EZNS0_22gpu_kernel_impl_nocastIZZZNS0_33launch_log_sigmoid_forward_kernelERNS_18TensorIteratorBaseEENKUlvE_clEvENKUlvE0_clEvEUlfE_EEvS4_RKT_EUliE_EEviT1_,@"STO_CUDA_ENTRY STV_DEFAULT"
_ZN2at6native18elementwise_kernelILi128ELi2EZNS0_22gpu_kernel_impl_nocastIZZZNS0_33launch_log_sigmoid_forward_kernelERNS_18TensorIteratorBaseEENKUlvE_clEvENKUlvE0_clEvEUlfE_EEvS4_RKT_EUliE_EEviT1_:
.text._ZN2at6native18elementwise_kernelILi128ELi2EZNS0_22gpu_kernel_impl_nocastIZZZNS0_33launch_log_sigmoid_forward_kernelERNS_18TensorIteratorBaseEENKUlvE_clEvENKUlvE0_clEvEUlfE_EEvS4_RKT_EUliE_EEviT1_:
        /* <DEDUP_REMOVED lines=14> */
[----:B0-----:R-:W2:Y:S01]  /*00e0*/  LDG.E R0, desc[UR6][R4.64] ;  /* 0x0000000604007981 */ /* 0x001ea2000c1e1900 */
[----:B------:R-:W-:Y:S01]  /*00f0*/  HFMA2 R9, -RZ, RZ, 1.625, 0 ;  /* 0x3e800000ff097431 */ /* 0x000fe200000001ff */
[----:B------:R-:W-:Y:S02]  /*0100*/  MOV R11, 0x3d39bf78 ;  /* 0x3d39bf78000b7802 */ /* 0x000fe40000000f00 */
[----:B------:R-:W-:Y:S01]  /*0110*/  IADD3 R3, PT, PT, R3, 0x80, RZ ;  /* 0x0000008003037810 */ /* 0x000fe20007ffe0ff */
[----:B--2---:R-:W-:-:S06]  /*0120*/  FMUL.FTZ R2, |R0|, -1.4426950216293334961 ;  /* 0xbfb8aa3b00027820 */ /* 0x004fcc0000410200 */
        /* <DEDUP_REMOVED lines=30> */
[----:B0-----:R0:W-:Y:S02]  /*0310*/  STG.E desc[UR6][R4.64], R7 ;  /* 0x0000000704007986 */ /* 0x0011e4000c101906 */
.L_x_5776:
[----:B------:R-:W-:Y:S05]  /*0320*/  BSYNC.RECONVERGENT B0 ;  /* 0x0000000000007941 */ /* 0x000fea0003800200 */
.L_x_5775:
[----:B------:R-:W-:-:S13]  /*0330*/  ISETP.GE.AND P0, PT, R3, UR4, PT ;  /* 0x0000000403007c0c */ /* 0x000fda000bf06270 */
[----:B------:R-:W-:Y:S05]  /*0340*/  @P0 EXIT ;  /* 0x000000000000094d */ /* 0x000fea0003800000 */
[----:B------:R-:W1:Y:S02]  /*0350*/  LDC.64 R2, c[0x0][0x588] ;  /* 0x00016200ff027b82 */ /* 0x000e640000000a00 */
[----:B-1----:R-:W0:Y:S01]  /*0360*/  LDG.E R0, desc[UR6][R2.64] ;  /* 0x0000000602007981 */ /* 0x002e22000c1e1900 */
[----:B------:R-:W-:Y:S01]  /*0370*/  HFMA2 R8, -RZ, RZ, 1.625, 0 ;  /* 0x3e800000ff087431 */ /* 0x000fe200000001ff */
[----:B------:R-:W-:Y:S01]  /*0380*/  MOV R9, 0x3d39bf78 ;  /* 0x3d39bf7800097802 */ /* 0x000fe20000000f00 */
[----:B0-----:R-:W-:Y:S01]  /*0390*/  FMUL.FTZ R4, |R0|, -1.4426950216293334961 ;  /* 0xbfb8aa3b00047820 */ /* 0x001fe20000410200 */
        /* <DEDUP_REMOVED lines=30> */
[----:B0-----:R-:W-:Y:S01]  /*0580*/  STG.E desc[UR6][R2.64], R5 ;  /* 0x0000000502007986 */ /* 0x001fe2000c101906 */
[----:B------:R-:W-:Y:S05]  /*0590*/  EXIT ;  /* 0x000000000000794d */ /* 0x000fea0003800000 */
.L_x_5774:
        /* <DEDUP_REMOVED lines=305> */
.L_x_5779:
[----:B------:R-:W0:Y:S02]  /*18b0*/  LDCU.64 UR8, c[0x0][0x588] ;  /* 0x0000b100ff0877ac */ /* 0x000e240008000a00 */
[----:B0-----:R-:W-:-:S04]  /*18c0*/  IADD3 R6, P0, PT, R4, UR8, RZ ;  /* 0x0000000804067c10 */ /* 0x001fc8000ff1e0ff */
[----:B------:R-:W-:Y:S01]  /*18d0*/  IADD3.X R7, PT, PT, RZ, UR9, RZ, P0, !PT ;  /* 0x00000009ff077c10 */ /* 0x000fe200087fe4ff */
[----:B------:R-:W0:Y:S04]  /*18e0*/  LDCU.64 UR8, c[0x0][0x580] ;  /* 0x0000b000ff0877ac */ /* 0x000e280008000a00 */
[----:B------:R0:W2:Y:S01]  /*18f0*/  LDG.E R4, desc[UR6][R6.64] ;  /* 0x0000000606047981 */ /* 0x0000a2000c1e1900 */
[----:B------:R-:W-:Y:S02]  /*1900*/  MOV R12, 0x3e800000 ;  /* 0x3e800000000c7802 */ /* 0x000fe40000000f00 */
[----:B------:R-:W-:Y:S02]  /*1910*/  MOV R13, 0x3d39bf78 ;  /* 0x3d39bf78000d7802 */ /* 0x000fe40000000f00 */
[----:B------:R-:W-:-:S02]  /*1920*/  IADD3 R3, PT, PT, R3, 0x80, RZ ;  /* 0x0000008003037810 */ /* 0x000fc40007ffe0ff */
[----:B0-----:R-:W-:Y:S01]  /*1930*/  IADD3 R6, P2, PT, R5, UR8, RZ ;  /* 0x0000000805067c10 */ /* 0x001fe2000ff5e0ff */
[----:B--2---:R-:W-:Y:S01]  /*1940*/  FMUL.FTZ R8, |R4|, -1.4426950216293334961 ;  /* 0xbfb8aa3b04087820 */ /* 0x004fe20000410200 */
        /* <DEDUP_REMOVED lines=27> */
[----:B------:R-:W-:Y:S02]  /*1b00*/  IADD3.X R7, PT, PT, RZ, UR9, RZ, P2, !PT ;  /* 0x00000009ff077c10 */ /* 0x000fe400097fe4ff */
[----:B------:R-:W-:-:S05]  /*1b10*/  @P0 FSEL R9, R9, -RZ, P1 ;  /* 0x800000ff09090208 */ /* 0x000fca0000800000 */
[----:B------:R-:W-:-:S05]  /*1b20*/  FADD.FTZ R9, R4, -R9 ;  /* 0x8000000904097221 */ /* 0x000fca0000010000 */
[----:B------:R0:W-:Y:S02]  /*1b30*/  STG.E desc[UR6][R6.64], R9 ;  /* 0x0000000906007986 */ /* 0x0001e4000c101906 */
.L_x_5778:
[----:B------:R-:W-:Y:S05]  /*1b40*/  BSYNC.RECONVERGENT B0 ;  /* 0x0000000000007941 */ /* 0x000fea0003800200 */
.L_x_5777:
[----:B------:R-:W-:-:S13]  /*1b50*/  ISETP.GE.AND P0, PT, R3, UR4, PT ;  /* 0x0000000403007c0c */ /* 0x000fda000bf06270 */
[----:B------:R-:W-:Y:S05]  /*1b60*/  @P0 EXIT ;  /* 0x000000000000094d */ /* 0x000fea0003800000 */
[----:B------:R-:W1:Y:S01]  /*1b70*/  LDCU.64 UR4, c[0x0][0x390] ;  /* 0x00007200ff0477ac */ /* 0x000e620008000a00 */
[----:B------:R-:W-:Y:S01]  /*1b80*/  HFMA2 R4, -RZ, RZ, 0, 0 ;  /* 0x00000000ff047431 */ /* 0x000fe200000001ff */
[----:B------:R-:W-:Y:S01]  /*1b90*/  MOV R5, R3 ;  /* 0x0000000300057202 */ /* 0x000fe20000000f00 */
[----:B------:R-:W2:Y:S01]  /*1ba0*/  LDCU UR8, c[0x0][0x38c] ;  /* 0x00007180ff0877ac */ /* 0x000ea20008000800 */
[----:B------:R-:W-:Y:S01]  /*1bb0*/  ISETP.NE.AND P0, PT, R2, RZ, PT ;  /* 0x000000ff0200720c */ /* 0x000fe20003f05270 */
[----:B------:R-:W3:Y:S01]  /*1bc0*/  LDCU.64 UR10, c[0x0][0x4b8] ;  /* 0x00009700ff0a77ac */ /* 0x000ee20008000a00 */
[----:B-1----:R-:W-:-:S05]  /*1bd0*/  IMAD.HI.U32 R4, R3, UR4, R4 ;  /* 0x0000000403047c27 */ /* 0x002fca000f8e0004 */
[----:B------:R-:W-:-:S04]  /*1be0*/  SHF.R.U32.HI R5, RZ, UR5, R4 ;  /* 0x00000005ff057c19 */ /* 0x000fc80008011604 */
[----:B0-----:R-:W-:-:S05]  /*1bf0*/  IADD3 R6, PT, PT, -R5, RZ, RZ ;  /* 0x000000ff05067210 */ /* 0x001fca0007ffe1ff */
[----:B--2---:R-:W-:-:S04]  /*1c00*/  IMAD R2, R6, UR8, R3 ;  /* 0x0000000806027c24 */ /* 0x004fc8000f8e0203 */
[C---:B---3--:R-:W-:Y:S02]  /*1c10*/  IMAD R3, R2.reuse, UR10, RZ ;  /* 0x0000000a02037c24 */ /* 0x048fe4000f8e02ff */
        /* <DEDUP_REMOVED lines=287> */
.L_x_5780:
[----:B------:R-:W0:Y:S02]  /*2e10*/  LDCU.128 UR8, c[0x0][0x580] ;  /* 0x0000b000ff0877ac */ /* 0x000e240008000c00 */
[----:B0-----:R-:W-:-:S04]  /*2e20*/  IADD3 R4, P0, PT, R2, UR10, RZ ;  /* 0x0000000a02047c10 */ /* 0x001fc8000ff1e0ff */
[----:B------:R-:W-:-:S05]  /*2e30*/  IADD3.X R5, PT, PT, RZ, UR11, RZ, P0, !PT ;  /* 0x0000000bff057c10 */ /* 0x000fca00087fe4ff */
[----:B------:R-:W2:Y:S01]  /*2e40*/  LDG.E R4, desc[UR6][R4.64] ;  /* 0x0000000604047981 */ /* 0x000ea2000c1e1900 */
[----:B------:R-:W-:Y:S02]  /*2e50*/  MOV R8, 0x3e800000 ;  /* 0x3e80000000087802 */ /* 0x000fe40000000f00 */
[----:B------:R-:W-:Y:S01]  /*2e60*/  MOV R11, 0x3d39bf78 ;  /* 0x3d39bf78000b7802 */ /* 0x000fe20000000f00 */
[----:B--2---:R-:W-:-:S04]  /*2e70*/  FMUL.FTZ R0, |R4|, -1.4426950216293334961 ;  /* 0xbfb8aa3b04007820 */ /* 0x004fc80000410200 */
        /* <DEDUP_REMOVED lines=28> */
[----:B------:R-:W-:-:S03]  /*3040*/  IADD3 R2, P2, PT, R3, UR8, RZ ;  /* 0x0000000803027c10 */ /* 0x000fc6000ff5e0ff */
[----:B------:R-:W-:Y:S01]  /*3050*/  FADD.FTZ R5, R0, -R5 ;  /* 0x8000000500057221 */ /* 0x000fe20000010000 */
[----:B------:R-:W-:-:S05]  /*3060*/  IADD3.X R3, PT, PT, RZ, UR9, RZ, P2, !PT ;  /* 0x00000009ff037c10 */ /* 0x000fca00097fe4ff */
[----:B------:R-:W-:Y:S01]  /*3070*/  STG.E desc[UR6][R2.64], R5 ;  /* 0x0000000502007986 */ /* 0x000fe2000c101906 */
[----:B------:R-:W-:Y:S05]  /*3080*/  EXIT ;  /* 0x000000000000794d */ /* 0x000fea0003800000 */
.L_x_5781:
        /* <DEDUP_REMOVED lines=15> */
.L_x_7047:


//--------------------- .text._ZN2at6native27unrolled_elementwise_kernelIZZZNS0_33launch_log_sigmoid_forward_kernelERNS_18TensorIteratorBaseEENKUlvE_clEvENKUlvE0_clEvEUlfE_St5arrayIPcLm2EELi4E23TrivialOffsetCalculatorILi1EjESB_NS0_6memory15LoadWithoutCastENSC_16StoreWithoutCastEEEviT_T0_T2_T3_T4_T5_ --------------------------
	.section	.text._ZN2at6native27unrolled_elementwise_kernelIZZZNS0_33launch_log_sigmoid_forward_kernelERNS_18TensorIteratorBaseEENKUlvE_clEvENKUlvE0_clEvEUlfE_St5arrayIPcLm2EELi4E23TrivialOffsetCalculatorILi1EjESB_NS0_6memory15LoadWithoutCastENSC_16StoreWithoutCastEEEviT_T0_T2_T3_T4_T5_,"ax",@progbits
	.align	128
        .global         _ZN2at6native27unrolled_elementwise_kernelIZZZNS0_33launch_log_sigmoid_forward_kernelERNS_18TensorIteratorBaseEENKUlvE_clEvENKUlvE0_clEvEUlfE_St5arrayIPcLm2EELi4E23TrivialOffsetCalculatorILi1EjESB_NS0_6memory15LoadWithoutCastENSC_16StoreWithoutCastEEEviT_T0_T2_T3_T4_T5_
        .type           _ZN2at6native27unrolled_elementwise_kernelIZZZNS0_33launch_log_sigmoid_forward_kernelERNS_18TensorIteratorBaseEENKUlvE_clEvENKUlvE0_clEvEUlfE_St5arrayIPcLm2EELi4E23TrivialOffsetCalculatorILi1EjESB_NS0_6memory15LoadWithoutCastENSC_16StoreWithoutCastEEEviT_T0_T2_T3_T4_T5_,@function
        .size           _ZN2at6native27unrolled_elementwise_kernelIZZZNS0_33launch_log_sigmoid_forward_kernelERNS_18TensorIteratorBaseEENKUlvE_clEvENKUlvE0_clEvEUlfE_St5arrayIPcLm2EELi4E23TrivialOffsetCalculatorILi1EjESB_NS0_6memory15LoadWithoutCastENSC_16StoreWithoutCastEEEviT_T0_T2_T3_T4_T5_,(.L_x_7048 - _ZN2at6native27unrolled_elementwise_kernelIZZZNS0_33launch_log_sigmoid_forward_kernelERNS_18TensorIteratorBaseEENKUlvE_clEvENKUlvE0_clEvEUlfE_St5arrayIPcLm2EELi4E23TrivialOffsetCalculatorILi1EjESB_NS0_6memory15LoadWithoutCastENSC_16StoreWithoutCastEEEviT_T0_T2_T3_T4_T5_)
        .other          _ZN2at6native27unrolled_elementwise_kernelIZZZNS0_33launch_log_sigmoid_forward_kernelERNS_18TensorIteratorBaseEENKUlvE_clEvENKUlvE0_clEvEUlfE_St5arrayIPcLm2EELi4E23TrivialOffsetCalculatorILi1EjESB_NS0_6memory15LoadWithoutCastENSC_16StoreWithoutCastEEEviT_T0_T2_T3_T4_T5_,@"STO_CUDA_ENTRY STV_DEFAULT"
_ZN2at6native27unrolled_elementwise_kernelIZZZNS0_33launch_log_sigmoid_forward_kernelERNS_18TensorIteratorBaseEENKUlvE_clEvENKUlvE0_clEvEUlfE_St5arrayIPcLm2EELi4E23TrivialOffsetCalculatorILi1EjESB_NS0_6memory15LoadWithoutCastENSC_16StoreWithoutCastEEEviT_T0_T2_T3_T4_T5_:
.text._ZN2at6native27unrolled_elementwise_kernelIZZZNS0_33launch_log_sigmoid_forward_kernelERNS_18TensorIteratorBaseEENKUlvE_clEvENKUlvE0_clEvEUlfE_St5arrayIPcLm2EELi4E23TrivialOffsetCalculatorILi1EjESB_NS0_6memory15LoadWithoutCastENSC_16StoreWithoutCastEEEviT_T0_T2_T3_T4_T5_:
[----:B------:R-:W-:Y:S01]  /*0000*/  LDC R1, c[0x0][0x37c] ;  /* 0x0000df00ff017b82 */ /* 0x000fe20000000800 */
[----:B------:R-:W0:Y:S07]  /*0010*/  S2R R0, SR_CTAID.X ;  /* 0x0000000000007919 */ /* 0x000e2e0000002500 */
[----:B------:R-:W0:Y:S01]  /*0020*/  LDC R3, c[0x0][0x380] ;  /* 0x0000e000ff037b82 */ /* 0x000e220000000800 */
[----:B------:R-:W1:Y:S01]  /*0030*/  LDCU.64 UR4, c[0x0][0x358] ;  /* 0x00006b00ff0477ac */ /* 0x000e620008000a00 */
[----:B------:R-:W-:Y:S01]  /*0040*/  HFMA2 R8, -RZ, RZ, 0, 0 ;  /* 0x00000000ff087431 */ /* 0x000fe200000001ff */
[----:B------:R-:W2:Y:S01]  /*0050*/  S2R R7, SR_TID.X ;  /* 0x0000000000077919 */ /* 0x000ea20000002100 */
        /* <DEDUP_REMOVED lines=18> */
[----:B-1----:R1:W5:Y:S01]  /*0180*/  @!P1 LDG.E R8, desc[UR4][R10.64] ;  /* 0x000000040a089981 */ /* 0x002362000c1e1900 */
[----:B------:R-:W2:Y:S01]  /*0190*/  @!P2 LDC.64 R12, c[0x0][0x390] ;  /* 0x0000e400ff0cab82 */ /* 0x000ea20000000a00 */
[----:B0-----:R-:W-:Y:S01]  /*01a0*/  @!P0 IMAD.WIDE.U32 R2, R9, 0x4, R2 ;  /* 0x0000000409028825 */ /* 0x001fe200078e0002 */
[----:B------:R-:W-:-:S06]  /*01b0*/  MOV R9, RZ ;  /* 0x000000ff00097202 */ /* 0x000fcc0000000f00 */
[----:B------:R-:W5:Y:S01]  /*01c0*/  @!P0 LDG.E R9, desc[UR4][R2.64] ;  /* 0x0000000402098981 */ /* 0x000f62000c1e1900 */
[----:B------:R-:W-:Y:S01]  /*01d0*/  ISETP.GE.AND P0, PT, R5, R4, PT ;  /* 0x000000040500720c */ /* 0x000fe20003f06270 */
[----:B--2---:R-:W-:Y:S01]  /*01e0*/  @!P2 IMAD.WIDE.U32 R12, R7, 0x4, R12 ;  /* 0x00000004070ca825 */ /* 0x004fe200078e000c */
[----:B------:R-:W-:Y:S02]  /*01f0*/  CS2R R6, SRZ ;  /* 0x0000000000067805 */ /* 0x000fe4000001ff00 */
[C---:B------:R-:W-:Y:S02]  /*0200*/  IADD3 R19, PT, PT, R5.reuse, 0x80, RZ ;  /* 0x0000008005137810 */ /* 0x040fe40007ffe0ff */
[C---:B-1----:R-:W-:Y:S02]  /*0210*/  IADD3 R11, PT, PT, R5.reuse, 0x100, RZ ;  /* 0x00000100050b7810 */ /* 0x042fe40007ffe0ff */
[----:B------:R0:W5:Y:S01]  /*0220*/  @!P3 LDG.E R7, desc[UR4][R16.64] ;  /* 0x000000041007b981 */ /* 0x000162000c1e1900 */
[----:B------:R-:W-:Y:S03]  /*0230*/  BSSY.RECONVERGENT B0, `(.L_x_5782) ;  /* 0x000002c000007945 */ /* 0x000fe60003800200 */
[----:B------:R1:W5:Y:S01]  /*0240*/  @!P2 LDG.E R6, desc[UR4][R12.64] ;  /* 0x000000040c06a981 */ /* 0x000362000c1e1900 */
[----:B------:R-:W2:Y:S01]  /*0250*/  @!P0 LDC.64 R14, c[0x0][0x388] ;  /* 0x0000e200ff0e8b82 */ /* 0x000ea20000000a00 */
[----:B0-----:R-:W-:-:S02]  /*0260*/  IADD3 R17, PT, PT, R5, 0x180, RZ ;  /* 0x0000018005117810 */ /* 0x001fc40007ffe0ff */
[----:B-1----:R-:W-:Y:S02]  /*0270*/  @!P0 LEA R13, R0, R5, 0x9 ;  /* 0x00000005000d8211 */ /* 0x002fe400078e48ff */
[----:B------:R-:W-:Y:S02]  /*0280*/  @!P0 MOV R5, R19 ;  /* 0x0000001300058202 */ /* 0x000fe40000000f00 */
[-C--:B------:R-:W-:Y:S02]  /*0290*/  ISETP.GE.AND P4, PT, R19, R4.reuse, PT ;  /* 0x000000041300720c */ /* 0x080fe40003f86270 */
[-C--:B------:R-:W-:Y:S02]  /*02a0*/  ISETP.GE.AND P1, PT, R11, R4.reuse, PT ;  /* 0x000000040b00720c */ /* 0x080fe40003f26270 */
[-C--:B------:R-:W-:Y:S02]  /*02b0*/  ISETP.GE.AND P2, PT, R17, R4.reuse, PT ;  /* 0x000000041100720c */ /* 0x080fe40003f46270 */
[----:B------:R-:W-:Y:S01]  /*02c0*/  ISETP.GE.AND P3, PT, R5, R4, PT ;  /* 0x000000040500720c */ /* 0x000fe20003f66270 */
[----:B--2---:R-:W-:Y:S01]  /*02d0*/  @!P0 IMAD.WIDE.U32 R2, R13, 0x4, R14 ;  /* 0x000000040d028825 */ /* 0x004fe200078e000e */
[----:B------:R-:W-:Y:S11]  /*02e0*/  @P0 BRA `(.L_x_5783) ;  /* 0x0000000000800947 */ /* 0x000ff60003800000 */
[----:B-----5:R-:W-:Y:S01]  /*02f0*/  FMUL.FTZ R10, |R9|, -1.4426950216293334961 ;  /* 0xbfb8aa3b090a7820 */ /* 0x020fe20000410200 */
[----:B------:R-:W-:Y:S02]  /*0300*/  MOV R14, 0x3e800000 ;  /* 0x3e800000000e7802 */ /* 0x000fe40000000f00 */
[----:B------:R-:W-:-:S03]  /*0310*/  MOV R15, 0x3d39bf78 ;  /* 0x3d39bf78000f7802 */ /* 0x000fc60000000f00 */
        /* <DEDUP_REMOVED lines=28> */
[----:B------:R-:W-:-:S07]  /*04e0*/  FADD.FTZ R9, R10, -R11 ;  /* 0x8000000b0a097221 */ /* 0x000fce0000010000 */
.L_x_5783:
[----:B------:R-:W-:Y:S05]  /*04f0*/  BSYNC.RECONVERGENT B0 ;  /* 0x0000000000007941 */ /* 0x000fea0003800200 */
.L_x_5782:
[----:B------:R-:W-:Y:S04]  /*0500*/  BSSY.RECONVERGENT B0, `(.L_x_5784) ;  /* 0x0000022000007945 */ /* 0x000fe80003800200 */
[----:B------:R-:W-:Y:S05]  /*0510*/  @P4 BRA `(.L_x_5785) ;  /* 0x0000000000804947 */ /* 0x000fea0003800000 */
[----:B-----5:R-:W-:Y:S01]  /*0520*/  FMUL.FTZ R10, |R8|, -1.4426950216293334961 ;  /* 0xbfb8aa3b080a7820 */ /* 0x020fe20000410200 */
[----:B------:R-:W-:Y:S01]  /*0530*/  HFMA2 R14, -RZ, RZ, 1.625, 0 ;  /* 0x3e800000ff0e7431 */ /* 0x000fe200000001ff */
[----:B------:R-:W-:Y:S02]  /*0540*/  MOV R15, 0x3d39bf78 ;  /* 0x3d39bf78000f7802 */ /* 0x000fe40000000f00 */
[----:B------:R-:W-:Y:S02]  /*0550*/  FMNMX.FTZ R8, RZ, R8, PT ;  /* 0x00000008ff087209 */ /* 0x000fe40003810000 */
        /* <DEDUP_REMOVED lines=27> */
[----:B------:R-:W-:-:S07]  /*0710*/  FADD.FTZ R8, R8, -R11 ;  /* 0x8000000b08087221 */ /* 0x000fce0000010000 */
.L_x_5785:
[----:B------:R-:W-:Y:S05]  /*0720*/  BSYNC.RECONVERGENT B0 ;  /* 0x0000000000007941 */ /* 0x000fea0003800200 */
.L_x_5784:
[----:B------:R-:W-:Y:S04]  /*0730*/  BSSY.RECONVERGENT B0, `(.L_x_5786) ;  /* 0x0000022000007945 */ /* 0x000fe80003800200 */
[----:B------:R-:W-:Y:S05]  /*0740*/  @P1 BRA `(.L_x_5787) ;  /* 0x0000000000801947 */ /* 0x000fea0003800000 */
[----:B-----5:R-:W-:Y:S01]  /*0750*/  FMUL.FTZ R10, |R7|, -1.4426950216293334961 ;  /* 0xbfb8aa3b070a7820 */ /* 0x020fe20000410200 */
[----:B------:R-:W-:Y:S01]  /*0760*/  HFMA2 R14, -RZ, RZ, 1.625, 0 ;  /* 0x3e800000ff0e7431 */ /* 0x000fe200000001ff */
[----:B------:R-:W-:-:S04]  /*0770*/  MOV R15, 0x3d39bf78 ;  /* 0x3d39bf78000f7802 */ /* 0x000fc80000000f00 */
        /* <DEDUP_REMOVED lines=29> */
.L_x_5787:
[----:B------:R-:W-:Y:S05]  /*0950*/  BSYNC.RECONVERGENT B0 ;  /* 0x0000000000007941 */ /* 0x000fea0003800200 */
.L_x_5786:
        /* <DEDUP_REMOVED lines=34> */
.L_x_5789:
[----:B------:R-:W-:Y:S05]  /*0b80*/  BSYNC.RECONVERGENT B0 ;  /* 0x0000000000007941 */ /* 0x000fea0003800200 */
.L_x_5788:
[----:B-----5:R0:W-:Y:S01]  /*0b90*/  @!P0 STG.E desc[UR4][R2.64], R9 ;  /* 0x0000000902008986 */ /* 0x0201e2000c101904 */
        /* <DEDUP_REMOVED lines=10> */
[----:B------:R1:W-:Y:S04]  /*0c40*/  STG.E desc[UR4][R10.64], R8 ;  /* 0x000000080a007986 */ /* 0x0003e8000c101904 */
[----:B------:R1:W-:Y:S02]  /*0c50*/  @!P0 STG.E desc[UR4][R2.64], R7 ;  /* 0x0000000702008986 */ /* 0x0003e4000c101904 */
.L_x_5791:
[----:B------:R-:W-:Y:S05]  /*0c60*/  BSYNC.RECONVERGENT B0 ;  /* 0x0000000000007941 */ /* 0x000fea0003800200 */
.L_x_5790:
[----:B------:R-:W-:-:S13]  /*0c70*/  ISETP.GE.AND P0, PT, R5, R4, PT ;  /* 0x000000040500720c */ /* 0x000fda0003f06270 */
[----:B------:R-:W-:Y:S05]  /*0c80*/  @P0 EXIT ;  /* 0x000000000000094d */ /* 0x000fea0003800000 */
[----:B01----:R-:W0:Y:S01]  /*0c90*/  LDC.64 R2, c[0x0][0x388] ;  /* 0x0000e200ff027b82 */ /* 0x003e220000000a00 */
[----:B------:R-:W-:-:S05]  /*0ca0*/  LEA R5, R0, R5, 0x9 ;  /* 0x0000000500057211 */ /* 0x000fca00078e48ff */
[----:B0-----:R-:W-:-:S05]  /*0cb0*/  IMAD.WIDE.U32 R2, R5, 0x4, R2 ;  /* 0x0000000405027825 */ /* 0x001fca00078e0002 */
[----:B------:R-:W-:Y:S01]  /*0cc0*/  STG.E desc[UR4][R2.64], R13 ;  /* 0x0000000d02007986 */ /* 0x000fe2000c101904 */
[----:B------:R-:W-:Y:S05]  /*0cd0*/  EXIT ;  /* 0x000000000000794d */ /* 0x000fea0003800000 */
.L_x_5792:
        /* <DEDUP_REMOVED lines=10> */
.L_x_7048:


//--------------------- .text._ZN2at6native29vectorized_elementwise_kernelILi2EZZZNS0_33launch_log_sigmoid_forward_kernelERNS_18TensorIteratorBaseEENKUlvE_clEvENKUlvE0_clEvEUlfE_St5arrayIPcLm2EEEEviT0_T1_ --------------------------
	.section	.text._ZN2at6native29vectorized_elementwise_kernelILi2EZZZNS0_33launch_log_sigmoid_forward_kernelERNS_18TensorIteratorBaseEENKUlvE_clEvENKUlvE0_clEvEUlfE_St5arrayIPcLm2EEEEviT0_T1_,"ax",@progbits
	.align	128
        .global         _ZN2at6native29vectorized_elementwise_kernelILi2EZZZNS0_33launch_log_sigmoid_forward_kernelERNS_18TensorIteratorBaseEENKUlvE_clEvENKUlvE0_clEvEUlfE_St5arrayIPcLm2EEEEviT0_T1_
        .type           _ZN2at6native29vectorized_elementwise_kernelILi2EZZZNS0_33launch_log_sigmoid_forward_kernelERNS_18TensorIteratorBaseEENKUlvE_clEvENKUlvE0_clEvEUlfE_St5arrayIPcLm2EEEEviT0_T1_,@function
        .size           _ZN2at6native29vectorized_elementwise_kernelILi2EZZZNS0_33launch_log_sigmoid_forward_kernelERNS_18TensorIteratorBaseEENKUlvE_clEvENKUlvE0_clEvEUlfE_St5arrayIPcLm2EEEEviT0_T1_,(.L_x_7049 - _ZN2at6native29vectorized_elementwise_kernelILi2EZZZNS0_33launch_log_sigmoid_forward_kernelERNS_18TensorIteratorBaseEENKUlvE_clEvENKUlvE0_clEvEUlfE_St5arrayIPcLm2EEEEviT0_T1_)
        .other          _ZN2at6native29vectorized_elementwise_kernelILi2EZZZNS0_33launch_log_sigmoid_forward_kernelERNS_18TensorIteratorBaseEENKUlvE_clEvENKUlvE0_clEvEUlfE_St5arrayIPcLm2EEEEviT0_T1_,@"STO_CUDA_ENTRY STV_DEFAULT"
_ZN2at6native29vectorized_elementwise_kernelILi2EZZZNS0_33launch_log_sigmoid_forward_kernelERNS_18TensorIteratorBaseEENKUlvE_clEvENKUlvE0_clEvEUlfE_St5arrayIPcLm2EEEEviT0_T1_:
.text._ZN2at6native29vectorized_elementwise_kernelILi2EZZZNS0_33launch_log_sigmoid_forward_kernelERNS_18TensorIteratorBaseEENKUlvE_clEvENKUlvE0_clEvEUlfE_St5arrayIPcLm2EEEEviT0_T1_:
        /* <DEDUP_REMOVED lines=8> */
[----:B------:R-:W0:Y:S02]  /*0080*/  S2R R17, SR_TID.X ;  /* 0x0000000000117919 */ /* 0x000e240000002100 */
        /* <DEDUP_REMOVED lines=12> */
[----:B0-----:R-:W-:-:S04]  /*0150*/  @!P6 IMAD.WIDE.U32 R24, R7, 0x4, R24 ;  /* 0x000000040718e825 */ /* 0x001fc800078e0018 */
[----:B------:R-:W-:-:S06]  /*0160*/  HFMA2 R7, -RZ, RZ, 0, 0 ;  /* 0x00000000ff077431 */ /* 0x000fcc00000001ff */
[----:B------:R0:W5:Y:S02]  /*0170*/  @!P6 LDG.E R7, desc[UR4][R24.64] ;  /* 0x000000041807e981 */ /* 0x000164000c1e1900 */
[----:B------:R-:W-:Y:S01]  /*0180*/  @!P4 IADD3 R27, PT, PT, R13, R17, RZ ;  /* 0x000000110d1bc210 */ /* 0x000fe20007ffe0ff */
[----:B------:R-:W2:Y:S01]  /*0190*/  @!P4 LDC.64 R2, c[0x0][0x390] ;  /* 0x0000e400ff02cb82 */ /* 0x000ea20000000a00 */
[----:B------:R-:W-:-:S04]  /*01a0*/  @!P4 IADD3 R17, PT, PT, R17, 0x80, RZ ;  /* 0x000000801111c810 */ /* 0x000fc80007ffe0ff */
[----:B------:R-:W-:-:S13]  /*01b0*/  ISETP.GE.U32.AND P3, PT, R17, R4, PT ;  /* 0x000000041100720c */ /* 0x000fda0003f66070 */
[----:B------:R-:W-:Y:S01]  /*01c0*/  @!P3 IADD3 R5, PT, PT, R13, R17, RZ ;  /* 0x000000110d05b210 */ /* 0x000fe20007ffe0ff */
[----:B------:R-:W0:Y:S01]  /*01d0*/  @!P3 LDC.64 R14, c[0x0][0x390] ;  /* 0x0000e400ff0ebb82 */ /* 0x000e220000000a00 */
[----:B------:R-:W-:-:S04]  /*01e0*/  @!P3 IADD3 R17, PT, PT, R17, 0x80, RZ ;  /* 0x000000801111b810 */ /* 0x000fc80007ffe0ff */
[----:B------:R-:W-:-:S13]  /*01f0*/  ISETP.GE.U32.AND P2, PT, R17, R4, PT ;  /* 0x000000041100720c */ /* 0x000fda0003f46070 */
[----:B------:R-:W-:Y:S01]  /*0200*/  @!P2 IADD3 R19, PT, PT, R13, R17, RZ ;  /* 0x000000110d13a210 */ /* 0x000fe20007ffe0ff */
[----:B--2---:R-:W-:Y:S01]  /*0210*/  @!P4 IMAD.WIDE.U32 R26, R27, 0x4, R2 ;  /* 0x000000041b1ac825 */ /* 0x004fe200078e0002 */
[----:B------:R-:W-:-:S03]  /*0220*/  @!P2 IADD3 R17, PT, PT, R17, 0x80, RZ ;  /* 0x000000801111a810 */ /* 0x000fc60007ffe0ff */
[----:B------:R-:W-:Y:S01]  /*0230*/  HFMA2 R0, -RZ, RZ, 0, 0 ;  /* 0x00000000ff007431 */ /* 0x000fe200000001ff */
[----:B------:R-:W2:Y:S01]  /*0240*/  @!P2 LDC.64 R10, c[0x0][0x390] ;  /* 0x0000e400ff0aab82 */ /* 0x000ea20000000a00 */
[----:B------:R-:W-:Y:S01]  /*0250*/  ISETP.GE.U32.AND P1, PT, R17, R4, PT ;  /* 0x000000041100720c */ /* 0x000fe20003f26070 */
[----:B-1----:R-:W-:-:S04]  /*0260*/  @!P5 IMAD.WIDE.U32 R22, R23, 0x4, R8 ;  /* 0x000000041716d825 */ /* 0x002fc800078e0008 */
[----:B0-----:R-:W-:Y:S01]  /*0270*/  @!P3 IMAD.WIDE.U32 R24, R5, 0x4, R14 ;  /* 0x000000040518b825 */ /* 0x001fe200078e000e */
[----:B------:R-:W5:Y:S07]  /*0280*/  @!P4 LDG.E R0, desc[UR4][R26.64] ;  /* 0x000000041a00c981 */ /* 0x000f6e000c1e1900 */
[----:B------:R-:W-:Y:S01]  /*0290*/  @!P1 IADD3 R21, PT, PT, R13, R17, RZ ;  /* 0x000000110d159210 */ /* 0x000fe20007ffe0ff */
[----:B------:R-:W0:Y:S01]  /*02a0*/  @!P1 LDC.64 R2, c[0x0][0x390] ;  /* 0x0000e400ff029b82 */ /* 0x000e220000000a00 */
[----:B------:R-:W-:-:S04]  /*02b0*/  @!P1 IADD3 R17, PT, PT, R17, 0x80, RZ ;  /* 0x0000008011119810 */ /* 0x000fc80007ffe0ff */
[----:B------:R-:W-:-:S13]  /*02c0*/  ISETP.GE.U32.AND P6, PT, R17, R4, PT ;  /* 0x000000041100720c */ /* 0x000fda0003fc6070 */
[----:B------:R-:W1:Y:S01]  /*02d0*/  @!P6 LDC.64 R8, c[0x0][0x390] ;  /* 0x0000e400ff08eb82 */ /* 0x000e620000000a00 */
[----:B------:R-:W-:Y:S02]  /*02e0*/  @!P6 IADD3 R15, PT, PT, R13, R17, RZ ;  /* 0x000000110d0fe210 */ /* 0x000fe40007ffe0ff */
[----:B------:R-:W-:Y:S01]  /*02f0*/  MOV R5, RZ ;  /* 0x000000ff00057202 */ /* 0x000fe20000000f00 */
[----:B0-----:R-:W-:-:S05]  /*0300*/  @!P1 IMAD.WIDE.U32 R16, R21, 0x4, R2 ;  /* 0x0000000415109825 */ /* 0x001fca00078e0002 */
[----:B------:R-:W5:Y:S01]  /*0310*/  @!P3 LDG.E R5, desc[UR4][R24.64] ;  /* 0x000000041805b981 */ /* 0x000f62000c1e1900 */
[----:B-1----:R-:W-:Y:S01]  /*0320*/  @!P6 IMAD.WIDE.U32 R20, R15, 0x4, R8 ;  /* 0x000000040f14e825 */ /* 0x002fe200078e0008 */
[----:B------:R-:W-:-:S06]  /*0330*/  CS2R R8, SRZ ;  /* 0x0000000000087805 */ /* 0x000fcc000001ff00 */
[----:B------:R-:W5:Y:S01]  /*0340*/  @!P6 LDG.E R8, desc[UR4][R20.64] ;  /* 0x000000041408e981 */ /* 0x000f62000c1e1900 */
[----:B--2---:R-:W-:Y:S02]  /*0350*/  @!P2 IMAD.WIDE.U32 R10, R19, 0x4, R10 ;  /* 0x00000004130aa825 */ /* 0x004fe400078e000a */
[----:B------:R-:W0:Y:S01]  /*0360*/  @!P0 LDC.64 R18, c[0x0][0x390] ;  /* 0x0000e400ff128b82 */ /* 0x000e220000000a00 */
[----:B------:R-:W-:Y:S02]  /*0370*/  @!P0 IADD3 R3, PT, PT, R13, R6, RZ ;  /* 0x000000060d038210 */ /* 0x000fe40007ffe0ff */
[----:B------:R-:W-:Y:S02]  /*0380*/  CS2R R14, SRZ ;  /* 0x00000000000e7805 */ /* 0x000fe4000001ff00 */
[----:B------:R-:W-:Y:S01]  /*0390*/  MOV R12, RZ ;  /* 0x000000ff000c7202 */ /* 0x000fe20000000f00 */
[----:B------:R-:W5:Y:S01]  /*03a0*/  @!P1 LDG.E R9, desc[UR4][R16.64] ;  /* 0x0000000410099981 */ /* 0x000f62000c1e1900 */
[----:B------:R-:W-:Y:S03]  /*03b0*/  BSSY.RECONVERGENT B0, `(.L_x_5794) ;  /* 0x0000030000007945 */ /* 0x000fe60003800200 */
[----:B------:R1:W5:Y:S04]  /*03c0*/  @!P2 LDG.E R14, desc[UR4][R10.64] ;  /* 0x000000040a0ea981 */ /* 0x000368000c1e1900 */
[----:B------:R2:W5:Y:S01]  /*03d0*/  @!P5 LDG.E R12, desc[UR4][R22.64] ;  /* 0x00000004160cd981 */ /* 0x000562000c1e1900 */
[----:B0-----:R-:W-:-:S05]  /*03e0*/  @!P0 IMAD.WIDE.U32 R18, R3, 0x4, R18 ;  /* 0x0000000403128825 */ /* 0x001fca00078e0012 */
[----:B------:R0:W5:Y:S01]  /*03f0*/  @!P0 LDG.E R15, desc[UR4][R18.64] ;  /* 0x00000004120f8981 */ /* 0x000162000c1e1900 */
[----:B------:R-:W-:-:S13]  /*0400*/  ISETP.GE.U32.AND P0, PT, R6, R4, PT ;  /* 0x000000040600720c */ /* 0x000fda0003f06070 */
[----:B------:R-:W3:Y:S01]  /*0410*/  @!P0 LDC.64 R2, c[0x0][0x388] ;  /* 0x0000e200ff028b82 */ /* 0x000ee20000000a00 */
[C---:B-1----:R-:W-:Y:S02]  /*0420*/  IADD3 R11, PT, PT, R6.reuse, 0x180, RZ ;  /* 0x00000180060b7810 */ /* 0x042fe40007ffe0ff */
[C---:B------:R-:W-:Y:S02]  /*0430*/  IADD3 R17, PT, PT, R6.reuse, 0x200, RZ ;  /* 0x0000020006117810 */ /* 0x040fe40007ffe0ff */
[----:B--2---:R-:W-:Y:S02]  /*0440*/  IADD3 R23, PT, PT, R6, 0x100, RZ ;  /* 0x0000010006177810 */ /* 0x004fe40007ffe0ff */
[-C--:B------:R-:W-:Y:S02]  /*0450*/  ISETP.GE.U32.AND P1, PT, R11, R4.reuse, PT ;  /* 0x000000040b00720c */ /* 0x080fe40003f26070 */
[-C--:B------:R-:W-:Y:S02]  /*0460*/  ISETP.GE.U32.AND P2, PT, R17, R4.reuse, PT ;  /* 0x000000041100720c */ /* 0x080fe40003f46070 */
[----:B------:R-:W-:-:S02]  /*0470*/  ISETP.GE.U32.AND P5, PT, R23, R4, PT ;  /* 0x000000041700720c */ /* 0x000fc40003fa6070 */
[C---:B------:R-:W-:Y:S02]  /*0480*/  IADD3 R11, PT, PT, R6.reuse, 0x80, RZ ;  /* 0x00000080060b7810 */ /* 0x040fe40007ffe0ff */
[----:B------:R-:W-:Y:S01]  /*0490*/  IADD3 R17, PT, PT, R6, 0x280, RZ ;  /* 0x0000028006117810 */ /* 0x000fe20007ffe0ff */
[----:B0-----:R-:W-:Y:S08]  /*04a0*/  @P0 BRA `(.L_x_5795) ;  /* 0x0000000000800947 */ /* 0x001ff00003800000 */
[----:B-----5:R-:W-:Y:S01]  /*04b0*/  FMUL.FTZ R10, |R15|, -1.4426950216293334961 ;  /* 0xbfb8aa3b0f0a7820 */ /* 0x020fe20000410200 */
[----:B------:R-:W-:Y:S02]  /*04c0*/  MOV R21, 0x3e800000 ;  /* 0x3e80000000157802 */ /* 0x000fe40000000f00 */
[----:B------:R-:W-:-:S03]  /*04d0*/  FMNMX.FTZ R15, RZ, R15, PT ;  /* 0x0000000fff0f7209 */ /* 0x000fc60003810000 */
[----:B------:R-:W0:Y:S02]  /*04e0*/  MUFU.EX2 R10, R10 ;  /* 0x0000000a000a7308 */ /* 0x000e240000000800 */
[C---:B0-----:R-:W-:Y:S01]  /*04f0*/  FADD.FTZ.RZ R16, R10.reuse, 1 ;  /* 0x3f8000000a107421 */ /* 0x041fe2000001c000 */
[----:B------:R-:W-:-:S04]  /*0500*/  ISETP.GE.U32.AND P3, PT, R10, 0x7f800000, PT ;  /* 0x7f8000000a00780c */ /* 0x000fc80003f66070 */
[----:B------:R-:W-:Y:S02]  /*0510*/  IADD3 R16, PT, PT, R16, -0x3f400000, RZ ;  /* 0xc0c0000010107810 */ /* 0x000fe40007ffe0ff */
[----:B------:R-:W-:Y:S02]  /*0520*/  ISETP.GT.AND P4, PT, R10, -0x40800000, P3 ;  /* 0xbf8000000a00780c */ /* 0x000fe40001f84270 */
[----:B------:R-:W-:-:S04]  /*0530*/  LOP3.LUT R19, R16, 0xff800000, RZ, 0xc0, !PT ;  /* 0xff80000010137812 */ /* 0x000fc800078ec0ff */
[----:B------:R-:W-:-:S05]  /*0540*/  IADD3 R16, PT, PT, -R19, 0x40800000, RZ ;  /* 0x4080000013107810 */ /* 0x000fca0007ffe1ff */
[----:B------:R-:W-:Y:S01]  /*0550*/  FFMA.FTZ R21, R16, R21, -1 ;  /* 0xbf80000010157423 */ /* 0x000fe20000010015 */
[-C--:B------:R-:W-:Y:S02]  /*0560*/  IADD3 R16, PT, PT, R10, -R19.reuse, RZ ;  /* 0x800000130a107210 */ /* 0x080fe40007ffe0ff */
[----:B------:R-:W-:-:S03]  /*0570*/  I2FP.F32.S32 R19, R19 ;  /* 0x0000001300137245 */ /* 0x000fc60000201400 */
[----:B------:R-:W-:Y:S01]  /*0580*/  FADD.FTZ R16, R16, R21 ;  /* 0x0000001510107221 */ /* 0x000fe20000010000 */
[----:B------:R-:W-:Y:S01]  /*0590*/  MOV R21, 0x3d39bf78 ;  /* 0x3d39bf7800157802 */ /* 0x000fe20000000f00 */
[----:B------:R-:W-:-:S04]  /*05a0*/  FMUL.FTZ R19, R19, 1.1920928955078125e-07 ;  /* 0x3400000013137820 */ /* 0x000fc80000410000 */
        /* <DEDUP_REMOVED lines=11> */
[----:B------:R-:W-:-:S05]  /*0660*/  @P3 MOV R19, 0x7f800000 ;  /* 0x7f80000000133802 */ /* 0x000fca0000000f00 */
[C---:B------:R-:W-:Y:S01]  /*0670*/  @P4 FFMA.FTZ R16, R10.reuse, R19, +INF ;  /* 0x7f8000000a104423 */ /* 0x040fe20000010013 */
[----:B------:R-:W-:-:S04]  /*0680*/  @P3 FSETP.NEU.FTZ.AND P4, PT, R10, RZ, PT ;  /* 0x000000ff0a00320b */ /* 0x000fc80003f9d000 */
[----:B------:R-:W-:-:S05]  /*0690*/  @P3 FSEL R16, R16, -RZ, P4 ;  /* 0x800000ff10103208 */ /* 0x000fca0002000000 */
[----:B------:R-:W-:-:S07]  /*06a0*/  FADD.FTZ R15, R15, -R16 ;  /* 0x800000100f0f7221 */ /* 0x000fce0000010000 */
.L_x_5795:
[----:B------:R-:W-:Y:S05]  /*06b0*/  BSYNC.RECONVERGENT B0 ;  /* 0x0000000000007941 */ /* 0x000fea0003800200 */
.L_x_5794:
[-C--:B------:R-:W-:Y:S01]  /*06c0*/  ISETP.GE.U32.AND P4, PT, R11, R4.reuse, PT ;  /* 0x000000040b00720c */ /* 0x080fe20003f86070 */
[----:B------:R-:W-:Y:S01]  /*06d0*/  BSSY.RECONVERGENT B0, `(.L_x_5796) ;  /* 0x0000024000007945 */ /* 0x000fe20003800200 */
[----:B------:R-:W-:Y:S02]  /*06e0*/  ISETP.GE.U32.AND P3, PT, R17, R4, PT ;  /* 0x000000041100720c */ /* 0x000fe40003f66070 */
[----:B------:R-:W-:-:S09]  /*06f0*/  IADD3 R17, PT, PT, R6, 0x300, RZ ;  /* 0x0000030006117810 */ /* 0x000fd20007ffe0ff */
        /* <DEDUP_REMOVED lines=33> */
.L_x_5797:
[----:B------:R-:W-:Y:S05]  /*0910*/  BSYNC.RECONVERGENT B0 ;  /* 0x0000000000007941 */ /* 0x000fea0003800200 */
.L_x_5796:
[----:B------:R-:W-:Y:S01]  /*0920*/  BSSY.RECONVERGENT B0, `(.L_x_5798) ;  /* 0x0000024000007945 */ /* 0x000fe20003800200 */
[----:B------:R-:W-:Y:S02]  /*0930*/  ISETP.GE.U32.AND P4, PT, R17, R4, PT ;  /* 0x000000041100720c */ /* 0x000fe40003f86070 */
[----:B------:R-:W-:Y:S01]  /*0940*/  IADD3 R17, PT, PT, R6, 0x380, RZ ;  /* 0x0000038006117810 */ /* 0x000fe20007ffe0ff */
[----:B------:R-:W-:Y:S10]  /*0950*/  @P5 BRA `(.L_x_5799) ;  /* 0x0000000000805947 */ /* 0x000ff40003800000 */
        /* <DEDUP_REMOVED lines=31> */
[----:B------:R-:W-:-:S07]  /*0b50*/  FADD.FTZ R10, R19, -R16 ;  /* 0x80000010130a7221 */ /* 0x000fce0000010000 */
.L_x_5799:
[----:B------:R-:W-:Y:S05]  /*0b60*/  BSYNC.RECONVERGENT B0 ;  /* 0x0000000000007941 */ /* 0x000fea0003800200 */
.L_x_5798:
[----:B------:R-:W-:Y:S01]  /*0b70*/  ISETP.GE.U32.AND P5, PT, R17, R4, PT ;  /* 0x000000041100720c */ /* 0x000fe20003fa6070 */
[----:B------:R-:W-:Y:S01]  /*0b80*/  BSSY.RECONVERGENT B0, `(.L_x_5800) ;  /* 0x0000024000007945 */ /* 0x000fe20003800200 */
[----:B------:R-:W-:-:S05]  /*0b90*/  @!P0 IADD3 R17, PT, PT, R13, R6, RZ ;  /* 0x000000060d118210 */ /* 0x000fca0007ffe0ff */
[----:B---3--:R-:W-:Y:S01]  /*0ba0*/  @!P0 IMAD.WIDE.U32 R2, R17, 0x4, R2 ;  /* 0x0000000411028825 */ /* 0x008fe200078e0002 */
[----:B------:R-:W-:Y:S06]  /*0bb0*/  @P1 BRA `(.L_x_5801) ;  /* 0x0000000000801947 */ /* 0x000fec0003800000 */
        /* <DEDUP_REMOVED lines=32> */
.L_x_5801:
[----:B------:R-:W-:Y:S05]  /*0dc0*/  BSYNC.RECONVERGENT B0 ;  /* 0x0000000000007941 */ /* 0x000fea0003800200 */
.L_x_5800:
        /* <DEDUP_REMOVED lines=34> */
.L_x_5803:
[----:B------:R-:W-:Y:S05]  /*0ff0*/  BSYNC.RECONVERGENT B0 ;  /* 0x0000000000007941 */ /* 0x000fea0003800200 */
.L_x_5802:
        /* <DEDUP_REMOVED lines=34> */
.L_x_5805:
[----:B------:R-:W-:Y:S05]  /*1220*/  BSYNC.RECONVERGENT B0 ;  /* 0x0000000000007941 */ /* 0x000fea0003800200 */
.L_x_5804:
        /* <DEDUP_REMOVED lines=34> */
.L_x_5807:
[----:B------:R-:W-:Y:S05]  /*1450*/  BSYNC.RECONVERGENT B0 ;  /* 0x0000000000007941 */ /* 0x000fea0003800200 */
.L_x_5806:
        /* <DEDUP_REMOVED lines=34> */
.L_x_5809:
[----:B------:R-:W-:Y:S05]  /*1680*/  BSYNC.RECONVERGENT B0 ;  /* 0x0000000000007941 */ /* 0x000fea0003800200 */
.L_x_5808:
[----:B------:R-:W-:Y:S01]  /*1690*/  @!P0 MOV R6, R11 ;  /* 0x0000000b00068202 */ /* 0x000fe20000000f00 */
[----:B-----5:R0:W-:Y:S01]  /*16a0*/  @!P0 STG.E desc[UR4][R2.64], R15 ;  /* 0x0000000f02008986 */ /* 0x0201e2000c101904 */
        /* <DEDUP_REMOVED lines=16> */
.L_x_5812:
[----:B------:R-:W-:-:S13]  /*17b0*/  ISETP.GE.U32.AND P0, PT, R6, R4, PT ;  /* 0x000000040600720c */ /* 0x000fda0003f06070 */
[----:B------:R-:W-:Y:S05]  /*17c0*/  @P0 BRA `(.L_x_5814) ;  /* 0x0000000000300947 */ /* 0x000fea0003800000 */
[----:B0-----:R-:W0:Y:S01]  /*17d0*/  LDC.64 R2, c[0x0][0x388] ;  /* 0x0000e200ff027b82 */ /* 0x001e220000000a00 */
[----:B------:R-:W-:Y:S02]  /*17e0*/  IADD3 R7, PT, PT, R13, R6, RZ ;  /* 0x000000060d077210 */ /* 0x000fe40007ffe0ff */
[----:B------:R-:W-:-:S03]  /*17f0*/  IADD3 R6, PT, PT, R6, 0x80, RZ ;  /* 0x0000008006067810 */ /* 0x000fc60007ffe0ff */
[----:B0-----:R-:W-:-:S05]  /*1800*/  IMAD.WIDE.U32 R2, R7, 0x4, R2 ;  /* 0x0000000407027825 */ /* 0x001fca00078e0002 */
[----:B------:R1:W-:Y:S02]  /*1810*/  STG.E desc[UR4][R2.64], R0 ;  /* 0x0000000002007986 */ /* 0x0003e4000c101904 */
.L_x_5813:
[----:B------:R-:W-:-:S13]  /*1820*/  ISETP.GE.U32.AND P0, PT, R6, R4, PT ;  /* 0x000000040600720c */ /* 0x000fda0003f06070 */
[----:B------:R-:W-:Y:S05]  /*1830*/  @P0 BRA `(.L_x_5815) ;  /* 0x0000000000340947 */ /* 0x000fea0003800000 */
[----:B01----:R-:W0:Y:S01]  /*1840*/  LDC.64 R2, c[0x0][0x388] ;  /* 0x0000e200ff027b82 */ /* 0x003e220000000a00 */
[----:B------:R-:W-:Y:S02]  /*1850*/  IADD3 R7, PT, PT, R13, R6, RZ ;  /* 0x000000060d077210 */ /* 0x000fe40007ffe0ff */
[----:B------:R-:W-:-:S03]  /*1860*/  IADD3 R6, PT, PT, R6, 0x80, RZ ;  /* 0x0000008006067810 */ /* 0x000fc60007ffe0ff */
[----:B0-----:R-:W-:-:S05]  /*1870*/  IMAD.WIDE.U32 R2, R7, 0x4, R2 ;  /* 0x0000000407027825 */ /* 0x001fca00078e0002 */
[----:B------:R1:W-:Y:S02]  /*1880*/  STG.E desc[UR4][R2.64], R5 ;  /* 0x0000000502007986 */ /* 0x0003e4000c101904 */
.L_x_5814:
        /* <DEDUP_REMOVED lines=8> */
.L_x_5815:
[----:B------:R-:W-:Y:S05]  /*1910*/  BSYNC.RELIABLE B1 ;  /* 0x0000000000017941 */ /* 0x000fea0003800100 */
.L_x_5811:
[----:B------:R-:W-:-:S13]  /*1920*/  ISETP.GE.U32.AND P0, PT, R6, R4, PT ;  /* 0x000000040600720c */ /* 0x000fda0003f06070 */
[----:B012---:R-:W0:Y:S01]  /*1930*/  @!P0 LDC.64 R2, c[0x0][0x388] ;  /* 0x0000e200ff028b82 */ /* 0x007e220000000a00 */
[----:B------:R-:W-:Y:S02]  /*1940*/  @!P0 IADD3 R5, PT, PT, R13, R6, RZ ;  /* 0x000000060d058210 */ /* 0x000fe40007ffe0ff */
[----:B------:R-:W-:-:S03]  /*1950*/  @!P0 IADD3 R6, PT, PT, R6, 0x80, RZ ;  /* 0x0000008006068810 */ /* 0x000fc60007ffe0ff */
[----:B0-----:R-:W-:-:S05]  /*1960*/  @!P0 IMAD.WIDE.U32 R2, R5, 0x4, R2 ;  /* 0x0000000405028825 */ /* 0x001fca00078e0002 */
[----:B------:R2:W-:Y:S02]  /*1970*/  @!P0 STG.E desc[UR4][R2.64], R9 ;  /* 0x0000000902008986 */ /* 0x0005e4000c101904 */
.L_x_5816:
[----:B------:R-:W-:Y:S05]  /*1980*/  BSYNC.RECONVERGENT B0 ;  /* 0x0000000000007941 */ /* 0x000fea0003800200 */
.L_x_5810:
        /* <DEDUP_REMOVED lines=8> */
.L_x_5793:
[----:B------:R-:W0:Y:S01]  /*1a10*/  S2R R21, SR_TID.X ;  /* 0x0000000000157919 */ /* 0x000e220000002100 */
[----:B------:R-:W1:Y:S02]  /*1a20*/  LDC.64 R2, c[0x0][0x390] ;  /* 0x0000e400ff027b82 */ /* 0x000e640000000a00 */
[----:B-1----:R-:W-:-:S04]  /*1a30*/  IMAD.WIDE.U32 R2, R13, 0x4, R2 ;  /* 0x000000040d027825 */ /* 0x002fc800078e0002 */
[----:B0-----:R-:W-:-:S05]  /*1a40*/  IMAD.WIDE.U32 R10, R21, 0x8, R2 ;  /* 0x00000008150a7825 */ /* 0x001fca00078e0002 */
[----:B------:R-:W2:Y:S04]  /*1a50*/  LDG.E.64 R8, desc[UR4][R10.64] ;  /* 0x000000040a087981 */ /* 0x000ea8000c1e1b00 */
[----:B------:R-:W3:Y:S04]  /*1a60*/  LDG.E.64 R6, desc[UR4][R10.64+0x400] ;  /* 0x000400040a067981 */ /* 0x000ee8000c1e1b00 */
[----:B------:R-:W4:Y:S04]  /*1a70*/  LDG.E.64 R4, desc[UR4][R10.64+0x800] ;  /* 0x000800040a047981 */ /* 0x000f28000c1e1b00 */
[----:B------:R0:W5:Y:S01]  /*1a80*/  LDG.E.64 R2, desc[UR4][R10.64+0xc00] ;  /* 0x000c00040a027981 */ /* 0x000162000c1e1b00 */
[----:B------:R-:W-:-:S02]  /*1a90*/  HFMA2 R16, -RZ, RZ, 1.625, 0 ;  /* 0x3e800000ff107431 */ /* 0x000fc400000001ff */
[----:B--2---:R-:W-:Y:S01]  /*1aa0*/  FMUL.FTZ R12, |R8|, -1.4426950216293334961 ;  /* 0xbfb8aa3b080c7820 */ /* 0x004fe20000410200 */
[----:B------:R-:W-:Y:S01]  /*1ab0*/  FMUL.FTZ R0, |R9|, -1.4426950216293334961 ;  /* 0xbfb8aa3b09007820 */ /* 0x000fe20000410200 */
[----:B------:R-:W-:Y:S01]  /*1ac0*/  FMNMX.FTZ R8, RZ, R8, PT ;  /* 0x00000008ff087209 */ /* 0x000fe20003810000 */
[----:B---3--:R-:W-:Y:S01]  /*1ad0*/  FMUL.FTZ R20, |R7|, -1.4426950216293334961 ;  /* 0xbfb8aa3b07147820 */ /* 0x008fe20000410200 */
[----:B------:R-:W-:Y:S02]  /*1ae0*/  FMNMX.FTZ R9, RZ, R9, PT ;  /* 0x00000009ff097209 */ /* 0x000fe40003810000 */
[----:B------:R-:W1:Y:S01]  /*1af0*/  MUFU.EX2 R12, R12 ;  /* 0x0000000c000c7308 */ /* 0x000e620000000800 */
[----:B------:R-:W-:-:S07]  /*1b00*/  FMNMX.FTZ R7, RZ, R7, PT ;  /* 0x00000007ff077209 */ /* 0x000fce0003810000 */
[----:B------:R-:W0:Y:S01]  /*1b10*/  MUFU.EX2 R0, R0 ;  /* 0x0000000000007308 */ /* 0x000e220000000800 */
[C---:B-1----:R-:W-:Y:S01]  /*1b20*/  FADD.FTZ.RZ R14, R12.reuse, 1 ;  /* 0x3f8000000c0e7421 */ /* 0x042fe2000001c000 */
[----:B------:R-:W-:-:S04]  /*1b30*/  ISETP.GE.U32.AND P1, PT, R12, 0x7f800000, PT ;  /* 0x7f8000000c00780c */ /* 0x000fc80003f26070 */
[----:B------:R-:W-:Y:S02]  /*1b40*/  IADD3 R14, PT, PT, R14, -0x3f400000, RZ ;  /* 0xc0c000000e0e7810 */ /* 0x000fe40007ffe0ff */
[----:B------:R-:W-:Y:S01]  /*1b50*/  ISETP.GT.AND P0, PT, R12, -0x40800000, P1 ;  /* 0xbf8000000c00780c */ /* 0x000fe20000f04270 */
[----:B0-----:R-:W-:Y:S01]  /*1b60*/  FADD.FTZ.RZ R10, R0, 1 ;  /* 0x3f800000000a7421 */ /* 0x001fe2000001c000 */
        /* <DEDUP_REMOVED lines=9> */
[----:B------:R-:W-:Y:S01]  /*1c00*/  FMUL.FTZ R10, |R6|, -1.4426950216293334961 ;  /* 0xbfb8aa3b060a7820 */ /* 0x000fe20000410200 */
[----:B------:R-:W-:Y:S02]  /*1c10*/  I2FP.F32.S32 R15, R15 ;  /* 0x0000000f000f7245 */ /* 0x000fe40000201400 */
[----:B------:R-:W-:Y:S01]  /*1c20*/  FFMA.FTZ R11, R18, -R17, 0.10546888411045074463 ;  /* 0x3dd80012120b7423 */ /* 0x000fe20000010811 */
[----:B------:R-:W-:-:S02]  /*1c30*/  IADD3 R23, PT, PT, -R19, 0x40800000, RZ ;  /* 0x4080000013177810 */ /* 0x000fc40007ffe1ff */
[----:B------:R-:W-:Y:S01]  /*1c40*/  IADD3 R14, PT, PT, R0, -R19, RZ ;  /* 0x80000013000e7210 */ /* 0x000fe20007ffe0ff */
[C---:B------:R-:W-:Y:S01]  /*1c50*/  FFMA.FTZ R11, R18.reuse, R11, -0.13229703903198242188 ;  /* 0xbe0778e0120b7423 */ /* 0x040fe2000001000b */
[----:B------:R-:W0:Y:S01]  /*1c60*/  MUFU.EX2 R10, R10 ;  /* 0x0000000a000a7308 */ /* 0x000e220000000800 */
[----:B------:R-:W-:Y:S01]  /*1c70*/  FFMA.FTZ R23, R23, R16, -1 ;  /* 0xbf80000017177423 */ /* 0x000fe20000010010 */
[----:B------:R-:W-:Y:S01]  /*1c80*/  FMUL.FTZ R15, R15, 1.1920928955078125e-07 ;  /* 0x340000000f0f7820 */ /* 0x000fe20000410000 */
[----:B------:R-:W-:Y:S01]  /*1c90*/  FFMA.FTZ R11, R18, R11, 0.14491446316242218018 ;  /* 0x3e146475120b7423 */ /* 0x000fe2000001000b */
[----:B------:R-:W-:Y:S01]  /*1ca0*/  @P1 FSETP.NEU.FTZ.AND P2, PT, R12, RZ, PT ;  /* 0x000000ff0c00120b */ /* 0x000fe20003f5d000 */
[----:B------:R-:W-:Y:S01]  /*1cb0*/  FADD.FTZ R14, R14, R23 ;  /* 0x000000170e0e7221 */ /* 0x000fe20000010000 */
[----:B------:R-:W-:Y:S01]  /*1cc0*/  I2FP.F32.S32 R19, R19 ;  /* 0x0000001300137245 */ /* 0x000fe20000201400 */
[----:B------:R-:W-:Y:S01]  /*1cd0*/  FFMA.FTZ R11, R18, R11, -0.16641564667224884033 ;  /* 0xbe2a68dd120b7423 */ /* 0x000fe2000001000b */
[----:B------:R-:W-:Y:S01]  /*1ce0*/  @P3 FSETP.NEU.FTZ.AND P4, PT, R0, RZ, PT ;  /* 0x000000ff0000320b */ /* 0x000fe20003f9d000 */
[----:B------:R-:W-:-:S02]  /*1cf0*/  FFMA.FTZ R25, R14, -R17, 0.10546888411045074463 ;  /* 0x3dd800120e197423 */ /* 0x000fc40000010811 */
[----:B------:R-:W-:Y:S01]  /*1d00*/  FFMA.FTZ R23, R18, R11, 0.19988867640495300293 ;  /* 0x3e4caf9e12177423 */ /* 0x000fe2000001000b */
[----:B------:R-:W-:Y:S01]  /*1d10*/  FMUL.FTZ R19, R19, 1.1920928955078125e-07 ;  /* 0x3400000013137820 */ /* 0x000fe20000410000 */
[----:B------:R1:W2:Y:S01]  /*1d20*/  MUFU.EX2 R11, R20 ;  /* 0x00000014000b7308 */ /* 0x0002a20000000800 */
[----:B------:R-:W-:Y:S01]  /*1d30*/  FFMA.FTZ R25, R14, R25, -0.13229703903198242188 ;  /* 0xbe0778e00e197423 */ /* 0x000fe20000010019 */
[----:B------:R-:W-:Y:S01]  /*1d40*/  FFMA.FTZ R23, R18, R23, -0.25000196695327758789 ;  /* 0xbe80004212177423 */ /* 0x000fe20000010017 */
[----:B0-----:R-:W-:Y:S02]  /*1d50*/  FADD.FTZ.RZ R22, R10, 1 ;  /* 0x3f8000000a167421 */ /* 0x001fe4000001c000 */
[----:B------:R-:W-:Y:S01]  /*1d60*/  FFMA.FTZ R25, R14, R25, 0.14491446316242218018 ;  /* 0x3e1464750e197423 */ /* 0x000fe20000010019 */
[----:B------:R-:W-:Y:S01]  /*1d70*/  FFMA.FTZ R23, R18, R23, 0.33333510160446166992 ;  /* 0x3eaaaae612177423 */ /* 0x000fe20000010017 */
[----:B------:R-:W-:Y:S02]  /*1d80*/  ISETP.GE.U32.AND P5, PT, R10, 0x7f800000, PT ;  /* 0x7f8000000a00780c */ /* 0x000fe40003fa6070 */
[----:B------:R-:W-:Y:S01]  /*1d90*/  FFMA.FTZ R25, R14, R25, -0.16641564667224884033 ;  /* 0xbe2a68dd0e197423 */ /* 0x000fe20000010019 */
[----:B------:R-:W-:Y:S01]  /*1da0*/  FFMA.FTZ R23, R18, R23, -0.5 ;  /* 0xbf00000012177423 */ /* 0x000fe20000010017 */
[----:B------:R-:W-:-:S02]  /*1db0*/  IADD3 R22, PT, PT, R22, -0x3f400000, RZ ;  /* 0xc0c0000016167810 */ /* 0x000fc40007ffe0ff */
[----:B------:R-:W-:Y:S01]  /*1dc0*/  FFMA.FTZ R25, R14, R25, 0.19988867640495300293 ;  /* 0x3e4caf9e0e197423 */ /* 0x000fe20000010019 */
[----:B------:R-:W-:Y:S01]  /*1dd0*/  FMUL.FTZ R23, R18, R23 ;  /* 0x0000001712177220 */ /* 0x000fe20000410000 */
[----:B------:R-:W-:Y:S02]  /*1de0*/  ISETP.GT.AND P6, PT, R10, -0x40800000, P5 ;  /* 0xbf8000000a00780c */ /* 0x000fe40002fc4270 */
[----:B------:R-:W-:Y:S01]  /*1df0*/  FFMA.FTZ R27, R14, R25, -0.25000196695327758789 ;  /* 0xbe8000420e1b7423 */ /* 0x000fe20000010019 */
[----:B-1----:R-:W-:Y:S01]  /*1e00*/  FFMA.FTZ R20, R18, R23, R18 ;  /* 0x0000001712147223 */ /* 0x002fe20000010012 */
[----:B--2---:R-:W-:Y:S01]  /*1e10*/  FADD.FTZ.RZ R18, R11, 1 ;  /* 0x3f8000000b127421 */ /* 0x004fe2000001c000 */
[----:B------:R-:W-:Y:S01]  /*1e20*/  LOP3.LUT R23, R22, 0xff800000, RZ, 0xc0, !PT ;  /* 0xff80000016177812 */ /* 0x000fe200078ec0ff */
[----:B------:R-:W-:Y:S01]  /*1e30*/  FFMA.FTZ R27, R14, R27, 0.33333510160446166992 ;  /* 0x3eaaaae60e1b7423 */ /* 0x000fe2000001001b */
[----:B------:R-:W-:Y:S01]  /*1e40*/  @P1 MOV R25, 0x7f800000 ;  /* 0x7f80000000191802 */ /* 0x000fe20000000f00 */
[----:B------:R-:W-:Y:S01]  /*1e50*/  FFMA.FTZ R15, R15, 0.69314718246459960938, R20 ;  /* 0x3f3172180f0f7823 */ /* 0x000fe20000010014 */
[----:B------:R-:W-:Y:S01]  /*1e60*/  IADD3 R18, PT, PT, R18, -0x3f400000, RZ ;  /* 0xc0c0000012127810 */ /* 0x000fe20007ffe0ff */
[----:B------:R-:W-:Y:S01]  /*1e70*/  FFMA.FTZ R27, R14, R27, -0.5 ;  /* 0xbf0000000e1b7423 */ /* 0x000fe2000001001b */
[----:B------:R-:W-:Y:S01]  /*1e80*/  IADD3 R29, PT, PT, -R23, 0x40800000, RZ ;  /* 0x40800000171d7810 */ /* 0x000fe20007ffe1ff */
[----:B------:R-:W-:Y:S01]  /*1e90*/  @P0 FFMA.FTZ R15, R12, R25, +INF ;  /* 0x7f8000000c0f0423 */ /* 0x000fe20000010019 */
[----:B------:R-:W-:Y:S01]  /*1ea0*/  LOP3.LUT R20, R18, 0xff800000, RZ, 0xc0, !PT ;  /* 0xff80000012147812 */ /* 0x000fe200078ec0ff */
[----:B------:R-:W-:Y:S01]  /*1eb0*/  FMUL.FTZ R27, R14, R27 ;  /* 0x0000001b0e1b7220 */ /* 0x000fe20000410000 */
[----:B------:R-:W-:Y:S01]  /*1ec0*/  IADD3 R22, PT, PT, R10, -R23, RZ ;  /* 0x800000170a167210 */ /* 0x000fe20007ffe0ff */
[----:B------:R-:W-:Y:S01]  /*1ed0*/  FFMA.FTZ R29, R29, R16, -1 ;  /* 0xbf8000001d1d7423 */ /* 0x000fe20000010010 */
[----:B------:R-:W-:Y:S01]  /*1ee0*/  IADD3 R25, PT, PT, -R20, 0x40800000, RZ ;  /* 0x4080000014197810 */ /* 0x000fe20007ffe1ff */
[----:B------:R-:W-:Y:S01]  /*1ef0*/  FFMA.FTZ R14, R14, R27, R14 ;  /* 0x0000001b0e0e7223 */ /* 0x000fe2000001000e */
[----:B------:R-:W-:Y:S01]  /*1f00*/  IADD3 R12, PT, PT, R11, -R20, RZ ;  /* 0x800000140b0c7210 */ /* 0x000fe20007ffe0ff */
[----:B------:R-:W-:Y:S01]  /*1f10*/  FADD.FTZ R22, R22, R29 ;  /* 0x0000001d16167221 */ /* 0x000fe20000010000 */
[----:B------:R-:W-:Y:S01]  /*1f20*/  ISETP.GT.AND P0, PT, R0, -0x40800000, P3 ;  /* 0xbf8000000000780c */ /* 0x000fe20001f04270 */
[----:B------:R-:W-:Y:S01]  /*1f30*/  FFMA.FTZ R27, R25, R16, -1 ;  /* 0xbf800000191b7423 */ /* 0x000fe20000010010 */
[----:B----4-:R-:W-:Y:S01]  /*1f40*/  FMUL.FTZ R18, |R4|, -1.4426950216293334961 ;  /* 0xbfb8aa3b04127820 */ /* 0x010fe20000410200 */
[----:B------:R-:W-:Y:S01]  /*1f50*/  FFMA.FTZ R25, R22, -R17, 0.10546888411045074463 ;  /* 0x3dd8001216197423 */ /* 0x000fe20000010811 */
[----:B------:R-:W-:Y:S01]  /*1f60*/  FFMA.FTZ R14, R19, 0.69314718246459960938, R14 ;  /* 0x3f317218130e7823 */ /* 0x000fe2000001000e */
[----:B------:R-:W-:Y:S01]  /*1f70*/  FADD.FTZ R12, R12, R27 ;  /* 0x0000001b0c0c7221 */ /* 0x000fe20000010000 */
[----:B------:R-:W-:Y:S01]  /*1f80*/  @P3 MOV R19, 0x7f800000 ;  /* 0x7f80000000133802 */ /* 0x000fe20000000f00 */
[----:B------:R-:W-:Y:S01]  /*1f90*/  FFMA.FTZ R25, R22, R25, -0.13229703903198242188 ;  /* 0xbe0778e016197423 */ /* 0x000fe20000010019 */
[----:B------:R-:W0:Y:S01]  /*1fa0*/  MUFU.EX2 R18, R18 ;  /* 0x0000001200127308 */ /* 0x000e220000000800 */
[----:B------:R-:W-:Y:S01]  /*1fb0*/  FFMA.FTZ R27, R12, -R17, 0.10546888411045074463 ;  /* 0x3dd800120c1b7423 */ /* 0x000fe20000010811 */
[----:B------:R-:W-:Y:S01]  /*1fc0*/  I2FP.F32.S32 R23, R23 ;  /* 0x0000001700177245 */ /* 0x000fe20000201400 */
[----:B------:R-:W-:Y:S01]  /*1fd0*/  FFMA.FTZ R25, R22, R25, 0.14491446316242218018 ;  /* 0x3e14647516197423 */ /* 0x000fe20000010019 */
[----:B------:R-:W-:Y:S01]  /*1fe0*/  I2FP.F32.S32 R24, R20 ;  /* 0x0000001400187245 */ /* 0x000fe20000201400 */
[----:B------:R-:W-:Y:S01]  /*1ff0*/  FFMA.FTZ R27, R12, R27, -0.13229703903198242188 ;  /* 0xbe0778e00c1b7423 */ /* 0x000fe2000001001b */
[----:B------:R-:W-:Y:S01]  /*2000*/  @P0 FFMA.FTZ R14, R0, R19, +INF ;  /* 0x7f800000000e0423 */ /* 0x000fe20000010013 */
[----:B------:R-:W-:Y:S01]  /*2010*/  FFMA.FTZ R25, R22, R25, -0.16641564667224884033 ;  /* 0xbe2a68dd16197423 */ /* 0x000fe20000010019 */
[----:B------:R-:W-:Y:S01]  /*2020*/  FMUL.FTZ R19, |R5|, -1.4426950216293334961 ;  /* 0xbfb8aa3b05137820 */ /* 0x000fe20000410200 */
[----:B------:R-:W-:Y:S01]  /*2030*/  FFMA.FTZ R27, R12, R27, 0.14491446316242218018 ;  /* 0x3e1464750c1b7423 */ /* 0x000fe2000001001b */
[----:B------:R-:W-:Y:S01]  /*2040*/  FMUL.FTZ R23, R23, 1.1920928955078125e-07 ;  /* 0x3400000017177820 */ /* 0x000fe20000410000 */
[----:B------:R-:W-:Y:S01]  /*2050*/  FFMA.FTZ R25, R22, R25, 0.19988867640495300293 ;  /* 0x3e4caf9e16197423 */ /* 0x000fe20000010019 */
[----:B------:R-:W-:Y:S01]  /*2060*/  ISETP.GE.U32.AND P0, PT, R11, 0x7f800000, PT ;  /* 0x7f8000000b00780c */ /* 0x000fe20003f06070 */
[----:B------:R-:W-:Y:S01]  /*2070*/  FFMA.FTZ R27, R12, R27, -0.16641564667224884033 ;  /* 0xbe2a68dd0c1b7423 */ /* 0x000fe2000001001b */
[----:B------:R-:W1:Y:S01]  /*2080*/  MUFU.EX2 R19, R19 ;  /* 0x0000001300137308 */ /* 0x000e620000000800 */
[----:B------:R-:W-:Y:S01]  /*2090*/  FFMA.FTZ R25, R22, R25, -0.25000196695327758789 ;  /* 0xbe80004216197423 */ /* 0x000fe20000010019 */
[----:B------:R-:W-:Y:S01]  /*20a0*/  @P1 FSEL R15, R15, -RZ, P2 ;  /* 0x800000ff0f0f1208 */ /* 0x000fe20001000000 */
[----:B------:R-:W-:Y:S01]  /*20b0*/  FFMA.FTZ R27, R12, R27, 0.19988867640495300293 ;  /* 0x3e4caf9e0c1b7423 */ /* 0x000fe2000001001b */
[----:B0-----:R-:W-:Y:S01]  /*20c0*/  ISETP.GE.U32.AND P2, PT, R18, 0x7f800000, PT ;  /* 0x7f8000001200780c */ /* 0x001fe20003f46070 */
[----:B------:R-:W-:Y:S01]  /*20d0*/  FFMA.FTZ R25, R22, R25, 0.33333510160446166992 ;  /* 0x3eaaaae616197423 */ /* 0x000fe20000010019 */
[----:B------:R-:W-:Y:S01]  /*20e0*/  @P3 FSEL R14, R14, -RZ, P4 ;  /* 0x800000ff0e0e3208 */ /* 0x000fe20002000000 */
[----:B------:R-:W-:Y:S01]  /*20f0*/  FFMA.FTZ R27, R12, R27, -0.25000196695327758789 ;  /* 0xbe8000420c1b7423 */ /* 0x000fe2000001001b */
[----:B------:R-:W-:Y:S01]  /*2100*/  ISETP.GT.AND P4, PT, R18, -0x40800000, P2 ;  /* 0xbf8000001200780c */ /* 0x000fe20001784270 */
[----:B------:R-:W-:-:S02]  /*2110*/  FFMA.FTZ R25, R22, R25, -0.5 ;  /* 0xbf00000016197423 */ /* 0x000fc40000010019 */
[----:B------:R-:W-:Y:S01]  /*2120*/  FFMA.FTZ R27, R12, R27, 0.33333510160446166992 ;  /* 0x3eaaaae60c1b7423 */ /* 0x000fe2000001001b */
[----:B------:R-:W-:Y:S01]  /*2130*/  @P0 FSETP.NEU.FTZ.AND P1, PT, R11, RZ, PT ;  /* 0x000000ff0b00020b */ /* 0x000fe20003f3d000 */
[----:B------:R-:W-:Y:S02]  /*2140*/  FMUL.FTZ R25, R22, R25 ;  /* 0x0000001916197220 */ /* 0x000fe40000410000 */
[----:B------:R-:W-:Y:S02]  /*2150*/  FFMA.FTZ R27, R12, R27, -0.5 ;  /* 0xbf0000000c1b7423 */ /* 0x000fe4000001001b */
[----:B------:R-:W-:Y:S01]  /*2160*/  FFMA.FTZ R22, R22, R25, R22 ;  /* 0x0000001916167223 */ /* 0x000fe20000010016 */
[----:B------:R-:W-:Y:S01]  /*2170*/  FADD.FTZ.RZ R25, R18, 1 ;  /* 0x3f80000012197421 */ /* 0x000fe2000001c000 */
[----:B------:R-:W-:Y:S01]  /*2180*/  FMUL.FTZ R27, R12, R27 ;  /* 0x0000001b0c1b7220 */ /* 0x000fe20000410000 */
[C---:B-1----:R-:W-:Y:S01]  /*2190*/  FADD.FTZ.RZ R20, R19.reuse, 1 ;  /* 0x3f80000013147421 */ /* 0x042fe2000001c000 */
[----:B------:R-:W-:-:S02]  /*21a0*/  ISETP.GE.U32.AND P3, PT, R19, 0x7f800000, PT ;  /* 0x7f8000001300780c */ /* 0x000fc40003f66070 */
[----:B------:R-:W-:Y:S01]  /*21b0*/  IADD3 R26, PT, PT, R25, -0x3f400000, RZ ;  /* 0xc0c00000191a7810 */ /* 0x000fe20007ffe0ff */
[----:B------:R-:W-:Y:S01]  /*21c0*/  FFMA.FTZ R0, R12, R27, R12 ;  /* 0x0000001b0c007223 */ /* 0x000fe2000001000c */
[----:B------:R-:W-:Y:S01]  /*21d0*/  FMUL.FTZ R25, R24, 1.1920928955078125e-07 ;  /* 0x3400000018197820 */ /* 0x000fe20000410000 */
[----:B------:R-:W-:Y:S01]  /*21e0*/  FFMA.FTZ R12, R23, 0.69314718246459960938, R22 ;  /* 0x3f317218170c7823 */ /* 0x000fe20000010016 */
[----:B------:R-:W-:Y:S02]  /*21f0*/  LOP3.LUT R23, R26, 0xff800000, RZ, 0xc0, !PT ;  /* 0xff8000001a177812 */ /* 0x000fe400078ec0ff */
[----:B------:R-:W-:Y:S01]  /*2200*/  FFMA.FTZ R0, R25, 0.69314718246459960938, R0 ;  /* 0x3f31721819007823 */ /* 0x000fe20000010000 */
[----:B------:R-:W-:Y:S02]  /*2210*/  IADD3 R20, PT, PT, R20, -0x3f400000, RZ ;  /* 0xc0c0000014147810 */ /* 0x000fe40007ffe0ff */
[----:B------:R-:W-:Y:S02]  /*2220*/  IADD3 R25, PT, PT, -R23, 0x40800000, RZ ;  /* 0x4080000017197810 */ /* 0x000fe40007ffe1ff */
[----:B------:R-:W-:-:S02]  /*2230*/  @P5 MOV R27, 0x7f800000 ;  /* 0x7f800000001b5802 */ /* 0x000fc40000000f00 */
[----:B------:R-:W-:Y:S01]  /*2240*/  IADD3 R22, PT, PT, R18, -R23, RZ ;  /* 0x8000001712167210 */ /* 0x000fe20007ffe0ff */
[----:B------:R-:W-:Y:S01]  /*2250*/  FFMA.FTZ R25, R25, R16, -1 ;  /* 0xbf80000019197423 */ /* 0x000fe20000010010 */
[----:B------:R-:W-:Y:S01]  /*2260*/  LOP3.LUT R24, R20, 0xff800000, RZ, 0xc0, !PT ;  /* 0xff80000014187812 */ /* 0x000fe200078ec0ff */
[----:B------:R-:W-:Y:S01]  /*2270*/  @P6 FFMA.FTZ R12, R10, R27, +INF ;  /* 0x7f8000000a0c6423 */ /* 0x000fe2000001001b */
[----:B------:R-:W-:Y:S01]  /*2280*/  ISETP.GT.AND P6, PT, R11, -0x40800000, P0 ;  /* 0xbf8000000b00780c */ /* 0x000fe200007c4270 */
[----:B------:R-:W-:Y:S01]  /*2290*/  FADD.FTZ R22, R22, R25 ;  /* 0x0000001916167221 */ /* 0x000fe20000010000 */
[----:B------:R-:W-:Y:S02]  /*22a0*/  IADD3 R27, PT, PT, -R24, 0x40800000, RZ ;  /* 0x40800000181b7810 */ /* 0x000fe40007ffe1ff */
[----:B------:R-:W-:Y:S01]  /*22b0*/  IADD3 R20, PT, PT, R19, -R24, RZ ;  /* 0x8000001813147210 */ /* 0x000fe20007ffe0ff */
[C---:B------:R-:W-:Y:S01]  /*22c0*/  FFMA.FTZ R25, R22.reuse, -R17, 0.10546888411045074463 ;  /* 0x3dd8001216197423 */ /* 0x040fe20000010811 */
[----:B------:R-:W-:Y:S01]  /*22d0*/  @P0 MOV R26, 0x7f800000 ;  /* 0x7f800000001a0802 */ /* 0x000fe20000000f00 */
[----:B------:R-:W-:Y:S01]  /*22e0*/  FFMA.FTZ R27, R27, R16, -1 ;  /* 0xbf8000001b1b7423 */ /* 0x000fe20000010010 */
[----:B------:R-:W-:Y:S01]  /*22f0*/  I2FP.F32.S32 R23, R23 ;  /* 0x0000001700177245 */ /* 0x000fe20000201400 */
[----:B------:R-:W-:Y:S01]  /*2300*/  FFMA.FTZ R25, R22, R25, -0.13229703903198242188 ;  /* 0xbe0778e016197423 */ /* 0x000fe20000010019 */
[----:B------:R-:W-:Y:S01]  /*2310*/  I2FP.F32.S32 R24, R24 ;  /* 0x0000001800187245 */ /* 0x000fe20000201400 */
[----:B------:R-:W-:-:S02]  /*2320*/  FADD.FTZ R20, R20, R27 ;  /* 0x0000001b14147221 */ /* 0x000fc40000010000 */
[----:B------:R-:W-:Y:S01]  /*2330*/  FFMA.FTZ R25, R22, R25, 0.14491446316242218018 ;  /* 0x3e14647516197423 */ /* 0x000fe20000010019 */
[----:B------:R-:W-:Y:S01]  /*2340*/  @P6 FFMA.FTZ R0, R11, R26, +INF ;  /* 0x7f8000000b006423 */ /* 0x000fe2000001001a */
[----:B------:R-:W-:Y:S01]  /*2350*/  FFMA.FTZ R27, R20, -R17, 0.10546888411045074463 ;  /* 0x3dd80012141b7423 */ /* 0x000fe20000010811 */
[----:B------:R-:W-:Y:S01]  /*2360*/  @P5 FSETP.NEU.FTZ.AND P6, PT, R10, RZ, PT ;  /* 0x000000ff0a00520b */ /* 0x000fe20003fdd000 */
[----:B------:R-:W-:Y:S01]  /*2370*/  FFMA.FTZ R25, R22, R25, -0.16641564667224884033 ;  /* 0xbe2a68dd16197423 */ /* 0x000fe20000010019 */
[----:B------:R-:W0:Y:S01]  /*2380*/  LDC.64 R10, c[0x0][0x388] ;  /* 0x0000e200ff0a7b82 */ /* 0x000e220000000a00 */
[----:B------:R-:W-:Y:S01]  /*2390*/  FFMA.FTZ R27, R20, R27, -0.13229703903198242188 ;  /* 0xbe0778e0141b7423 */ /* 0x000fe2000001001b */
[----:B------:R-:W-:Y:S01]  /*23a0*/  FMUL.FTZ R23, R23, 1.1920928955078125e-07 ;  /* 0x3400000017177820 */ /* 0x000fe20000410000 */
[----:B------:R-:W-:Y:S01]  /*23b0*/  FFMA.FTZ R25, R22, R25, 0.19988867640495300293 ;  /* 0x3e4caf9e16197423 */ /* 0x000fe20000010019 */
[----:B------:R-:W-:Y:S01]  /*23c0*/  FMUL.FTZ R24, R24, 1.1920928955078125e-07 ;  /* 0x3400000018187820 */ /* 0x000fe20000410000 */
[----:B------:R-:W-:Y:S01]  /*23d0*/  FFMA.FTZ R27, R20, R27, 0.14491446316242218018 ;  /* 0x3e146475141b7423 */ /* 0x000fe2000001001b */
[----:B------:R-:W-:Y:S01]  /*23e0*/  @P5 FSEL R12, R12, -RZ, P6 ;  /* 0x800000ff0c0c5208 */ /* 0x000fe20003000000 */
[----:B------:R-:W-:Y:S01]  /*23f0*/  FFMA.FTZ R25, R22, R25, -0.25000196695327758789 ;  /* 0xbe80004216197423 */ /* 0x000fe20000010019 */
[----:B------:R-:W-:Y:S01]  /*2400*/  @P0 FSEL R0, R0, -RZ, P1 ;  /* 0x800000ff00000208 */ /* 0x000fe20000800000 */
[----:B------:R-:W-:Y:S01]  /*2410*/  FFMA.FTZ R27, R20, R27, -0.16641564667224884033 ;  /* 0xbe2a68dd141b7423 */ /* 0x000fe2000001001b */
[----:B------:R-:W-:Y:S01]  /*2420*/  @P3 FSETP.NEU.FTZ.AND P6, PT, R19, RZ, PT ;  /* 0x000000ff1300320b */ /* 0x000fe20003fdd000 */
[----:B------:R-:W-:-:S02]  /*2430*/  FFMA.FTZ R25, R22, R25, 0.33333510160446166992 ;  /* 0x3eaaaae616197423 */ /* 0x000fc40000010019 */
[----:B------:R-:W-:Y:S02]  /*2440*/  FFMA.FTZ R27, R20, R27, 0.19988867640495300293 ;  /* 0x3e4caf9e141b7423 */ /* 0x000fe4000001001b */
[----:B------:R-:W-:Y:S02]  /*2450*/  FFMA.FTZ R25, R22, R25, -0.5 ;  /* 0xbf00000016197423 */ /* 0x000fe40000010019 */
[----:B------:R-:W-:Y:S02]  /*2460*/  FFMA.FTZ R27, R20, R27, -0.25000196695327758789 ;  /* 0xbe800042141b7423 */ /* 0x000fe4000001001b */
[----:B------:R-:W-:Y:S02]  /*2470*/  FMUL.FTZ R25, R22, R25 ;  /* 0x0000001916197220 */ /* 0x000fe40000410000 */
[----:B------:R-:W-:Y:S02]  /*2480*/  FFMA.FTZ R27, R20, R27, 0.33333510160446166992 ;  /* 0x3eaaaae6141b7423 */ /* 0x000fe4000001001b */
[----:B------:R-:W-:Y:S01]  /*2490*/  FFMA.FTZ R26, R22, R25, R22 ;  /* 0x00000019161a7223 */ /* 0x000fe20000010016 */
[----:B-----5:R-:W-:Y:S01]  /*24a0*/  FMUL.FTZ R22, |R2|, -1.4426950216293334961 ;  /* 0xbfb8aa3b02167820 */ /* 0x020fe20000410200 */
[----:B------:R-:W-:Y:S01]  /*24b0*/  FFMA.FTZ R27, R20, R27, -0.5 ;  /* 0xbf000000141b7423 */ /* 0x000fe2000001001b */
[----:B0-----:R-:W-:-:S04]  /*24c0*/  IMAD.WIDE.U32 R10, R13, 0x4, R10 ;  /* 0x000000040d0a7825 */ /* 0x001fc800078e000a */
[----:B------:R-:W-:Y:S01]  /*24d0*/  FMUL.FTZ R25, R20, R27 ;  /* 0x0000001b14197220 */ /* 0x000fe20000410000 */
[----:B------:R-:W0:Y:S01]  /*24e0*/  MUFU.EX2 R22, R22 ;  /* 0x0000001600167308 */ /* 0x000e220000000800 */
[----:B------:R-:W-:Y:S01]  /*24f0*/  @P2 MOV R27, 0x7f800000 ;  /* 0x7f800000001b2802 */ /* 0x000fe20000000f00 */
[----:B------:R-:W-:-:S04]  /*2500*/  IMAD.WIDE.U32 R10, R21, 0x8, R10 ;  /* 0x00000008150a7825 */ /* 0x000fc800078e000a */
[----:B------:R-:W-:Y:S01]  /*2510*/  FFMA.FTZ R25, R20, R25, R20 ;  /* 0x0000001914197223 */ /* 0x000fe20000010014 */
[----:B------:R-:W-:Y:S01]  /*2520*/  FFMA.FTZ R20, R23, 0.69314718246459960938, R26 ;  /* 0x3f31721817147823 */ /* 0x000fe2000001001a */
[----:B------:R-:W-:Y:S01]  /*2530*/  FMUL.FTZ R23, |R3|, -1.4426950216293334961 ;  /* 0xbfb8aa3b03177820 */ /* 0x000fe20000410200 */
[----:B------:R-:W-:Y:S01]  /*2540*/  @P4 FFMA.FTZ R20, R18, R27, +INF ;  /* 0x7f80000012144423 */ /* 0x000fe2000001001b */
[----:B------:R-:W-:Y:S01]  /*2550*/  ISETP.GT.AND P4, PT, R19, -0x40800000, P3 ;  /* 0xbf8000001300780c */ /* 0x000fe20001f84270 */
[----:B------:R-:W-:Y:S01]  /*2560*/  FFMA.FTZ R25, R24, 0.69314718246459960938, R25 ;  /* 0x3f31721818197823 */ /* 0x000fe20000010019 */
[----:B------:R-:W-:Y:S02]  /*2570*/  @P3 MOV R26, 0x7f800000 ;  /* 0x7f800000001a3802 */ /* 0x000fe40000000f00 */
[----:B------:R-:W1:Y:S01]  /*2580*/  MUFU.EX2 R23, R23 ;  /* 0x0000001700177308 */ /* 0x000e620000000800 */
[C---:B0-----:R-:W-:Y:S01]  /*2590*/  FADD.FTZ.RZ R13, R22.reuse, 1 ;  /* 0x3f800000160d7421 */ /* 0x041fe2000001c000 */
[----:B------:R-:W-:-:S07]  /*25a0*/  ISETP.GE.U32.AND P5, PT, R22, 0x7f800000, PT ;  /* 0x7f8000001600780c */ /* 0x000fce0003fa6070 */
[----:B------:R-:W-:Y:S01]  /*25b0*/  @P4 FFMA.FTZ R25, R19, R26, +INF ;  /* 0x7f80000013194423 */ /* 0x000fe2000001001a */
[----:B------:R-:W-:Y:S02]  /*25c0*/  @P2 FSETP.NEU.FTZ.AND P4, PT, R18, RZ, PT ;  /* 0x000000ff1200220b */ /* 0x000fe40003f9d000 */
[----:B------:R-:W-:Y:S02]  /*25d0*/  IADD3 R13, PT, PT, R13, -0x3f400000, RZ ;  /* 0xc0c000000d0d7810 */ /* 0x000fe40007ffe0ff */
[----:B------:R-:W-:Y:S02]  /*25e0*/  @P2 FSEL R20, R20, -RZ, P4 ;  /* 0x800000ff14142208 */ /* 0x000fe40002000000 */
[----:B------:R-:W-:Y:S01]  /*25f0*/  LOP3.LUT R13, R13, 0xff800000, RZ, 0xc0, !PT ;  /* 0xff8000000d0d7812 */ /* 0x000fe200078ec0ff */
[C---:B-1----:R-:W-:Y:S01]  /*2600*/  FADD.FTZ.RZ R24, R23.reuse, 1 ;  /* 0x3f80000017187421 */ /* 0x042fe2000001c000 */
[----:B------:R-:W-:Y:S02]  /*2610*/  ISETP.GE.U32.AND P0, PT, R23, 0x7f800000, PT ;  /* 0x7f8000001700780c */ /* 0x000fe40003f06070 */
[----:B------:R-:W-:-:S02]  /*2620*/  IADD3 R21, PT, PT, -R13, 0x40800000, RZ ;  /* 0x408000000d157810 */ /* 0x000fc40007ffe1ff */
[----:B------:R-:W-:Y:S02]  /*2630*/  IADD3 R24, PT, PT, R24, -0x3f400000, RZ ;  /* 0xc0c0000018187810 */ /* 0x000fe40007ffe0ff */
[----:B------:R-:W-:Y:S01]  /*2640*/  IADD3 R26, PT, PT, R22, -R13, RZ ;  /* 0x8000000d161a7210 */ /* 0x000fe20007ffe0ff */
[----:B------:R-:W-:Y:S01]  /*2650*/  FFMA.FTZ R21, R21, R16, -1 ;  /* 0xbf80000015157423 */ /* 0x000fe20000010010 */
[----:B------:R-:W-:Y:S02]  /*2660*/  LOP3.LUT R24, R24, 0xff800000, RZ, 0xc0, !PT ;  /* 0xff80000018187812 */ /* 0x000fe400078ec0ff */
[----:B------:R-:W-:Y:S01]  /*2670*/  ISETP.GT.AND P1, PT, R22, -0x40800000, P5 ;  /* 0xbf8000001600780c */ /* 0x000fe20002f24270 */
[----:B------:R-:W-:Y:S01]  /*2680*/  FADD.FTZ R26, R26, R21 ;  /* 0x000000151a1a7221 */ /* 0x000fe20000010000 */
[----:B------:R-:W-:Y:S02]  /*2690*/  IADD3 R21, PT, PT, -R24, 0x40800000, RZ ;  /* 0x4080000018157810 */ /* 0x000fe40007ffe1ff */
[----:B------:R-:W-:-:S02]  /*26a0*/  ISETP.GT.AND P4, PT, R23, -0x40800000, P0 ;  /* 0xbf8000001700780c */ /* 0x000fc40000784270 */
[----:B------:R-:W-:Y:S01]  /*26b0*/  I2FP.F32.S32 R13, R13 ;  /* 0x0000000d000d7245 */ /* 0x000fe20000201400 */
[----:B------:R-:W-:Y:S01]  /*26c0*/  FFMA.FTZ R21, R21, R16, -1 ;  /* 0xbf80000015157423 */ /* 0x000fe20000010010 */
[-C--:B------:R-:W-:Y:S02]  /*26d0*/  IADD3 R16, PT, PT, R23, -R24.reuse, RZ ;  /* 0x8000001817107210 */ /* 0x080fe40007ffe0ff */
[----:B------:R-:W-:Y:S01]  /*26e0*/  I2FP.F32.S32 R24, R24 ;  /* 0x0000001800187245 */ /* 0x000fe20000201400 */
[----:B------:R-:W-:Y:S01]  /*26f0*/  FMUL.FTZ R13, R13, 1.1920928955078125e-07 ;  /* 0x340000000d0d7820 */ /* 0x000fe20000410000 */
[----:B------:R-:W-:Y:S01]  /*2700*/  @P5 MOV R19, 0x7f800000 ;  /* 0x7f80000000135802 */ /* 0x000fe20000000f00 */
[----:B------:R-:W-:Y:S01]  /*2710*/  FADD.FTZ R16, R16, R21 ;  /* 0x0000001510107221 */ /* 0x000fe20000010000 */
[-C--:B------:R-:W-:Y:S01]  /*2720*/  FFMA.FTZ R21, R26, -R17.reuse, 0.10546888411045074463 ;  /* 0x3dd800121a157423 */ /* 0x080fe20000010811 */
[----:B------:R-:W-:Y:S01]  /*2730*/  FMUL.FTZ R24, R24, 1.1920928955078125e-07 ;  /* 0x3400000018187820 */ /* 0x000fe20000410000 */
[----:B------:R-:W-:Y:S01]  /*2740*/  @P0 MOV R18, 0x7f800000 ;  /* 0x7f80000000120802 */ /* 0x000fe20000000f00 */
[----:B------:R-:W-:Y:S01]  /*2750*/  FFMA.FTZ R17, R16, -R17, 0.10546888411045074463 ;  /* 0x3dd8001210117423 */ /* 0x000fe20000010811 */
[----:B------:R-:W-:Y:S01]  /*2760*/  FFMA.FTZ R21, R26, R21, -0.13229703903198242188 ;  /* 0xbe0778e01a157423 */ /* 0x000fe20000010015 */
[----:B------:R-:W-:-:S02]  /*2770*/  @P5 FSETP.NEU.FTZ.AND P2, PT, R22, RZ, PT ;  /* 0x000000ff1600520b */ /* 0x000fc40003f5d000 */
[----:B------:R-:W-:Y:S01]  /*2780*/  FFMA.FTZ R17, R16, R17, -0.13229703903198242188 ;  /* 0xbe0778e010117423 */ /* 0x000fe20000010011 */
[----:B------:R-:W-:Y:S01]  /*2790*/  FFMA.FTZ R21, R26, R21, 0.14491446316242218018 ;  /* 0x3e1464751a157423 */ /* 0x000fe20000010015 */
[----:B------:R-:W-:Y:S02]  /*27a0*/  @P3 FSEL R25, R25, -RZ, P6 ;  /* 0x800000ff19193208 */ /* 0x000fe40003000000 */
[----:B------:R-:W-:Y:S01]  /*27b0*/  FFMA.FTZ R17, R16, R17, 0.14491446316242218018 ;  /* 0x3e14647510117423 */ /* 0x000fe20000010011 */
[----:B------:R-:W-:-:S03]  /*27c0*/  FFMA.FTZ R21, R26, R21, -0.16641564667224884033 ;  /* 0xbe2a68dd1a157423 */ /* 0x000fc60000010015 */
[----:B------:R-:W-:Y:S01]  /*27d0*/  FFMA.FTZ R17, R16, R17, -0.16641564667224884033 ;  /* 0xbe2a68dd10117423 */ /* 0x000fe20000010011 */
[----:B------:R-:W-:-:S03]  /*27e0*/  FFMA.FTZ R21, R26, R21, 0.19988867640495300293 ;  /* 0x3e4caf9e1a157423 */ /* 0x000fc60000010015 */
[----:B------:R-:W-:Y:S01]  /*27f0*/  FFMA.FTZ R17, R16, R17, 0.19988867640495300293 ;  /* 0x3e4caf9e10117423 */ /* 0x000fe20000010011 */
[----:B------:R-:W-:-:S03]  /*2800*/  FFMA.FTZ R21, R26, R21, -0.25000196695327758789 ;  /* 0xbe8000421a157423 */ /* 0x000fc60000010015 */
[----:B------:R-:W-:Y:S01]  /*2810*/  FFMA.FTZ R17, R16, R17, -0.25000196695327758789 ;  /* 0xbe80004210117423 */ /* 0x000fe20000010011 */
[----:B------:R-:W-:-:S03]  /*2820*/  FFMA.FTZ R21, R26, R21, 0.33333510160446166992 ;  /* 0x3eaaaae61a157423 */ /* 0x000fc60000010015 */
[----:B------:R-:W-:Y:S01]  /*2830*/  FFMA.FTZ R17, R16, R17, 0.33333510160446166992 ;  /* 0x3eaaaae610117423 */ /* 0x000fe20000010011 */
[----:B------:R-:W-:-:S03]  /*2840*/  FFMA.FTZ R21, R26, R21, -0.5 ;  /* 0xbf0000001a157423 */ /* 0x000fc60000010015 */
[----:B------:R-:W-:Y:S01]  /*2850*/  FFMA.FTZ R17, R16, R17, -0.5 ;  /* 0xbf00000010117423 */ /* 0x000fe20000010011 */
[----:B------:R-:W-:-:S03]  /*2860*/  FMUL.FTZ R21, R26, R21 ;  /* 0x000000151a157220 */ /* 0x000fc60000410000 */
[----:B------:R-:W-:Y:S01]  /*2870*/  FMUL.FTZ R17, R16, R17 ;  /* 0x0000001110117220 */ /* 0x000fe20000410000 */
[----:B------:R-:W-:Y:S01]  /*2880*/  FFMA.FTZ R26, R26, R21, R26 ;  /* 0x000000151a1a7223 */ /* 0x000fe2000001001a */
[----:B------:R-:W-:Y:S01]  /*2890*/  FMNMX.FTZ R21, RZ, R2, PT ;  /* 0x00000002ff157209 */ /* 0x000fe20003810000 */
[----:B------:R-:W-:Y:S01]  /*28a0*/  FADD.FTZ R2, R8, -R15 ;  /* 0x8000000f08027221 */ /* 0x000fe20000010000 */
[----:B------:R-:W-:Y:S01]  /*28b0*/  FFMA.FTZ R17, R16, R17, R16 ;  /* 0x0000001110117223 */ /* 0x000fe20000010010 */
[----:B------:R-:W-:Y:S01]  /*28c0*/  FFMA.FTZ R16, R13, 0.69314718246459960938, R26 ;  /* 0x3f3172180d107823 */ /* 0x000fe2000001001a */
[----:B------:R-:W-:Y:S01]  /*28d0*/  @P1 FFMA.FTZ R16, R22, R19, +INF ;  /* 0x7f80000016101423 */ /* 0x000fe20000010013 */
[C---:B------:R-:W-:Y:S01]  /*28e0*/  @P0 FSETP.NEU.FTZ.AND P1, PT, R23.reuse, RZ, PT ;  /* 0x000000ff1700020b */ /* 0x040fe20003f3d000 */
[----:B------:R-:W-:Y:S01]  /*28f0*/  FFMA.FTZ R13, R24, 0.69314718246459960938, R17 ;  /* 0x3f317218180d7823 */ /* 0x000fe20000010011 */
[----:B------:R-:W-:Y:S01]  /*2900*/  @P4 FFMA.FTZ R13, R23, R18, +INF ;  /* 0x7f800000170d4423 */ /* 0x000fe20000010012 */
[----:B------:R-:W-:-:S02]  /*2910*/  FMNMX.FTZ R17, RZ, R6, PT ;  /* 0x00000006ff117209 */ /* 0x000fc40003810000 */
[----:B------:R-:W-:Y:S02]  /*2920*/  FMNMX.FTZ R19, RZ, R4, PT ;  /* 0x00000004ff137209 */ /* 0x000fe40003810000 */
[----:B------:R-:W-:Y:S01]  /*2930*/  FMNMX.FTZ R6, RZ, R5, PT ;  /* 0x00000005ff067209 */ /* 0x000fe20003810000 */
[----:B------:R-:W-:Y:S01]  /*2940*/  FADD.FTZ R4, R17, -R12 ;  /* 0x8000000c11047221 */ /* 0x000fe20000010000 */
[----:B------:R-:W-:Y:S01]  /*2950*/  FMNMX.FTZ R18, RZ, R3, PT ;  /* 0x00000003ff127209 */ /* 0x000fe20003810000 */
[----:B------:R-:W-:Y:S01]  /*2960*/  FADD.FTZ R3, R9, -R14 ;  /* 0x8000000e09037221 */ /* 0x000fe20000010000 */
[----:B------:R-:W-:Y:S01]  /*2970*/  @P5 FSEL R16, R16, -RZ, P2 ;  /* 0x800000ff10105208 */ /* 0x000fe20001000000 */
[----:B------:R-:W-:Y:S01]  /*2980*/  FADD.FTZ R5, R7, -R0 ;  /* 0x8000000007057221 */ /* 0x000fe20000010000 */
[----:B------:R-:W-:Y:S01]  /*2990*/  @P0 FSEL R13, R13, -RZ, P1 ;  /* 0x800000ff0d0d0208 */ /* 0x000fe20000800000 */
[----:B------:R-:W-:Y:S01]  /*29a0*/  FADD.FTZ R24, R19, -R20 ;  /* 0x8000001413187221 */ /* 0x000fe20000010000 */
[----:B------:R-:W-:Y:S01]  /*29b0*/  FADD.FTZ R25, R6, -R25 ;  /* 0x8000001906197221 */ /* 0x000fe20000010000 */
[----:B------:R-:W-:Y:S01]  /*29c0*/  FADD.FTZ R12, R21, -R16 ;  /* 0x80000010150c7221 */ /* 0x000fe20000010000 */
[----:B------:R-:W-:Y:S01]  /*29d0*/  STG.E.64 desc[UR4][R10.64], R2 ;  /* 0x000000020a007986 */ /* 0x000fe2000c101b04 */
[----:B------:R-:W-:-:S03]  /*29e0*/  FADD.FTZ R13, R18, -R13 ;  /* 0x8000000d120d7221 */ /* 0x000fc60000010000 */
[----:B------:R-:W-:Y:S04]  /*29f0*/  STG.E.64 desc[UR4][R10.64+0x400], R4 ;  /* 0x000400040a007986 */ /* 0x000fe8000c101b04 */
[----:B------:R-:W-:Y:S04]  /*2a00*/  STG.E.64 desc[UR4][R10.64+0x800], R24 ;  /* 0x000800180a007986 */ /* 0x000fe8000c101b04 */
[----:B------:R-:W-:Y:S01]  /*2a10*/  STG.E.64 desc[UR4][R10.64+0xc00], R12 ;  /* 0x000c000c0a007986 */ /* 0x000fe2000c101b04 */
[----:B------:R-:W-:Y:S05]  /*2a20*/  EXIT ;  /* 0x000000000000794d */ /* 0x000fea0003800000 */
.L_x_5817:
        /* <DEDUP_REMOVED lines=13> */
.L_x_7049:


//--------------------- .text._ZN2at6native29vectorized_elementwise_kernelILi4EZZZNS0_33launch_log_sigmoid_forward_kernelERNS_18TensorIteratorBaseEENKUlvE_clEvENKUlvE0_clEvEUlfE_St5arrayIPcLm2EEEEviT0_T1_ --------------------------
	.section	.text._ZN2at6native29vectorized_elementwise_kernelILi4EZZZNS0_33launch_log_sigmoid_forward_kernelERNS_18TensorIteratorBaseEENKUlvE_clEvENKUlvE0_clEvEUlfE_St5arrayIPcLm2EEEEviT0_T1_,"ax",@progbits
	.align	128
        .global         _ZN2at6native29vectorized_elementwise_kernelILi4EZZZNS0_33launch_log_sigmoid_forward_kernelERNS_18TensorIteratorBaseEENKUlvE_clEvENKUlvE0_clEvEUlfE_St5arrayIPcLm2EEEEviT0_T1_
        .type           _ZN2at6native29vectorized_elementwise_kernelILi4EZZZNS0_33launch_log_sigmoid_forward_kernelERNS_18TensorIteratorBaseEENKUlvE_clEvENKUlvE0_clEvEUlfE_St5arrayIPcLm2EEEEviT0_T1_,@function
        .size           _ZN2at6native29vectorized_elementwise_kernelILi4EZZZNS0_33launch_log_sigmoid_forward_kernelERNS_18TensorIteratorBaseEENKUlvE_clEvENKUlvE0_clEvEUlfE_St5arrayIPcLm2EEEEviT0_T1_,(.L_x_7050 - _ZN2at6native29vectorized_elementwise_kernelILi4EZZZNS0_33launch_log_sigmoid_forward_kernelERNS_18TensorIteratorBaseEENKUlvE_clEvENKUlvE0_clEvEUlfE_St5arrayIPcLm2EEEEviT0_T1_)
        .other          _ZN2at6native29vectorized_elementwise_kernelILi4EZZZNS0_33launch_log_sigmoid_forward_kernelERNS_18TensorIteratorBaseEENKUlvE_clEvENKUlvE0_clEvEUlfE_St5arrayIPcLm2EEEEviT0_T1_,@"STO_CUDA_ENTRY STV_DEFAULT"
_ZN2at6native29vectorized_elementwise_kernelILi4EZZZNS0_33launch_log_sigmoid_forward_kernelERNS_18TensorIteratorBaseEENKUlvE_clEvENKUlvE0_clEvEUlfE_St5arrayIPcLm2EEEEviT0_T1_:
.text._ZN2at6native29vectorized_elementwise_kernelILi4EZZZNS0_33launch_log_sigmoid_forward_kernelERNS_18TensorIteratorBaseEENKUlvE_clEvENKUlvE0_clEvEUlfE_St5arrayIPcLm2EEEEviT0_T1_:
        /* <DEDUP_REMOVED lines=33> */
[----:B-1----:R-:W-:Y:S01]  /*0210*/  @!P5 IMAD.WIDE.U32 R22, R23, 0x4, R8 ;  /* 0x000000041716d825 */ /* 0x002fe200078e0008 */
[----:B------:R-:W-:Y:S02]  /*0220*/  @!P2 IADD3 R15, PT, PT, R15, 0x80, RZ ;  /* 0x000000800f0fa810 */ /* 0x000fe40007ffe0ff */
[----:B------:R-:W-:Y:S01]  /*0230*/  MOV R14, RZ ;  /* 0x000000ff000e7202 */ /* 0x000fe20000000f00 */
[----:B------:R-:W-:Y:S01]  /*0240*/  HFMA2 R0, -RZ, RZ, 0, 0 ;  /* 0x00000000ff007431 */ /* 0x000fe200000001ff */
[----:B------:R-:W-:Y:S01]  /*0250*/  ISETP.GE.U32.AND P1, PT, R15, R4, PT ;  /* 0x000000040f00720c */ /* 0x000fe20003f26070 */
[----:B0-----:R-:W-:Y:S01]  /*0260*/  @!P3 IMAD.WIDE.U32 R24, R5, 0x4, R12 ;  /* 0x000000040518b825 */ /* 0x001fe200078e000c */
[----:B------:R-:W0:Y:S02]  /*0270*/  @!P2 LDC.64 R10, c[0x0][0x390] ;  /* 0x0000e400ff0aab82 */ /* 0x000e240000000a00 */
[----:B------:R1:W5:Y:S09]  /*0280*/  @!P5 LDG.E R14, desc[UR4][R22.64] ;  /* 0x00000004160ed981 */ /* 0x000372000c1e1900 */
[----:B------:R-:W-:-:S02]  /*0290*/  @!P1 IADD3 R19, PT, PT, R21, R15, RZ ;  /* 0x0000000f15139210 */ /* 0x000fc40007ffe0ff */
[----:B------:R-:W-:-:S04]  /*02a0*/  @!P1 IADD3 R15, PT, PT, R15, 0x80, RZ ;  /* 0x000000800f0f9810 */ /* 0x000fc80007ffe0ff */
[----:B------:R-:W-:-:S13]  /*02b0*/  ISETP.GE.U32.AND P6, PT, R15, R4, PT ;  /* 0x000000040f00720c */ /* 0x000fda0003fc6070 */
[----:B------:R-:W1:Y:S01]  /*02c0*/  @!P6 LDC.64 R8, c[0x0][0x390] ;  /* 0x0000e400ff08eb82 */ /* 0x000e620000000a00 */
[----:B------:R-:W-:Y:S01]  /*02d0*/  @!P6 IADD3 R13, PT, PT, R21, R15, RZ ;  /* 0x0000000f150de210 */ /* 0x000fe20007ffe0ff */
[----:B--2---:R-:W-:Y:S01]  /*02e0*/  @!P4 IMAD.WIDE.U32 R26, R27, 0x4, R2 ;  /* 0x000000041b1ac825 */ /* 0x004fe200078e0002 */
[----:B------:R-:W-:-:S04]  /*02f0*/  MOV R5, RZ ;  /* 0x000000ff00057202 */ /* 0x000fc80000000f00 */
[----:B------:R-:W5:Y:S01]  /*0300*/  @!P4 LDG.E R0, desc[UR4][R26.64] ;  /* 0x000000041a00c981 */ /* 0x000f62000c1e1900 */
[----:B------:R-:W2:Y:S03]  /*0310*/  @!P1 LDC.64 R2, c[0x0][0x390] ;  /* 0x0000e400ff029b82 */ /* 0x000ea60000000a00 */
[----:B------:R-:W5:Y:S01]  /*0320*/  @!P3 LDG.E R5, desc[UR4][R24.64] ;  /* 0x000000041805b981 */ /* 0x000f62000c1e1900 */
[----:B-1----:R-:W-:Y:S01]  /*0330*/  @!P6 IMAD.WIDE.U32 R22, R13, 0x4, R8 ;  /* 0x000000040d16e825 */ /* 0x002fe200078e0008 */
[----:B------:R-:W-:-:S06]  /*0340*/  CS2R R8, SRZ ;  /* 0x0000000000087805 */ /* 0x000fcc000001ff00 */
[----:B------:R-:W5:Y:S01]  /*0350*/  @!P6 LDG.E R8, desc[UR4][R22.64] ;  /* 0x000000041608e981 */ /* 0x000f62000c1e1900 */
[----:B0-----:R-:W-:-:S04]  /*0360*/  @!P2 IMAD.WIDE.U32 R10, R17, 0x4, R10 ;  /* 0x00000004110aa825 */ /* 0x001fc800078e000a */
[----:B--2---:R-:W-:Y:S02]  /*0370*/  @!P1 IMAD.WIDE.U32 R16, R19, 0x4, R2 ;  /* 0x0000000413109825 */ /* 0x004fe400078e0002 */
[----:B------:R-:W0:Y:S01]  /*0380*/  @!P0 LDC.64 R18, c[0x0][0x390] ;  /* 0x0000e400ff128b82 */ /* 0x000e220000000a00 */
[----:B------:R-:W-:Y:S02]  /*0390*/  @!P0 IADD3 R3, PT, PT, R21, R6, RZ ;  /* 0x0000000615038210 */ /* 0x000fe40007ffe0ff */
[----:B------:R-:W-:Y:S01]  /*03a0*/  CS2R R12, SRZ ;  /* 0x00000000000c7805 */ /* 0x000fe2000001ff00 */
[----:B------:R-:W5:Y:S01]  /*03b0*/  @!P1 LDG.E R9, desc[UR4][R16.64] ;  /* 0x0000000410099981 */ /* 0x000f62000c1e1900 */
[----:B------:R-:W-:Y:S01]  /*03c0*/  IADD3 R15, PT, PT, R6, 0x100, RZ ;  /* 0x00000100060f7810 */ /* 0x000fe20007ffe0ff */
[----:B------:R-:W-:Y:S03]  /*03d0*/  BSSY.RECONVERGENT B0, `(.L_x_5819) ;  /* 0x000002e000007945 */ /* 0x000fe60003800200 */
[----:B------:R1:W5:Y:S01]  /*03e0*/  @!P2 LDG.E R12, desc[UR4][R10.64] ;  /* 0x000000040a0ca981 */ /* 0x000362000c1e1900 */
[----:B0-----:R-:W-:-:S05]  /*03f0*/  @!P0 IMAD.WIDE.U32 R18, R3, 0x4, R18 ;  /* 0x0000000403128825 */ /* 0x001fca00078e0012 */
[----:B------:R0:W5:Y:S01]  /*0400*/  @!P0 LDG.E R13, desc[UR4][R18.64] ;  /* 0x00000004120d8981 */ /* 0x000162000c1e1900 */
[----:B------:R-:W-:-:S13]  /*0410*/  ISETP.GE.U32.AND P0, PT, R6, R4, PT ;  /* 0x000000040600720c */ /* 0x000fda0003f06070 */
[----:B------:R-:W2:Y:S01]  /*0420*/  @!P0 LDC.64 R2, c[0x0][0x388] ;  /* 0x0000e200ff028b82 */ /* 0x000ea20000000a00 */
[C---:B-1----:R-:W-:Y:S02]  /*0430*/  IADD3 R11, PT, PT, R6.reuse, 0x180, RZ ;  /* 0x00000180060b7810 */ /* 0x042fe40007ffe0ff */
[C---:B------:R-:W-:Y:S02]  /*0440*/  IADD3 R17, PT, PT, R6.reuse, 0x200, RZ ;  /* 0x0000020006117810 */ /* 0x040fe40007ffe0ff */
[-C--:B------:R-:W-:Y:S02]  /*0450*/  ISETP.GE.U32.AND P5, PT, R15, R4.reuse, PT ;  /* 0x000000040f00720c */ /* 0x080fe40003fa6070 */
[-C--:B------:R-:W-:Y:S02]  /*0460*/  ISETP.GE.U32.AND P1, PT, R11, R4.reuse, PT ;  /* 0x000000040b00720c */ /* 0x080fe40003f26070 */
[----:B------:R-:W-:Y:S02]  /*0470*/  ISETP.GE.U32.AND P2, PT, R17, R4, PT ;  /* 0x000000041100720c */ /* 0x000fe40003f46070 */
[----:B------:R-:W-:-:S02]  /*0480*/  IADD3 R11, PT, PT, R6, 0x80, RZ ;  /* 0x00000080060b7810 */ /* 0x000fc40007ffe0ff */
        /* <DEDUP_REMOVED lines=34> */
.L_x_5820:
[----:B------:R-:W-:Y:S05]  /*06b0*/  BSYNC.RECONVERGENT B0 ;  /* 0x0000000000007941 */ /* 0x000fea0003800200 */
.L_x_5819:
        /* <DEDUP_REMOVED lines=37> */
.L_x_5822:
[----:B------:R-:W-:Y:S05]  /*0910*/  BSYNC.RECONVERGENT B0 ;  /* 0x0000000000007941 */ /* 0x000fea0003800200 */
.L_x_5821:
        /* <DEDUP_REMOVED lines=36> */
.L_x_5824:
[----:B------:R-:W-:Y:S05]  /*0b60*/  BSYNC.RECONVERGENT B0 ;  /* 0x0000000000007941 */ /* 0x000fea0003800200 */
.L_x_5823:
[----:B------:R-:W-:Y:S01]  /*0b70*/  ISETP.GE.U32.AND P5, PT, R15, R4, PT ;  /* 0x000000040f00720c */ /* 0x000fe20003fa6070 */
[----:B------:R-:W-:Y:S01]  /*0b80*/  BSSY.RECONVERGENT B0, `(.L_x_5825) ;  /* 0x0000024000007945 */ /* 0x000fe20003800200 */
[----:B------:R-:W-:-:S05]  /*0b90*/  @!P0 IADD3 R15, PT, PT, R21, R6, RZ ;  /* 0x00000006150f8210 */ /* 0x000fca0007ffe0ff */
[----:B--2---:R-:W-:Y:S01]  /*0ba0*/  @!P0 IMAD.WIDE.U32 R2, R15, 0x4, R2 ;  /* 0x000000040f028825 */ /* 0x004fe200078e0002 */
[----:B------:R-:W-:Y:S06]  /*0bb0*/  @P1 BRA `(.L_x_5826) ;  /* 0x0000000000801947 */ /* 0x000fec0003800000 */
        /* <DEDUP_REMOVED lines=32> */
.L_x_5826:
[----:B------:R-:W-:Y:S05]  /*0dc0*/  BSYNC.RECONVERGENT B0 ;  /* 0x0000000000007941 */ /* 0x000fea0003800200 */
.L_x_5825:
        /* <DEDUP_REMOVED lines=34> */
.L_x_5828:
[----:B------:R-:W-:Y:S05]  /*0ff0*/  BSYNC.RECONVERGENT B0 ;  /* 0x0000000000007941 */ /* 0x000fea0003800200 */
.L_x_5827:
        /* <DEDUP_REMOVED lines=34> */
.L_x_5830:
[----:B------:R-:W-:Y:S05]  /*1220*/  BSYNC.RECONVERGENT B0 ;  /* 0x0000000000007941 */ /* 0x000fea0003800200 */
.L_x_5829:
        /* <DEDUP_REMOVED lines=34> */
.L_x_5832:
[----:B------:R-:W-:Y:S05]  /*1450*/  BSYNC.RECONVERGENT B0 ;  /* 0x0000000000007941 */ /* 0x000fea0003800200 */
.L_x_5831:
        /* <DEDUP_REMOVED lines=34> */
.L_x_5834:
[----:B------:R-:W-:Y:S05]  /*1680*/  BSYNC.RECONVERGENT B0 ;  /* 0x0000000000007941 */ /* 0x000fea0003800200 */
.L_x_5833:
        /* <DEDUP_REMOVED lines=18> */
.L_x_5837:
[----:B------:R-:W-:-:S13]  /*17b0*/  ISETP.GE.U32.AND P0, PT, R6, R4, PT ;  /* 0x000000040600720c */ /* 0x000fda0003f06070 */
[----:B------:R-:W-:Y:S05]  /*17c0*/  @P0 BRA `(.L_x_5839) ;  /* 0x0000000000300947 */ /* 0x000fea0003800000 */
[----:B0-----:R-:W0:Y:S01]  /*17d0*/  LDC.64 R2, c[0x0][0x388] ;  /* 0x0000e200ff027b82 */ /* 0x001e220000000a00 */
[----:B------:R-:W-:Y:S02]  /*17e0*/  IADD3 R7, PT, PT, R21, R6, RZ ;  /* 0x0000000615077210 */ /* 0x000fe40007ffe0ff */
[----:B------:R-:W-:-:S03]  /*17f0*/  IADD3 R6, PT, PT, R6, 0x80, RZ ;  /* 0x0000008006067810 */ /* 0x000fc60007ffe0ff */
[----:B0-----:R-:W-:-:S05]  /*1800*/  IMAD.WIDE.U32 R2, R7, 0x4, R2 ;  /* 0x0000000407027825 */ /* 0x001fca00078e0002 */
[----:B------:R1:W-:Y:S02]  /*1810*/  STG.E desc[UR4][R2.64], R0 ;  /* 0x0000000002007986 */ /* 0x0003e4000c101904 */
.L_x_5838:
[----:B------:R-:W-:-:S13]  /*1820*/  ISETP.GE.U32.AND P0, PT, R6, R4, PT ;  /* 0x000000040600720c */ /* 0x000fda0003f06070 */
[----:B------:R-:W-:Y:S05]  /*1830*/  @P0 BRA `(.L_x_5840) ;  /* 0x0000000000340947 */ /* 0x000fea0003800000 */
[----:B01----:R-:W0:Y:S01]  /*1840*/  LDC.64 R2, c[0x0][0x388] ;  /* 0x0000e200ff027b82 */ /* 0x003e220000000a00 */
[----:B------:R-:W-:Y:S02]  /*1850*/  IADD3 R7, PT, PT, R21, R6, RZ ;  /* 0x0000000615077210 */ /* 0x000fe40007ffe0ff */
[----:B------:R-:W-:-:S03]  /*1860*/  IADD3 R6, PT, PT, R6, 0x80, RZ ;  /* 0x0000008006067810 */ /* 0x000fc60007ffe0ff */
[----:B0-----:R-:W-:-:S05]  /*1870*/  IMAD.WIDE.U32 R2, R7, 0x4, R2 ;  /* 0x0000000407027825 */ /* 0x001fca00078e0002 */
[----:B------:R1:W-:Y:S02]  /*1880*/  STG.E desc[UR4][R2.64], R5 ;  /* 0x0000000502007986 */ /* 0x0003e4000c101904 */
.L_x_5839:
        /* <DEDUP_REMOVED lines=8> */
.L_x_5840:
[----:B------:R-:W-:Y:S05]  /*1910*/  BSYNC.RELIABLE B1 ;  /* 0x0000000000017941 */ /* 0x000fea0003800100 */
.L_x_5836:
[----:B------:R-:W-:-:S13]  /*1920*/  ISETP.GE.U32.AND P0, PT, R6, R4, PT ;  /* 0x000000040600720c */ /* 0x000fda0003f06070 */
[----:B012---:R-:W0:Y:S01]  /*1930*/  @!P0 LDC.64 R2, c[0x0][0x388] ;  /* 0x0000e200ff028b82 */ /* 0x007e220000000a00 */
[----:B------:R-:W-:Y:S02]  /*1940*/  @!P0 IADD3 R5, PT, PT, R21, R6, RZ ;  /* 0x0000000615058210 */ /* 0x000fe40007ffe0ff */
[----:B------:R-:W-:-:S03]  /*1950*/  @!P0 IADD3 R6, PT, PT, R6, 0x80, RZ ;  /* 0x0000008006068810 */ /* 0x000fc60007ffe0ff */
[----:B0-----:R-:W-:-:S05]  /*1960*/  @!P0 IMAD.WIDE.U32 R2, R5, 0x4, R2 ;  /* 0x0000000405028825 */ /* 0x001fca00078e0002 */
[----:B------:R2:W-:Y:S02]  /*1970*/  @!P0 STG.E desc[UR4][R2.64], R9 ;  /* 0x0000000902008986 */ /* 0x0005e4000c101904 */
.L_x_5841:
[----:B------:R-:W-:Y:S05]  /*1980*/  BSYNC.RECONVERGENT B0 ;  /* 0x0000000000007941 */ /* 0x000fea0003800200 */
.L_x_5835:
        /* <DEDUP_REMOVED lines=8> */
.L_x_5818:
[----:B------:R-:W0:Y:S01]  /*1a10*/  S2R R23, SR_TID.X ;  /* 0x0000000000177919 */ /* 0x000e220000002100 */
[----:B------:R-:W1:Y:S02]  /*1a20*/  LDC.64 R2, c[0x0][0x390] ;  /* 0x0000e400ff027b82 */ /* 0x000e640000000a00 */
[----:B-1----:R-:W-:-:S04]  /*1a30*/  IMAD.WIDE.U32 R2, R21, 0x4, R2 ;  /* 0x0000000415027825 */ /* 0x002fc800078e0002 */
[----:B0-----:R-:W-:-:S05]  /*1a40*/  IMAD.WIDE.U32 R2, R23, 0x10, R2 ;  /* 0x0000001017027825 */ /* 0x001fca00078e0002 */
[----:B------:R-:W2:Y:S04]  /*1a50*/  LDG.E.128 R4, desc[UR4][R2.64] ;  /* 0x0000000402047981 */ /* 0x000ea8000c1e1d00 */
[----:B------:R-:W3:Y:S01]  /*1a60*/  LDG.E.128 R8, desc[UR4][R2.64+0x800] ;  /* 0x0008000402087981 */ /* 0x000ee2000c1e1d00 */
[----:B------:R-:W-:Y:S01]  /*1a70*/  HFMA2 R24, -RZ, RZ, 1.625, 0 ;  /* 0x3e800000ff187431 */ /* 0x000fe200000001ff */
[----:B------:R-:W-:Y:S01]  /*1a80*/  MOV R25, 0x3d39bf78 ;  /* 0x3d39bf7800197802 */ /* 0x000fe20000000f00 */
[----:B--2---:R-:W-:Y:S01]  /*1a90*/  FMUL.FTZ R14, |R4|, -1.4426950216293334961 ;  /* 0xbfb8aa3b040e7820 */ /* 0x004fe20000410200 */
[----:B------:R-:W-:Y:S01]  /*1aa0*/  FMUL.FTZ R12, |R5|, -1.4426950216293334961 ;  /* 0xbfb8aa3b050c7820 */ /* 0x000fe20000410200 */
[----:B------:R-:W-:Y:S01]  /*1ab0*/  FMUL.FTZ R22, |R7|, -1.4426950216293334961 ;  /* 0xbfb8aa3b07167820 */ /* 0x000fe20000410200 */
[----:B------:R-:W-:Y:S01]  /*1ac0*/  FMNMX.FTZ R4, RZ, R4, PT ;  /* 0x00000004ff047209 */ /* 0x000fe20003810000 */
[----:B---3--:R-:W-:Y:S01]  /*1ad0*/  FMUL.FTZ R28, |R8|, -1.4426950216293334961 ;  /* 0xbfb8aa3b081c7820 */ /* 0x008fe20000410200 */
[----:B------:R-:W-:Y:S01]  /*1ae0*/  FMNMX.FTZ R5, RZ, R5, PT ;  /* 0x00000005ff057209 */ /* 0x000fe20003810000 */
[----:B------:R-:W0:Y:S01]  /*1af0*/  MUFU.EX2 R14, R14 ;  /* 0x0000000e000e7308 */ /* 0x000e220000000800 */
[----:B------:R-:W-:-:S07]  /*1b00*/  FMNMX.FTZ R7, RZ, R7, PT ;  /* 0x00000007ff077209 */ /* 0x000fce0003810000 */
[----:B------:R-:W1:Y:S08]  /*1b10*/  MUFU.EX2 R12, R12 ;  /* 0x0000000c000c7308 */ /* 0x000e700000000800 */
[----:B------:R-:W2:Y:S01]  /*1b20*/  MUFU.EX2 R22, R22 ;  /* 0x0000001600167308 */ /* 0x000ea20000000800 */
[C---:B0-----:R-:W-:Y:S01]  /*1b30*/  FADD.FTZ.RZ R0, R14.reuse, 1 ;  /* 0x3f8000000e007421 */ /* 0x041fe2000001c000 */
[----:B------:R-:W-:-:S04]  /*1b40*/  ISETP.GE.U32.AND P4, PT, R14, 0x7f800000, PT ;  /* 0x7f8000000e00780c */ /* 0x000fc80003f86070 */
[----:B------:R-:W-:Y:S02]  /*1b50*/  IADD3 R0, PT, PT, R0, -0x3f400000, RZ ;  /* 0xc0c0000000007810 */ /* 0x000fe40007ffe0ff */
[----:B------:R-:W-:Y:S02]  /*1b60*/  ISETP.GT.AND P1, PT, R14, -0x40800000, P4 ;  /* 0xbf8000000e00780c */ /* 0x000fe40002724270 */
[----:B------:R-:W-:Y:S01]  /*1b70*/  LOP3.LUT R13, R0, 0xff800000, RZ, 0xc0, !PT ;  /* 0xff800000000d7812 */ /* 0x000fe200078ec0ff */
[C---:B-1----:R-:W-:Y:S01]  /*1b80*/  FADD.FTZ.RZ R0, R12.reuse, 1 ;  /* 0x3f8000000c007421 */ /* 0x042fe2000001c000 */
[----:B------:R-:W-:Y:S02]  /*1b90*/  ISETP.GE.U32.AND P0, PT, R12, 0x7f800000, PT ;  /* 0x7f8000000c00780c */ /* 0x000fe40003f06070 */
[----:B------:R-:W-:Y:S02]  /*1ba0*/  IADD3 R15, PT, PT, -R13, 0x40800000, RZ ;  /* 0x408000000d0f7810 */ /* 0x000fe40007ffe1ff */
[----:B------:R-:W-:Y:S01]  /*1bb0*/  IADD3 R0, PT, PT, R0, -0x3f400000, RZ ;  /* 0xc0c0000000007810 */ /* 0x000fe20007ffe0ff */
[----:B--2---:R-:W-:Y:S01]  /*1bc0*/  FADD.FTZ.RZ R20, R22, 1 ;  /* 0x3f80000016147421 */ /* 0x004fe2000001c000 */
[-C--:B------:R-:W-:Y:S01]  /*1bd0*/  IADD3 R2, PT, PT, R14, -R13.reuse, RZ ;  /* 0x8000000d0e027210 */ /* 0x080fe20007ffe0ff */
[----:B------:R-:W-:Y:S01]  /*1be0*/  FFMA.FTZ R15, R15, R24, -1 ;  /* 0xbf8000000f0f7423 */ /* 0x000fe20000010018 */
[----:B------:R-:W-:Y:S01]  /*1bf0*/  LOP3.LUT R17, R0, 0xff800000, RZ, 0xc0, !PT ;  /* 0xff80000000117812 */ /* 0x000fe200078ec0ff */
[----:B------:R-:W-:Y:S01]  /*1c00*/  FMUL.FTZ R0, |R6|, -1.4426950216293334961 ;  /* 0xbfb8aa3b06007820 */ /* 0x000fe20000410200 */
[----:B------:R-:W-:Y:S01]  /*1c10*/  I2FP.F32.S32 R13, R13 ;  /* 0x0000000d000d7245 */ /* 0x000fe20000201400 */
[----:B------:R-:W-:Y:S01]  /*1c20*/  FADD.FTZ R2, R2, R15 ;  /* 0x0000000f02027221 */ /* 0x000fe20000010000 */
[----:B------:R-:W-:-:S02]  /*1c30*/  IADD3 R15, PT, PT, -R17, 0x40800000, RZ ;  /* 0x40800000110f7810 */ /* 0x000fc40007ffe1ff */
[----:B------:R-:W-:Y:S01]  /*1c40*/  IADD3 R16, PT, PT, R12, -R17, RZ ;  /* 0x800000110c107210 */ /* 0x000fe20007ffe0ff */
[C---:B------:R-:W-:Y:S01]  /*1c50*/  FFMA.FTZ R3, R2.reuse, -R25, 0.10546888411045074463 ;  /* 0x3dd8001202037423 */ /* 0x040fe20000010819 */
[----:B------:R-:W0:Y:S01]  /*1c60*/  MUFU.EX2 R0, R0 ;  /* 0x0000000000007308 */ /* 0x000e220000000800 */
[----:B------:R-:W-:Y:S01]  /*1c70*/  FFMA.FTZ R15, R15, R24, -1 ;  /* 0xbf8000000f0f7423 */ /* 0x000fe20000010018 */
[----:B------:R-:W-:Y:S01]  /*1c80*/  I2FP.F32.S32 R17, R17 ;  /* 0x0000001100117245 */ /* 0x000fe20000201400 */
[----:B------:R-:W-:Y:S01]  /*1c90*/  FFMA.FTZ R3, R2, R3, -0.13229703903198242188 ;  /* 0xbe0778e002037423 */ /* 0x000fe20000010003 */
[----:B------:R-:W-:Y:S01]  /*1ca0*/  @P4 FSETP.NEU.FTZ.AND P6, PT, R14, RZ, PT ;  /* 0x000000ff0e00420b */ /* 0x000fe20003fdd000 */
[----:B------:R-:W-:Y:S01]  /*1cb0*/  FADD.FTZ R16, R16, R15 ;  /* 0x0000000f10107221 */ /* 0x000fe20000010000 */
[----:B------:R-:W-:Y:S01]  /*1cc0*/  @P0 FSETP.NEU.FTZ.AND P3, PT, R12, RZ, PT ;  /* 0x000000ff0c00020b */ /* 0x000fe20003f7d000 */
[----:B------:R-:W-:Y:S01]  /*1cd0*/  FFMA.FTZ R3, R2, R3, 0.14491446316242218018 ;  /* 0x3e14647502037423 */ /* 0x000fe20000010003 */
[----:B------:R-:W-:Y:S01]  /*1ce0*/  FMUL.FTZ R17, R17, 1.1920928955078125e-07 ;  /* 0x3400000011117820 */ /* 0x000fe20000410000 */
[----:B------:R-:W-:Y:S01]  /*1cf0*/  FFMA.FTZ R15, R16, -R25, 0.10546888411045074463 ;  /* 0x3dd80012100f7423 */ /* 0x000fe20000010819 */
[----:B------:R-:W-:Y:S01]  /*1d00*/  FMNMX.FTZ R6, RZ, R6, PT ;  /* 0x00000006ff067209 */ /* 0x000fe20003810000 */
[----:B------:R-:W-:-:S02]  /*1d10*/  FFMA.FTZ R3, R2, R3, -0.16641564667224884033 ;  /* 0xbe2a68dd02037423 */ /* 0x000fc40000010003 */
[----:B------:R-:W-:Y:S02]  /*1d20*/  FFMA.FTZ R15, R16, R15, -0.13229703903198242188 ;  /* 0xbe0778e0100f7423 */ /* 0x000fe4000001000f */
[----:B------:R-:W-:Y:S02]  /*1d30*/  FFMA.FTZ R3, R2, R3, 0.19988867640495300293 ;  /* 0x3e4caf9e02037423 */ /* 0x000fe40000010003 */
[----:B------:R-:W-:Y:S01]  /*1d40*/  FFMA.FTZ R15, R16, R15, 0.14491446316242218018 ;  /* 0x3e146475100f7423 */ /* 0x000fe2000001000f */
[----:B0-----:R-:W-:Y:S01]  /*1d50*/  FADD.FTZ.RZ R18, R0, 1 ;  /* 0x3f80000000127421 */ /* 0x001fe2000001c000 */
[----:B------:R-:W-:Y:S02]  /*1d60*/  FFMA.FTZ R3, R2, R3, -0.25000196695327758789 ;  /* 0xbe80004202037423 */ /* 0x000fe40000010003 */
[----:B------:R-:W-:Y:S02]  /*1d70*/  FFMA.FTZ R15, R16, R15, -0.16641564667224884033 ;  /* 0xbe2a68dd100f7423 */ /* 0x000fe4000001000f */
[----:B------:R-:W-:Y:S01]  /*1d80*/  FFMA.FTZ R3, R2, R3, 0.33333510160446166992 ;  /* 0x3eaaaae602037423 */ /* 0x000fe20000010003 */
[----:B------:R-:W-:Y:S01]  /*1d90*/  IADD3 R18, PT, PT, R18, -0x3f400000, RZ ;  /* 0xc0c0000012127810 */ /* 0x000fe20007ffe0ff */
[----:B------:R-:W-:-:S02]  /*1da0*/  FFMA.FTZ R19, R16, R15, 0.19988867640495300293 ;  /* 0x3e4caf9e10137423 */ /* 0x000fc4000001000f */
[----:B------:R-:W-:Y:S02]  /*1db0*/  FFMA.FTZ R3, R2, R3, -0.5 ;  /* 0xbf00000002037423 */ /* 0x000fe40000010003 */
[----:B------:R-:W-:Y:S02]  /*1dc0*/  FFMA.FTZ R19, R16, R19, -0.25000196695327758789 ;  /* 0xbe80004210137423 */ /* 0x000fe40000010013 */
[----:B------:R-:W-:Y:S01]  /*1dd0*/  FMUL.FTZ R15, R2, R3 ;  /* 0x00000003020f7220 */ /* 0x000fe20000410000 */
[----:B------:R-:W-:Y:S01]  /*1de0*/  LOP3.LUT R3, R18, 0xff800000, RZ, 0xc0, !PT ;  /* 0xff80000012037812 */ /* 0x000fe200078ec0ff */
[----:B------:R-:W-:Y:S01]  /*1df0*/  FFMA.FTZ R19, R16, R19, 0.33333510160446166992 ;  /* 0x3eaaaae610137423 */ /* 0x000fe20000010013 */
[----:B------:R-:W-:Y:S01]  /*1e00*/  FMUL.FTZ R18, R13, 1.1920928955078125e-07 ;  /* 0x340000000d127820 */ /* 0x000fe20000410000 */
[----:B------:R-:W-:Y:S01]  /*1e10*/  FFMA.FTZ R15, R2, R15, R2 ;  /* 0x0000000f020f7223 */ /* 0x000fe20000010002 */
[----:B------:R-:W-:Y:S01]  /*1e20*/  IADD3 R27, PT, PT, -R3, 0x40800000, RZ ;  /* 0x40800000031b7810 */ /* 0x000fe20007ffe1ff */
[----:B------:R-:W-:Y:S01]  /*1e30*/  FFMA.FTZ R19, R16, R19, -0.5 ;  /* 0xbf00000010137423 */ /* 0x000fe20000010013 */
[----:B------:R-:W-:Y:S01]  /*1e40*/  IADD3 R2, PT, PT, R0, -R3, RZ ;  /* 0x8000000300027210 */ /* 0x000fe20007ffe0ff */
[----:B------:R-:W-:Y:S01]  /*1e50*/  FFMA.FTZ R15, R18, 0.69314718246459960938, R15 ;  /* 0x3f317218120f7823 */ /* 0x000fe2000001000f */
[----:B------:R-:W-:Y:S01]  /*1e60*/  IADD3 R13, PT, PT, R20, -0x3f400000, RZ ;  /* 0xc0c00000140d7810 */ /* 0x000fe20007ffe0ff */
[C---:B------:R-:W-:Y:S01]  /*1e70*/  FMUL.FTZ R19, R16.reuse, R19 ;  /* 0x0000001310137220 */ /* 0x040fe20000410000 */
[----:B------:R-:W-:Y:S01]  /*1e80*/  FFMA.FTZ R27, R27, R24, -1 ;  /* 0xbf8000001b1b7423 */ /* 0x000fe20000010018 */
[----:B------:R0:W1:Y:S01]  /*1e90*/  MUFU.EX2 R20, R28 ;  /* 0x0000001c00147308 */ /* 0x0000620000000800 */
[----:B------:R-:W-:Y:S01]  /*1ea0*/  LOP3.LUT R13, R13, 0xff800000, RZ, 0xc0, !PT ;  /* 0xff8000000d0d7812 */ /* 0x000fe200078ec0ff */
[----:B------:R-:W-:Y:S01]  /*1eb0*/  FFMA.FTZ R16, R16, R19, R16 ;  /* 0x0000001310107223 */ /* 0x000fe20000010010 */
[----:B------:R-:W-:Y:S01]  /*1ec0*/  @P4 MOV R19, 0x7f800000 ;  /* 0x7f80000000134802 */ /* 0x000fe20000000f00 */
[----:B------:R-:W-:Y:S01]  /*1ed0*/  FADD.FTZ R2, R2, R27 ;  /* 0x0000001b02027221 */ /* 0x000fe20000010000 */
[----:B------:R-:W-:-:S02]  /*1ee0*/  IADD3 R27, PT, PT, -R13, 0x40800000, RZ ;  /* 0x408000000d1b7810 */ /* 0x000fc40007ffe1ff */
[----:B------:R-:W-:Y:S01]  /*1ef0*/  IADD3 R26, PT, PT, R22, -R13, RZ ;  /* 0x8000000d161a7210 */ /* 0x000fe20007ffe0ff */
[----:B------:R-:W-:Y:S01]  /*1f00*/  @P1 FFMA.FTZ R15, R14, R19, +INF ;  /* 0x7f8000000e0f1423 */ /* 0x000fe20000010013 */
[----:B------:R-:W-:Y:S01]  /*1f10*/  FFMA.FTZ R19, R2, -R25, 0.10546888411045074463 ;  /* 0x3dd8001202137423 */ /* 0x000fe20000010819 */
[----:B------:R-:W-:Y:S01]  /*1f20*/  ISETP.GT.AND P1, PT, R12, -0x40800000, P0 ;  /* 0xbf8000000c00780c */ /* 0x000fe20000724270 */
[----:B------:R-:W-:Y:S01]  /*1f30*/  FFMA.FTZ R14, R17, 0.69314718246459960938, R16 ;  /* 0x3f317218110e7823 */ /* 0x000fe20000010010 */
[----:B------:R-:W-:Y:S01]  /*1f40*/  @P0 MOV R17, 0x7f800000 ;  /* 0x7f80000000110802 */ /* 0x000fe20000000f00 */
[----:B------:R-:W-:Y:S01]  /*1f50*/  FFMA.FTZ R19, R2, R19, -0.13229703903198242188 ;  /* 0xbe0778e002137423 */ /* 0x000fe20000010013 */
[----:B------:R-:W-:Y:S01]  /*1f60*/  FFMA.FTZ R27, R27, R24, -1 ;  /* 0xbf8000001b1b7423 */ /* 0x000fe20000010018 */
[----:B------:R-:W-:Y:S01]  /*1f70*/  I2FP.F32.S32 R3, R3 ;  /* 0x0000000300037245 */ /* 0x000fe20000201400 */
[----:B0-----:R-:W-:Y:S01]  /*1f80*/  FMUL.FTZ R28, |R10|, -1.4426950216293334961 ;  /* 0xbfb8aa3b0a1c7820 */ /* 0x001fe20000410200 */
[----:B------:R-:W-:Y:S01]  /*1f90*/  FFMA.FTZ R19, R2, R19, 0.14491446316242218018 ;  /* 0x3e14647502137423 */ /* 0x000fe20000010013 */
[----:B-1----:R-:W-:Y:S01]  /*1fa0*/  FADD.FTZ.RZ R16, R20, 1 ;  /* 0x3f80000014107421 */ /* 0x002fe2000001c000 */
[----:B------:R-:W-:Y:S01]  /*1fb0*/  FADD.FTZ R26, R26, R27 ;  /* 0x0000001b1a1a7221 */ /* 0x000fe20000010000 */
[----:B------:R-:W-:Y:S01]  /*1fc0*/  I2FP.F32.S32 R13, R13 ;  /* 0x0000000d000d7245 */ /* 0x000fe20000201400 */
[----:B------:R-:W-:Y:S01]  /*1fd0*/  FFMA.FTZ R19, R2, R19, -0.16641564667224884033 ;  /* 0xbe2a68dd02137423 */ /* 0x000fe20000010013 */
[----:B------:R-:W-:Y:S01]  /*1fe0*/  FMUL.FTZ R3, R3, 1.1920928955078125e-07 ;  /* 0x3400000003037820 */ /* 0x000fe20000410000 */
[----:B------:R-:W-:Y:S01]  /*1ff0*/  IADD3 R16, PT, PT, R16, -0x3f400000, RZ ;  /* 0xc0c0000010107810 */ /* 0x000fe20007ffe0ff */
[----:B------:R-:W-:Y:S01]  /*2000*/  @P1 FFMA.FTZ R14, R12, R17, +INF ;  /* 0x7f8000000c0e1423 */ /* 0x000fe20000010011 */
[----:B------:R-:W-:Y:S01]  /*2010*/  FFMA.FTZ R19, R2, R19, 0.19988867640495300293 ;  /* 0x3e4caf9e02137423 */ /* 0x000fe20000010013 */
[----:B------:R-:W-:Y:S01]  /*2020*/  FFMA.FTZ R27, R26, -R25, 0.10546888411045074463 ;  /* 0x3dd800121a1b7423 */ /* 0x000fe20000010819 */
[----:B------:R-:W-:Y:S01]  /*2030*/  LOP3.LUT R17, R16, 0xff800000, RZ, 0xc0, !PT ;  /* 0xff80000010117812 */ /* 0x000fe200078ec0ff */
[----:B------:R-:W-:Y:S01]  /*2040*/  FMUL.FTZ R16, |R9|, -1.4426950216293334961 ;  /* 0xbfb8aa3b09107820 */ /* 0x000fe20000410200 */
[----:B------:R-:W-:Y:S01]  /*2050*/  FFMA.FTZ R19, R2, R19, -0.25000196695327758789 ;  /* 0xbe80004202137423 */ /* 0x000fe20000010013 */
[----:B------:R-:W-:Y:S01]  /*2060*/  FFMA.FTZ R27, R26, R27, -0.13229703903198242188 ;  /* 0xbe0778e01a1b7423 */ /* 0x000fe2000001001b */
[----:B------:R-:W-:-:S02]  /*2070*/  IADD3 R29, PT, PT, -R17, 0x40800000, RZ ;  /* 0x40800000111d7810 */ /* 0x000fc40007ffe1ff */
[----:B------:R-:W-:Y:S01]  /*2080*/  FFMA.FTZ R19, R2, R19, 0.33333510160446166992 ;  /* 0x3eaaaae602137423 */ /* 0x000fe20000010013 */
[----:B------:R-:W-:Y:S01]  /*2090*/  FFMA.FTZ R27, R26, R27, 0.14491446316242218018 ;  /* 0x3e1464751a1b7423 */ /* 0x000fe2000001001b */
[----:B------:R-:W-:Y:S01]  /*20a0*/  ISETP.GE.U32.AND P1, PT, R0, 0x7f800000, PT ;  /* 0x7f8000000000780c */ /* 0x000fe20003f26070 */
[----:B------:R-:W-:Y:S01]  /*20b0*/  FFMA.FTZ R18, R29, R24, -1 ;  /* 0xbf8000001d127423 */ /* 0x000fe20000010018 */
[----:B------:R-:W-:Y:S01]  /*20c0*/  FFMA.FTZ R19, R2, R19, -0.5 ;  /* 0xbf00000002137423 */ /* 0x000fe20000010013 */
[----:B------:R-:W-:Y:S01]  /*20d0*/  IADD3 R29, PT, PT, R20, -R17, RZ ;  /* 0x80000011141d7210 */ /* 0x000fe20007ffe0ff */
[----:B------:R-:W-:Y:S01]  /*20e0*/  FFMA.FTZ R27, R26, R27, -0.16641564667224884033 ;  /* 0xbe2a68dd1a1b7423 */ /* 0x000fe2000001001b */
[----:B------:R-:W-:Y:S01]  /*20f0*/  ISETP.GT.AND P5, PT, R0, -0x40800000, P1 ;  /* 0xbf8000000000780c */ /* 0x000fe20000fa4270 */
[----:B------:R-:W-:Y:S01]  /*2100*/  FMUL.FTZ R19, R2, R19 ;  /* 0x0000001302137220 */ /* 0x000fe20000410000 */
[----:B------:R-:W-:Y:S01]  /*2110*/  I2FP.F32.S32 R17, R17 ;  /* 0x0000001100117245 */ /* 0x000fe20000201400 */
[----:B------:R-:W-:Y:S01]  /*2120*/  FADD.FTZ R18, R29, R18 ;  /* 0x000000121d127221 */ /* 0x000fe20000010000 */
[----:B------:R-:W-:Y:S01]  /*2130*/  FFMA.FTZ R27, R26, R27, 0.19988867640495300293 ;  /* 0x3e4caf9e1a1b7423 */ /* 0x000fe2000001001b */
[----:B------:R-:W-:Y:S01]  /*2140*/  FFMA.FTZ R2, R2, R19, R2 ;  /* 0x0000001302027223 */ /* 0x000fe20000010002 */
[----:B------:R-:W0:Y:S01]  /*2150*/  MUFU.EX2 R16, R16 ;  /* 0x0000001000107308 */ /* 0x000e220000000800 */
[----:B------:R-:W-:Y:S01]  /*2160*/  FFMA.FTZ R19, R18, -R25, 0.10546888411045074463 ;  /* 0x3dd8001212137423 */ /* 0x000fe20000010819 */
[----:B------:R-:W-:Y:S01]  /*2170*/  FFMA.FTZ R27, R26, R27, -0.25000196695327758789 ;  /* 0xbe8000421a1b7423 */ /* 0x000fe2000001001b */
[----:B------:R-:W-:Y:S01]  /*2180*/  @P1 FSETP.NEU.FTZ.AND P2, PT, R0, RZ, PT ;  /* 0x000000ff0000120b */ /* 0x000fe20003f5d000 */
[----:B------:R-:W-:Y:S01]  /*2190*/  FMUL.FTZ R17, R17, 1.1920928955078125e-07 ;  /* 0x3400000011117820 */ /* 0x000fe20000410000 */
[----:B------:R-:W-:Y:S01]  /*21a0*/  FFMA.FTZ R19, R18, R19, -0.13229703903198242188 ;  /* 0xbe0778e012137423 */ /* 0x000fe20000010013 */
[----:B------:R-:W-:Y:S01]  /*21b0*/  FFMA.FTZ R27, R26, R27, 0.33333510160446166992 ;  /* 0x3eaaaae61a1b7423 */ /* 0x000fe2000001001b */
[----:B------:R-:W-:-:S02]  /*21c0*/  @P4 FSEL R15, R15, -RZ, P6 ;  /* 0x800000ff0f0f4208 */ /* 0x000fc40003000000 */
[----:B------:R-:W-:Y:S01]  /*21d0*/  FFMA.FTZ R19, R18, R19, 0.14491446316242218018 ;  /* 0x3e14647512137423 */ /* 0x000fe20000010013 */
[----:B------:R-:W-:Y:S01]  /*21e0*/  FFMA.FTZ R27, R26, R27, -0.5 ;  /* 0xbf0000001a1b7423 */ /* 0x000fe2000001001b */
[----:B------:R-:W-:Y:S01]  /*21f0*/  ISETP.GE.U32.AND P4, PT, R20, 0x7f800000, PT ;  /* 0x7f8000001400780c */ /* 0x000fe20003f86070 */
[----:B------:R-:W-:Y:S01]  /*2200*/  FADD.FTZ R4, R4, -R15 ;  /* 0x8000000f04047221 */ /* 0x000fe20000010000 */
[----:B------:R-:W-:Y:S01]  /*2210*/  FFMA.FTZ R19, R18, R19, -0.16641564667224884033 ;  /* 0xbe2a68dd12137423 */ /* 0x000fe20000010013 */
[----:B------:R-:W-:Y:S01]  /*2220*/  FMUL.FTZ R27, R26, R27 ;  /* 0x0000001b1a1b7220 */ /* 0x000fe20000410000 */
[----:B------:R-:W-:Y:S02]  /*2230*/  @P0 FSEL R14, R14, -RZ, P3 ;  /* 0x800000ff0e0e0208 */ /* 0x000fe40001800000 */
[----:B------:R-:W-:Y:S01]  /*2240*/  FFMA.FTZ R19, R18, R19, 0.19988867640495300293 ;  /* 0x3e4caf9e12137423 */ /* 0x000fe20000010013 */
[----:B------:R-:W-:Y:S01]  /*2250*/  FFMA.FTZ R12, R26, R27, R26 ;  /* 0x0000001b1a0c7223 */ /* 0x000fe2000001001a */
[----:B0-----:R-:W-:Y:S01]  /*2260*/  ISETP.GE.U32.AND P0, PT, R16, 0x7f800000, PT ;  /* 0x7f8000001000780c */ /* 0x001fe20003f06070 */
[----:B------:R-:W-:Y:S01]  /*2270*/  FADD.FTZ R5, R5, -R14 ;  /* 0x8000000e05057221 */ /* 0x000fe20000010000 */
[----:B------:R-:W-:Y:S01]  /*2280*/  FFMA.FTZ R19, R18, R19, -0.25000196695327758789 ;  /* 0xbe80004212137423 */ /* 0x000fe20000010013 */
[----:B------:R-:W-:-:S02]  /*2290*/  FMNMX.FTZ R9, RZ, R9, PT ;  /* 0x00000009ff097209 */ /* 0x000fc40003810000 */
[----:B------:R-:W-:Y:S01]  /*22a0*/  @P4 FSETP.NEU.FTZ.AND P3, PT, R20, RZ, PT ;  /* 0x000000ff1400420b */ /* 0x000fe20003f7d000 */
[C---:B------:R-:W-:Y:S01]  /*22b0*/  FFMA.FTZ R27, R18.reuse, R19, 0.33333510160446166992 ;  /* 0x3eaaaae6121b7423 */ /* 0x040fe20000010013 */
[----:B------:R-:W-:Y:S01]  /*22c0*/  FMUL.FTZ R19, R13, 1.1920928955078125e-07 ;  /* 0x340000000d137820 */ /* 0x000fe20000410000 */
[----:B------:R-:W-:Y:S01]  /*22d0*/  FFMA.FTZ R13, R3, 0.69314718246459960938, R2 ;  /* 0x3f317218030d7823 */ /* 0x000fe20000010002 */
[----:B------:R-:W-:Y:S01]  /*22e0*/  @P1 MOV R3, 0x7f800000 ;  /* 0x7f80000000031802 */ /* 0x000fe20000000f00 */
[C---:B------:R-:W-:Y:S01]  /*22f0*/  FFMA.FTZ R27, R18.reuse, R27, -0.5 ;  /* 0xbf000000121b7423 */ /* 0x040fe2000001001b */
[----:B------:R-:W-:Y:S01]  /*2300*/  FFMA.FTZ R12, R19, 0.69314718246459960938, R12 ;  /* 0x3f317218130c7823 */ /* 0x000fe2000001000c */
[----:B------:R-:W-:Y:S02]  /*2310*/  FMNMX.FTZ R10, RZ, R10, PT ;  /* 0x0000000aff0a7209 */ /* 0x000fe40003810000 */
[----:B------:R-:W-:Y:S01]  /*2320*/  FMUL.FTZ R27, R18, R27 ;  /* 0x0000001b121b7220 */ /* 0x000fe20000410000 */
[----:B------:R-:W-:Y:S01]  /*2330*/  @P5 FFMA.FTZ R13, R0, R3, +INF ;  /* 0x7f800000000d5423 */ /* 0x000fe20000010003 */
[----:B------:R-:W-:Y:S01]  /*2340*/  ISETP.GE.U32.AND P5, PT, R22, 0x7f800000, PT ;  /* 0x7f8000001600780c */ /* 0x000fe20003fa6070 */
[----:B------:R-:W0:Y:S01]  /*2350*/  LDC.64 R2, c[0x0][0x388] ;  /* 0x0000e200ff027b82 */ /* 0x000e220000000a00 */
[----:B------:R-:W-:Y:S01]  /*2360*/  FFMA.FTZ R0, R18, R27, R18 ;  /* 0x0000001b12007223 */ /* 0x000fe20000010012 */
[----:B------:R-:W-:Y:S01]  /*2370*/  FADD.FTZ.RZ R18, R16, 1 ;  /* 0x3f80000010127421 */ /* 0x000fe2000001c000 */
[----:B------:R-:W-:-:S02]  /*2380*/  ISETP.GT.AND P6, PT, R22, -0x40800000, P5 ;  /* 0xbf8000001600780c */ /* 0x000fc40002fc4270 */
[----:B------:R-:W-:Y:S01]  /*2390*/  FFMA.FTZ R0, R17, 0.69314718246459960938, R0 ;  /* 0x3f31721811007823 */ /* 0x000fe20000010000 */
[----:B------:R-:W-:Y:S01]  /*23a0*/  @P1 FSEL R13, R13, -RZ, P2 ;  /* 0x800000ff0d0d1208 */ /* 0x000fe20001000000 */
[----:B------:R-:W1:Y:S01]  /*23b0*/  MUFU.EX2 R17, R28 ;  /* 0x0000001c00117308 */ /* 0x000e620000000800 */
[----:B------:R-:W-:-:S03]  /*23c0*/  IADD3 R18, PT, PT, R18, -0x3f400000, RZ ;  /* 0xc0c0000012127810 */ /* 0x000fc60007ffe0ff */
[----:B------:R-:W-:Y:S01]  /*23d0*/  FADD.FTZ R6, R6, -R13 ;  /* 0x8000000d06067221 */ /* 0x000fe20000010000 */
[----:B------:R-:W-:Y:S02]  /*23e0*/  LOP3.LUT R19, R18, 0xff800000, RZ, 0xc0, !PT ;  /* 0xff80000012137812 */ /* 0x000fe400078ec0ff */
[----:B------:R-:W-:Y:S02]  /*23f0*/  @P5 MOV R29, 0x7f800000 ;  /* 0x7f800000001d5802 */ /* 0x000fe40000000f00 */
[----:B------:R-:W-:Y:S02]  /*2400*/  IADD3 R27, PT, PT, -R19, 0x40800000, RZ ;  /* 0x40800000131b7810 */ /* 0x000fe40007ffe1ff */
[----:B------:R-:W-:Y:S01]  /*2410*/  IADD3 R26, PT, PT, R16, -R19, RZ ;  /* 0x80000013101a7210 */ /* 0x000fe20007ffe0ff */
[----:B------:R-:W-:Y:S01]  /*2420*/  @P6 FFMA.FTZ R12, R22, R29, +INF ;  /* 0x7f800000160c6423 */ /* 0x000fe2000001001d */
[----:B------:R-:W-:Y:S01]  /*2430*/  ISETP.GT.AND P6, PT, R20, -0x40800000, P4 ;  /* 0xbf8000001400780c */ /* 0x000fe200027c4270 */
[----:B------:R-:W-:Y:S01]  /*2440*/  FFMA.FTZ R27, R27, R24, -1 ;  /* 0xbf8000001b1b7423 */ /* 0x000fe20000010018 */
[----:B------:R-:W-:Y:S01]  /*2450*/  I2FP.F32.S32 R19, R19 ;  /* 0x0000001300137245 */ /* 0x000fe20000201400 */
[----:B-1----:R-:W-:Y:S01]  /*2460*/  FADD.FTZ.RZ R18, R17, 1 ;  /* 0x3f80000011127421 */ /* 0x002fe2000001c000 */
[----:B0-----:R-:W-:Y:S01]  /*2470*/  IMAD.WIDE.U32 R2, R21, 0x4, R2 ;  /* 0x0000000415027825 */ /* 0x001fe200078e0002 */
[----:B------:R-:W-:-:S03]  /*2480*/  @P4 MOV R21, 0x7f800000 ;  /* 0x7f80000000154802 */ /* 0x000fc60000000f00 */
[----:B------:R-:W-:Y:S01]  /*2490*/  FADD.FTZ R26, R26, R27 ;  /* 0x0000001b1a1a7221 */ /* 0x000fe20000010000 */
[----:B------:R-:W-:Y:S02]  /*24a0*/  ISETP.GE.U32.AND P2, PT, R17, 0x7f800000, PT ;  /* 0x7f8000001100780c */ /* 0x000fe40003f46070 */
[----:B------:R-:W-:Y:S01]  /*24b0*/  IADD3 R18, PT, PT, R18, -0x3f400000, RZ ;  /* 0xc0c0000012127810 */ /* 0x000fe20007ffe0ff */
[----:B------:R-:W-:-:S04]  /*24c0*/  IMAD.WIDE.U32 R2, R23, 0x10, R2 ;  /* 0x0000001017027825 */ /* 0x000fc800078e0002 */
[----:B------:R-:W-:Y:S01]  /*24d0*/  @P6 FFMA.FTZ R0, R20, R21, +INF ;  /* 0x7f80000014006423 */ /* 0x000fe20000010015 */
[----:B------:R-:W-:Y:S01]  /*24e0*/  LOP3.LUT R18, R18, 0xff800000, RZ, 0xc0, !PT ;  /* 0xff80000012127812 */ /* 0x000fe200078ec0ff */
[----:B------:R-:W-:Y:S01]  /*24f0*/  FFMA.FTZ R21, R26, -R25, 0.10546888411045074463 ;  /* 0x3dd800121a157423 */ /* 0x000fe20000010819 */
[----:B------:R-:W-:Y:S01]  /*2500*/  @P5 FSETP.NEU.FTZ.AND P6, PT, R22, RZ, PT ;  /* 0x000000ff1600520b */ /* 0x000fe20003fdd000 */
[----:B------:R-:W-:Y:S01]  /*2510*/  FMUL.FTZ R22, |R11|, -1.4426950216293334961 ;  /* 0xbfb8aa3b0b167820 */ /* 0x000fe20000410200 */
[----:B------:R-:W-:Y:S01]  /*2520*/  IADD3 R23, PT, PT, -R18, 0x40800000, RZ ;  /* 0x4080000012177810 */ /* 0x000fe20007ffe1ff */
[----:B------:R-:W-:Y:S01]  /*2530*/  FFMA.FTZ R21, R26, R21, -0.13229703903198242188 ;  /* 0xbe0778e01a157423 */ /* 0x000fe20000010015 */
[----:B------:R-:W-:Y:S02]  /*2540*/  IADD3 R28, PT, PT, R17, -R18, RZ ;  /* 0x80000012111c7210 */ /* 0x000fe40007ffe0ff */
[----:B------:R-:W-:Y:S01]  /*2550*/  @P5 FSEL R12, R12, -RZ, P6 ;  /* 0x800000ff0c0c5208 */ /* 0x000fe20003000000 */
[----:B------:R-:W-:Y:S01]  /*2560*/  FFMA.FTZ R23, R23, R24, -1 ;  /* 0xbf80000017177423 */ /* 0x000fe20000010018 */
[----:B------:R-:W0:Y:S01]  /*2570*/  MUFU.EX2 R22, R22 ;  /* 0x0000001600167308 */ /* 0x000e220000000800 */
[----:B------:R-:W-:Y:S01]  /*2580*/  FFMA.FTZ R21, R26, R21, 0.14491446316242218018 ;  /* 0x3e1464751a157423 */ /* 0x000fe20000010015 */
[----:B------:R-:W-:Y:S01]  /*2590*/  @P4 FSEL R0, R0, -RZ, P3 ;  /* 0x800000ff00004208 */ /* 0x000fe20001800000 */
[----:B------:R-:W-:Y:S01]  /*25a0*/  FADD.FTZ R28, R28, R23 ;  /* 0x000000171c1c7221 */ /* 0x000fe20000010000 */
[----:B------:R-:W-:Y:S01]  /*25b0*/  ISETP.GT.AND P6, PT, R16, -0x40800000, P0 ;  /* 0xbf8000001000780c */ /* 0x000fe200007c4270 */
[----:B------:R-:W-:Y:S01]  /*25c0*/  FFMA.FTZ R21, R26, R21, -0.16641564667224884033 ;  /* 0xbe2a68dd1a157423 */ /* 0x000fe20000010015 */
[----:B------:R-:W-:Y:S01]  /*25d0*/  ISETP.GT.AND P5, PT, R17, -0x40800000, P2 ;  /* 0xbf8000001100780c */ /* 0x000fe200017a4270 */
[----:B------:R-:W-:Y:S01]  /*25e0*/  FFMA.FTZ R23, R28, -R25, 0.10546888411045074463 ;  /* 0x3dd800121c177423 */ /* 0x000fe20000010819 */
[----:B------:R-:W-:Y:S01]  /*25f0*/  @P0 FSETP.NEU.FTZ.AND P4, PT, R16, RZ, PT ;  /* 0x000000ff1000020b */ /* 0x000fe20003f9d000 */
[----:B------:R-:W-:Y:S01]  /*2600*/  FFMA.FTZ R21, R26, R21, 0.19988867640495300293 ;  /* 0x3e4caf9e1a157423 */ /* 0x000fe20000010015 */
[----:B------:R-:W-:Y:S01]  /*2610*/  FMNMX.FTZ R11, RZ, R11, PT ;  /* 0x0000000bff0b7209 */ /* 0x000fe20003810000 */
[----:B------:R-:W-:Y:S01]  /*2620*/  FFMA.FTZ R23, R28, R23, -0.13229703903198242188 ;  /* 0xbe0778e01c177423 */ /* 0x000fe20000010017 */
[----:B------:R-:W-:Y:S01]  /*2630*/  FADD.FTZ R7, R7, -R12 ;  /* 0x8000000c07077221 */ /* 0x000fe20000010000 */
[----:B------:R-:W-:-:S02]  /*2640*/  FFMA.FTZ R21, R26, R21, -0.25000196695327758789 ;  /* 0xbe8000421a157423 */ /* 0x000fc40000010015 */
[----:B------:R-:W-:Y:S01]  /*2650*/  FFMA.FTZ R23, R28, R23, 0.14491446316242218018 ;  /* 0x3e1464751c177423 */ /* 0x000fe20000010017 */
[----:B0-----:R-:W-:Y:S01]  /*2660*/  FADD.FTZ.RZ R20, R22, 1 ;  /* 0x3f80000016147421 */ /* 0x001fe2000001c000 */
[----:B------:R-:W-:Y:S02]  /*2670*/  FFMA.FTZ R21, R26, R21, 0.33333510160446166992 ;  /* 0x3eaaaae61a157423 */ /* 0x000fe40000010015 */
[----:B------:R-:W-:Y:S01]  /*2680*/  FFMA.FTZ R23, R28, R23, -0.16641564667224884033 ;  /* 0xbe2a68dd1c177423 */ /* 0x000fe20000010017 */
[----:B------:R-:W-:Y:S01]  /*2690*/  ISETP.GE.U32.AND P1, PT, R22, 0x7f800000, PT ;  /* 0x7f8000001600780c */ /* 0x000fe20003f26070 */
[----:B------:R-:W-:Y:S01]  /*26a0*/  STG.E.128 desc[UR4][R2.64], R4 ;  /* 0x0000000402007986 */ /* 0x000fe2000c101d04 */
[----:B------:R-:W-:Y:S01]  /*26b0*/  IADD3 R20, PT, PT, R20, -0x3f400000, RZ ;  /* 0xc0c0000014147810 */ /* 0x000fe20007ffe0ff */
[----:B------:R-:W-:Y:S01]  /*26c0*/  FFMA.FTZ R23, R28, R23, 0.19988867640495300293 ;  /* 0x3e4caf9e1c177423 */ /* 0x000fe20000010017 */
[----:B------:R-:W-:Y:S01]  /*26d0*/  FFMA.FTZ R21, R26, R21, -0.5 ;  /* 0xbf0000001a157423 */ /* 0x000fe20000010015 */
[----:B------:R-:W-:-:S02]  /*26e0*/  ISETP.GT.AND P3, PT, R22, -0x40800000, P1 ;  /* 0xbf8000001600780c */ /* 0x000fc40000f64270 */
[----:B------:R-:W-:Y:S01]  /*26f0*/  FFMA.FTZ R23, R28, R23, -0.25000196695327758789 ;  /* 0xbe8000421c177423 */ /* 0x000fe20000010017 */
[----:B------:R-:W-:-:S03]  /*2700*/  FMUL.FTZ R21, R26, R21 ;  /* 0x000000151a157220 */ /* 0x000fc60000410000 */
[----:B------:R-:W-:Y:S01]  /*2710*/  FFMA.FTZ R23, R28, R23, 0.33333510160446166992 ;  /* 0x3eaaaae61c177423 */ /* 0x000fe20000010017 */
[----:B------:R-:W-:-:S03]  /*2720*/  FFMA.FTZ R21, R26, R21, R26 ;  /* 0x000000151a157223 */ /* 0x000fc6000001001a */
[----:B------:R-:W-:-:S04]  /*2730*/  FFMA.FTZ R23, R28, R23, -0.5 ;  /* 0xbf0000001c177423 */ /* 0x000fc80000010017 */
[----:B------:R-:W-:Y:S01]  /*2740*/  FMUL.FTZ R27, R28, R23 ;  /* 0x000000171c1b7220 */ /* 0x000fe20000410000 */
[----:B------:R-:W-:-:S03]  /*2750*/  LOP3.LUT R23, R20, 0xff800000, RZ, 0xc0, !PT ;  /* 0xff80000014177812 */ /* 0x000fc600078ec0ff */
[----:B------:R-:W-:Y:S01]  /*2760*/  FFMA.FTZ R20, R28, R27, R28 ;  /* 0x0000001b1c147223 */ /* 0x000fe2000001001c */
[----:B------:R-:W-:-:S05]  /*2770*/  IADD3 R27, PT, PT, -R23, 0x40800000, RZ ;  /* 0x40800000171b7810 */ /* 0x000fca0007ffe1ff */
[----:B------:R-:W-:Y:S01]  /*2780*/  FFMA.FTZ R27, R27, R24, -1 ;  /* 0xbf8000001b1b7423 */ /* 0x000fe20000010018 */
[-C--:B------:R-:W-:Y:S02]  /*2790*/  IADD3 R24, PT, PT, R22, -R23.reuse, RZ ;  /* 0x8000001716187210 */ /* 0x080fe40007ffe0ff */
[----:B------:R-:W-:-:S03]  /*27a0*/  I2FP.F32.S32 R23, R23 ;  /* 0x0000001700177245 */ /* 0x000fc60000201400 */
[----:B------:R-:W-:Y:S02]  /*27b0*/  FADD.FTZ R24, R24, R27 ;  /* 0x0000001b18187221 */ /* 0x000fe40000010000 */
[----:B------:R-:W-:Y:S02]  /*27c0*/  FMUL.FTZ R23, R23, 1.1920928955078125e-07 ;  /* 0x3400000017177820 */ /* 0x000fe40000410000 */
        /* <DEDUP_REMOVED lines=10> */
[----:B------:R-:W-:Y:S02]  /*2870*/  FMNMX.FTZ R25, RZ, R8, PT ;  /* 0x00000008ff197209 */ /* 0x000fe40003810000 */
[----:B------:R-:W-:Y:S01]  /*2880*/  I2FP.F32.S32 R8, R18 ;  /* 0x0000001200087245 */ /* 0x000fe20000201400 */
[----:B------:R-:W-:Y:S01]  /*2890*/  FMUL.FTZ R18, R19, 1.1920928955078125e-07 ;  /* 0x3400000013127820 */ /* 0x000fe20000410000 */
[----:B------:R-:W-:Y:S01]  /*28a0*/  FFMA.FTZ R24, R23, 0.69314718246459960938, R24 ;  /* 0x3f31721817187823 */ /* 0x000fe20000010018 */
[----:B------:R-:W-:Y:S02]  /*28b0*/  @P1 MOV R23, 0x7f800000 ;  /* 0x7f80000000171802 */ /* 0x000fe40000000f00 */
[----:B------:R-:W-:Y:S01]  /*28c0*/  FMUL.FTZ R19, R8, 1.1920928955078125e-07 ;  /* 0x3400000008137820 */ /* 0x000fe20000410000 */
[----:B------:R-:W-:Y:S01]  /*28d0*/  FFMA.FTZ R18, R18, 0.69314718246459960938, R21 ;  /* 0x3f31721812127823 */ /* 0x000fe20000010015 */
[----:B------:R-:W-:Y:S01]  /*28e0*/  @P0 MOV R21, 0x7f800000 ;  /* 0x7f80000000150802 */ /* 0x000fe20000000f00 */
[----:B------:R-:W-:Y:S01]  /*28f0*/  @P3 FFMA.FTZ R24, R22, R23, +INF ;  /* 0x7f80000016183423 */ /* 0x000fe20000010017 */
[----:B------:R-:W-:Y:S01]  /*2900*/  @P2 MOV R8, 0x7f800000 ;  /* 0x7f80000000082802 */ /* 0x000fe20000000f00 */
[----:B------:R-:W-:-:S02]  /*2910*/  FFMA.FTZ R19, R19, 0.69314718246459960938, R20 ;  /* 0x3f31721813137823 */ /* 0x000fc40000010014 */
[----:B------:R-:W-:Y:S01]  /*2920*/  @P6 FFMA.FTZ R18, R16, R21, +INF ;  /* 0x7f80000010126423 */ /* 0x000fe20000010015 */
[C---:B------:R-:W-:Y:S01]  /*2930*/  @P2 FSETP.NEU.FTZ.AND P6, PT, R17.reuse, RZ, PT ;  /* 0x000000ff1100220b */ /* 0x040fe20003fdd000 */
[----:B------:R-:W-:Y:S01]  /*2940*/  @P5 FFMA.FTZ R19, R17, R8, +INF ;  /* 0x7f80000011135423 */ /* 0x000fe20000010008 */
[----:B------:R-:W-:Y:S01]  /*2950*/  @P1 FSETP.NEU.FTZ.AND P5, PT, R22, RZ, PT ;  /* 0x000000ff1600120b */ /* 0x000fe20003fbd000 */
[----:B------:R-:W-:Y:S01]  /*2960*/  FADD.FTZ R8, R25, -R0 ;  /* 0x8000000019087221 */ /* 0x000fe20000010000 */
[----:B------:R-:W-:Y:S02]  /*2970*/  @P0 FSEL R18, R18, -RZ, P4 ;  /* 0x800000ff12120208 */ /* 0x000fe40002000000 */
[----:B------:R-:W-:Y:S02]  /*2980*/  @P2 FSEL R19, R19, -RZ, P6 ;  /* 0x800000ff13132208 */ /* 0x000fe40003000000 */
[----:B------:R-:W-:Y:S01]  /*2990*/  @P1 FSEL R24, R24, -RZ, P5 ;  /* 0x800000ff18181208 */ /* 0x000fe20002800000 */
[----:B------:R-:W-:-:S02]  /*29a0*/  FADD.FTZ R9, R9, -R18 ;  /* 0x8000001209097221 */ /* 0x000fc40000010000 */
[----:B------:R-:W-:Y:S02]  /*29b0*/  FADD.FTZ R10, R10, -R19 ;  /* 0x800000130a0a7221 */ /* 0x000fe40000010000 */
[----:B------:R-:W-:-:S05]  /*29c0*/  FADD.FTZ R11, R11, -R24 ;  /* 0x800000180b0b7221 */ /* 0x000fca0000010000 */
[----:B------:R-:W-:Y:S01]  /*29d0*/  STG.E.128 desc[UR4][R2.64+0x800], R8 ;  /* 0x0008000802007986 */ /* 0x000fe2000c101d04 */
[----:B------:R-:W-:Y:S05]  /*29e0*/  EXIT ;  /* 0x000000000000794d */ /* 0x000fea0003800000 */
.L_x_5842:
        /* <DEDUP_REMOVED lines=9> */
.L_x_7050:


//--------------------- .text._ZN2at6native29vectorized_elementwise_kernelILi8EZZZNS0_33launch_log_sigmoid_forward_kernelERNS_18TensorIteratorBaseEENKUlvE_clEvENKUlvE0_clEvEUlfE_St5arrayIPcLm2EEEEviT0_T1_ --------------------------
	.section	.text._ZN2at6native29vectorized_elementwise_kernelILi8EZZZNS0_33launch_log_sigmoid_forward_kernelERNS_18TensorIteratorBaseEENKUlvE_clEvENKUlvE0_clEvEUlfE_St5arrayIPcLm2EEEEviT0_T1_,"ax",@progbits
	.align	128
        .global         _ZN2at6native29vectorized_elementwise_kernelILi8EZZZNS0_33launch_log_sigmoid_forward_kernelERNS_18TensorIteratorBaseEENKUlvE_clEvENKUlvE0_clEvEUlfE_St5arrayIPcLm2EEEEviT0_T1_
        .type           _ZN2at6native29vectorized_elementwise_kernelILi8EZZZNS0_33launch_log_sigmoid_forward_kernelERNS_18TensorIteratorBaseEENKUlvE_clEvENKUlvE0_clEvEUlfE_St5arrayIPcLm2EEEEviT0_T1_,@function
        .size           _ZN2at6native29vectorized_elementwise_kernelILi8EZZZNS0_33launch_log_sigmoid_forward_kernelERNS_18TensorIteratorBaseEENKUlvE_clEvENKUlvE0_clEvEUlfE_St5arrayIPcLm2EEEEviT0_T1_,(.L_x_7051 - _ZN2at6native29vectorized_elementwise_kernelILi8EZZZNS0_33launch_log_sigmoid_forward_kernelERNS_18TensorIteratorBaseEENKUlvE_clEvENKUlvE0_clEvEUlfE_St5arrayIPcLm2EEEEviT0_T1_)
        .other          _ZN2at6native29vectorized_elementwise_kernelILi8EZZZNS0_33launch_log_sigmoid_forward_kernelERNS_18TensorIteratorBaseEENKUlvE_clEvENKUlvE0_clEvEUlfE_St5arrayIPcLm2EEEEviT0_T1_,@"STO_CUDA_ENTRY STV_DEFAULT"
_ZN2at6native29vectorized_elementwise_kernelILi8EZZZNS0_33launch_log_sigmoid_forward_kernelERNS_18TensorIteratorBaseEENKUlvE_clEvENKUlvE0_clEvEUlfE_St5arrayIPcLm2EEEEviT0_T1_:
.text._ZN2at6native29vectorized_elementwise_kernelILi8EZZZNS0_33launch_log_sigmoid_forward_kernelERNS_18TensorIteratorBaseEENKUlvE_clEvENKUlvE0_clEvEUlfE_St5arrayIPcLm2EEEEviT0_T1_:
        /* <DEDUP_REMOVED lines=9> */
[----:B------:R-:W-:Y:S02]  /*0090*/  CS2R R10, SRZ ;  /* 0x00000000000a7805 */ /* 0x000fe4000001ff00 */
        /* <DEDUP_REMOVED lines=13> */
[----:B------:R0:W5:Y:S07]  /*0170*/  @!P6 LDG.E R11, desc[UR4][R24.64] ;  /* 0x00000004180be981 */ /* 0x00016e000c1e1900 */
        /* <DEDUP_REMOVED lines=10> */
[----:B------:R-:W-:-:S03]  /*0220*/  @!P2 IADD3 R15, PT, PT, R15, 0x80, RZ ;  /* 0x000000800f0fa810 */ /* 0x000fc60007ffe0ff */
[----:B------:R-:W-:Y:S01]  /*0230*/  HFMA2 R14, -RZ, RZ, 0, 0 ;  /* 0x00000000ff0e7431 */ /* 0x000fe200000001ff */
[----:B------:R-:W-:Y:S01]  /*0240*/  MOV R0, RZ ;  /* 0x000000ff00007202 */ /* 0x000fe20000000f00 */
[----:B--2---:R-:W-:Y:S01]  /*0250*/  @!P4 IMAD.WIDE.U32 R26, R27, 0x4, R2 ;  /* 0x000000041b1ac825 */ /* 0x004fe200078e0002 */
[----:B------:R-:W-:Y:S01]  /*0260*/  ISETP.GE.U32.AND P1, PT, R15, R4, PT ;  /* 0x000000040f00720c */ /* 0x000fe20003f26070 */
[----:B------:R-:W1:Y:S02]  /*0270*/  @!P2 LDC.64 R8, c[0x0][0x390] ;  /* 0x0000e400ff08ab82 */ /* 0x000e640000000a00 */
[----:B0-----:R-:W-:Y:S01]  /*0280*/  @!P3 IMAD.WIDE.U32 R24, R17, 0x4, R12 ;  /* 0x000000041118b825 */ /* 0x001fe200078e000c */
[----:B------:R-:W5:Y:S04]  /*0290*/  @!P4 LDG.E R0, desc[UR4][R26.64] ;  /* 0x000000041a00c981 */ /* 0x000f68000c1e1900 */
[----:B------:R0:W5:Y:S04]  /*02a0*/  @!P5 LDG.E R14, desc[UR4][R22.64] ;  /* 0x00000004160ed981 */ /* 0x000168000c1e1900 */
[----:B------:R-:W5:Y:S01]  /*02b0*/  @!P3 LDG.E R10, desc[UR4][R24.64] ;  /* 0x00000004180ab981 */ /* 0x000f62000c1e1900 */
[----:B------:R-:W-:Y:S01]  /*02c0*/  @!P1 IADD3 R21, PT, PT, R16, R15, RZ ;  /* 0x0000000f10159210 */ /* 0x000fe20007ffe0ff */
[----:B------:R-:W2:Y:S01]  /*02d0*/  @!P1 LDC.64 R2, c[0x0][0x390] ;  /* 0x0000e400ff029b82 */ /* 0x000ea20000000a00 */
[----:B------:R-:W-:-:S04]  /*02e0*/  @!P1 IADD3 R15, PT, PT, R15, 0x80, RZ ;  /* 0x000000800f0f9810 */ /* 0x000fc80007ffe0ff */
[----:B------:R-:W-:-:S13]  /*02f0*/  ISETP.GE.U32.AND P6, PT, R15, R4, PT ;  /* 0x000000040f00720c */ /* 0x000fda0003fc6070 */
[----:B------:R-:W0:Y:S01]  /*0300*/  @!P6 LDC.64 R6, c[0x0][0x390] ;  /* 0x0000e400ff06eb82 */ /* 0x000e220000000a00 */
[----:B------:R-:W-:-:S05]  /*0310*/  @!P6 IADD3 R13, PT, PT, R16, R15, RZ ;  /* 0x0000000f100de210 */ /* 0x000fca0007ffe0ff */
[----:B0-----:R-:W-:Y:S01]  /*0320*/  @!P6 IMAD.WIDE.U32 R22, R13, 0x4, R6 ;  /* 0x000000040d16e825 */ /* 0x001fe200078e0006 */
[----:B------:R-:W-:-:S06]  /*0330*/  CS2R R6, SRZ ;  /* 0x0000000000067805 */ /* 0x000fcc000001ff00 */
[----:B------:R-:W5:Y:S01]  /*0340*/  @!P6 LDG.E R6, desc[UR4][R22.64] ;  /* 0x000000041606e981 */ /* 0x000f62000c1e1900 */
[----:B-1----:R-:W-:-:S04]  /*0350*/  @!P2 IMAD.WIDE.U32 R8, R19, 0x4, R8 ;  /* 0x000000041308a825 */ /* 0x002fc800078e0008 */
[----:B--2---:R-:W-:Y:S02]  /*0360*/  @!P1 IMAD.WIDE.U32 R18, R21, 0x4, R2 ;  /* 0x0000000415129825 */ /* 0x004fe400078e0002 */
[----:B------:R-:W0:Y:S01]  /*0370*/  @!P0 LDC.64 R20, c[0x0][0x390] ;  /* 0x0000e400ff148b82 */ /* 0x000e220000000a00 */
[----:B------:R-:W-:Y:S02]  /*0380*/  @!P0 IADD3 R3, PT, PT, R16, R5, RZ ;  /* 0x0000000510038210 */ /* 0x000fe40007ffe0ff */
[----:B------:R-:W-:Y:S02]  /*0390*/  CS2R R12, SRZ ;  /* 0x00000000000c7805 */ /* 0x000fe4000001ff00 */
[C---:B------:R-:W-:Y:S01]  /*03a0*/  IADD3 R15, PT, PT, R5.reuse, 0x100, RZ ;  /* 0x00000100050f7810 */ /* 0x040fe20007ffe0ff */
[----:B------:R-:W-:Y:S01]  /*03b0*/  BSSY.RECONVERGENT B0, `(.L_x_5844) ;  /* 0x000002f000007945 */ /* 0x000fe20003800200 */
[----:B------:R-:W-:Y:S01]  /*03c0*/  IADD3 R17, PT, PT, R5, 0x200, RZ ;  /* 0x0000020005117810 */ /* 0x000fe20007ffe0ff */
[----:B------:R-:W5:Y:S04]  /*03d0*/  @!P1 LDG.E R7, desc[UR4][R18.64] ;  /* 0x0000000412079981 */ /* 0x000f68000c1e1900 */
[----:B------:R1:W5:Y:S01]  /*03e0*/  @!P2 LDG.E R12, desc[UR4][R8.64] ;  /* 0x00000004080ca981 */ /* 0x000362000c1e1900 */
[----:B0-----:R-:W-:-:S05]  /*03f0*/  @!P0 IMAD.WIDE.U32 R20, R3, 0x4, R20 ;  /* 0x0000000403148825 */ /* 0x001fca00078e0014 */
[----:B------:R0:W5:Y:S01]  /*0400*/  @!P0 LDG.E R13, desc[UR4][R20.64] ;  /* 0x00000004140d8981 */ /* 0x000162000c1e1900 */
[----:B------:R-:W-:-:S13]  /*0410*/  ISETP.GE.U32.AND P0, PT, R5, R4, PT ;  /* 0x000000040500720c */ /* 0x000fda0003f06070 */
[----:B------:R-:W2:Y:S01]  /*0420*/  @!P0 LDC.64 R2, c[0x0][0x388] ;  /* 0x0000e200ff028b82 */ /* 0x000ea20000000a00 */
[----:B-1----:R-:W-:Y:S02]  /*0430*/  IADD3 R9, PT, PT, R5, 0x180, RZ ;  /* 0x0000018005097810 */ /* 0x002fe40007ffe0ff */
[-C--:B------:R-:W-:Y:S02]  /*0440*/  ISETP.GE.U32.AND P5, PT, R15, R4.reuse, PT ;  /* 0x000000040f00720c */ /* 0x080fe40003fa6070 */
[-C--:B------:R-:W-:Y:S02]  /*0450*/  ISETP.GE.U32.AND P1, PT, R9, R4.reuse, PT ;  /* 0x000000040900720c */ /* 0x080fe40003f26070 */
[----:B------:R-:W-:Y:S02]  /*0460*/  ISETP.GE.U32.AND P2, PT, R17, R4, PT ;  /* 0x000000041100720c */ /* 0x000fe40003f46070 */
[C---:B------:R-:W-:Y:S02]  /*0470*/  IADD3 R9, PT, PT, R5.reuse, 0x80, RZ ;  /* 0x0000008005097810 */ /* 0x040fe40007ffe0ff */
[----:B------:R-:W-:Y:S01]  /*0480*/  IADD3 R15, PT, PT, R5, 0x280, RZ ;  /* 0x00000280050f7810 */ /* 0x000fe20007ffe0ff */
[----:B0-----:R-:W-:Y:S08]  /*0490*/  @P0 BRA `(.L_x_5845) ;  /* 0x0000000000800947 */ /* 0x001ff00003800000 */
[----:B-----5:R-:W-:Y:S01]  /*04a0*/  FMUL.FTZ R8, |R13|, -1.4426950216293334961 ;  /* 0xbfb8aa3b0d087820 */ /* 0x020fe20000410200 */
[----:B------:R-:W-:-:S05]  /*04b0*/  MOV R19, 0x3e800000 ;  /* 0x3e80000000137802 */ /* 0x000fca0000000f00 */
        /* <DEDUP_REMOVED lines=30> */
.L_x_5845:
[----:B------:R-:W-:Y:S05]  /*06a0*/  BSYNC.RECONVERGENT B0 ;  /* 0x0000000000007941 */ /* 0x000fea0003800200 */
.L_x_5844:
[-C--:B------:R-:W-:Y:S01]  /*06b0*/  ISETP.GE.U32.AND P4, PT, R9, R4.reuse, PT ;  /* 0x000000040900720c */ /* 0x080fe20003f86070 */
[----:B------:R-:W-:Y:S01]  /*06c0*/  BSSY.RECONVERGENT B0, `(.L_x_5846) ;  /* 0x0000024000007945 */ /* 0x000fe20003800200 */
[----:B------:R-:W-:Y:S02]  /*06d0*/  ISETP.GE.U32.AND P3, PT, R15, R4, PT ;  /* 0x000000040f00720c */ /* 0x000fe40003f66070 */
[----:B------:R-:W-:-:S09]  /*06e0*/  IADD3 R15, PT, PT, R5, 0x300, RZ ;  /* 0x00000300050f7810 */ /* 0x000fd20007ffe0ff */
        /* <DEDUP_REMOVED lines=33> */
.L_x_5847:
[----:B------:R-:W-:Y:S05]  /*0900*/  BSYNC.RECONVERGENT B0 ;  /* 0x0000000000007941 */ /* 0x000fea0003800200 */
.L_x_5846:
[----:B------:R-:W-:Y:S01]  /*0910*/  BSSY.RECONVERGENT B0, `(.L_x_5848) ;  /* 0x0000024000007945 */ /* 0x000fe20003800200 */
[----:B------:R-:W-:Y:S02]  /*0920*/  ISETP.GE.U32.AND P4, PT, R15, R4, PT ;  /* 0x000000040f00720c */ /* 0x000fe40003f86070 */
[----:B------:R-:W-:Y:S01]  /*0930*/  IADD3 R15, PT, PT, R5, 0x380, RZ ;  /* 0x00000380050f7810 */ /* 0x000fe20007ffe0ff */
[----:B------:R-:W-:Y:S10]  /*0940*/  @P5 BRA `(.L_x_5849) ;  /* 0x0000000000805947 */ /* 0x000ff40003800000 */
        /* <DEDUP_REMOVED lines=32> */
.L_x_5849:
[----:B------:R-:W-:Y:S05]  /*0b50*/  BSYNC.RECONVERGENT B0 ;  /* 0x0000000000007941 */ /* 0x000fea0003800200 */
.L_x_5848:
        /* <DEDUP_REMOVED lines=37> */
.L_x_5851:
[----:B------:R-:W-:Y:S05]  /*0db0*/  BSYNC.RECONVERGENT B0 ;  /* 0x0000000000007941 */ /* 0x000fea0003800200 */
.L_x_5850:
        /* <DEDUP_REMOVED lines=34> */
.L_x_5853:
[----:B------:R-:W-:Y:S05]  /*0fe0*/  BSYNC.RECONVERGENT B0 ;  /* 0x0000000000007941 */ /* 0x000fea0003800200 */
.L_x_5852:
        /* <DEDUP_REMOVED lines=34> */
.L_x_5855:
[----:B------:R-:W-:Y:S05]  /*1210*/  BSYNC.RECONVERGENT B0 ;  /* 0x0000000000007941 */ /* 0x000fea0003800200 */
.L_x_5854:
        /* <DEDUP_REMOVED lines=34> */
.L_x_5857:
[----:B------:R-:W-:Y:S05]  /*1440*/  BSYNC.RECONVERGENT B0 ;  /* 0x0000000000007941 */ /* 0x000fea0003800200 */
.L_x_5856:
        /* <DEDUP_REMOVED lines=34> */
.L_x_5859:
[----:B------:R-:W-:Y:S05]  /*1670*/  BSYNC.RECONVERGENT B0 ;  /* 0x0000000000007941 */ /* 0x000fea0003800200 */
.L_x_5858:
        /* <DEDUP_REMOVED lines=18> */
.L_x_5862:
[----:B------:R-:W-:-:S13]  /*17a0*/  ISETP.GE.U32.AND P0, PT, R5, R4, PT ;  /* 0x000000040500720c */ /* 0x000fda0003f06070 */
[----:B------:R-:W-:Y:S05]  /*17b0*/  @P0 BRA `(.L_x_5864) ;  /* 0x0000000000300947 */ /* 0x000fea0003800000 */
[----:B0-----:R-:W0:Y:S01]  /*17c0*/  LDC.64 R2, c[0x0][0x388] ;  /* 0x0000e200ff027b82 */ /* 0x001e220000000a00 */
[----:B------:R-:W-:Y:S02]  /*17d0*/  IADD3 R9, PT, PT, R16, R5, RZ ;  /* 0x0000000510097210 */ /* 0x000fe40007ffe0ff */
[----:B------:R-:W-:-:S03]  /*17e0*/  IADD3 R5, PT, PT, R5, 0x80, RZ ;  /* 0x0000008005057810 */ /* 0x000fc60007ffe0ff */
[----:B0-----:R-:W-:-:S05]  /*17f0*/  IMAD.WIDE.U32 R2, R9, 0x4, R2 ;  /* 0x0000000409027825 */ /* 0x001fca00078e0002 */
[----:B------:R1:W-:Y:S02]  /*1800*/  STG.E desc[UR4][R2.64], R0 ;  /* 0x0000000002007986 */ /* 0x0003e4000c101904 */
.L_x_5863:
[----:B------:R-:W-:-:S13]  /*1810*/  ISETP.GE.U32.AND P0, PT, R5, R4, PT ;  /* 0x000000040500720c */ /* 0x000fda0003f06070 */
[----:B------:R-:W-:Y:S05]  /*1820*/  @P0 BRA `(.L_x_5865) ;  /* 0x0000000000340947 */ /* 0x000fea0003800000 */
[----:B01----:R-:W0:Y:S01]  /*1830*/  LDC.64 R2, c[0x0][0x388] ;  /* 0x0000e200ff027b82 */ /* 0x003e220000000a00 */
[----:B------:R-:W-:Y:S02]  /*1840*/  IADD3 R9, PT, PT, R16, R5, RZ ;  /* 0x0000000510097210 */ /* 0x000fe40007ffe0ff */
[----:B------:R-:W-:-:S03]  /*1850*/  IADD3 R5, PT, PT, R5, 0x80, RZ ;  /* 0x0000008005057810 */ /* 0x000fc60007ffe0ff */
[----:B0-----:R-:W-:-:S05]  /*1860*/  IMAD.WIDE.U32 R2, R9, 0x4, R2 ;  /* 0x0000000409027825 */ /* 0x001fca00078e0002 */
[----:B------:R1:W-:Y:S02]  /*1870*/  STG.E desc[UR4][R2.64], R10 ;  /* 0x0000000a02007986 */ /* 0x0003e4000c101904 */
.L_x_5864:
        /* <DEDUP_REMOVED lines=8> */
.L_x_5865:
[----:B------:R-:W-:Y:S05]  /*1900*/  BSYNC.RELIABLE B1 ;  /* 0x0000000000017941 */ /* 0x000fea0003800100 */
.L_x_5861:
[----:B------:R-:W-:-:S13]  /*1910*/  ISETP.GE.U32.AND P0, PT, R5, R4, PT ;  /* 0x000000040500720c */ /* 0x000fda0003f06070 */
[----:B012---:R-:W0:Y:S01]  /*1920*/  @!P0 LDC.64 R2, c[0x0][0x388] ;  /* 0x0000e200ff028b82 */ /* 0x007e220000000a00 */
[----:B------:R-:W-:Y:S02]  /*1930*/  @!P0 IADD3 R9, PT, PT, R16, R5, RZ ;  /* 0x0000000510098210 */ /* 0x000fe40007ffe0ff */
[----:B------:R-:W-:-:S03]  /*1940*/  @!P0 IADD3 R5, PT, PT, R5, 0x80, RZ ;  /* 0x0000008005058810 */ /* 0x000fc60007ffe0ff */
[----:B0-----:R-:W-:-:S05]  /*1950*/  @!P0 IMAD.WIDE.U32 R2, R9, 0x4, R2 ;  /* 0x0000000409028825 */ /* 0x001fca00078e0002 */
[----:B------:R2:W-:Y:S02]  /*1960*/  @!P0 STG.E desc[UR4][R2.64], R7 ;  /* 0x0000000702008986 */ /* 0x0005e4000c101904 */
.L_x_5866:
[----:B------:R-:W-:Y:S05]  /*1970*/  BSYNC.RECONVERGENT B0 ;  /* 0x0000000000007941 */ /* 0x000fea0003800200 */
.L_x_5860:
        /* <DEDUP_REMOVED lines=8> */
.L_x_5843:
[----:B------:R-:W0:Y:S01]  /*1a00*/  S2R R7, SR_TID.X ;  /* 0x0000000000077919 */ /* 0x000e220000002100 */
[----:B------:R-:W1:Y:S02]  /*1a10*/  LDC.64 R2, c[0x0][0x390] ;  /* 0x0000e400ff027b82 */ /* 0x000e640000000a00 */
[----:B-1----:R-:W-:-:S04]  /*1a20*/  IMAD.WIDE.U32 R2, R16, 0x4, R2 ;  /* 0x0000000410027825 */ /* 0x002fc800078e0002 */
[----:B0-----:R-:W-:-:S06]  /*1a30*/  IMAD.WIDE.U32 R8, R7, 0x20, R2 ;  /* 0x0000002007087825 */ /* 0x001fcc00078e0002 */
[----:B------:R-:W2:Y:S01]  /*1a40*/  LDG.E.ENL2.256 R12, R8, desc[UR4][R8.64] ;  /* 0xfe0000040808797e */ /* 0x000ea2000812190c */
[----:B------:R-:W-:Y:S01]  /*1a50*/  HFMA2 R18, -RZ, RZ, 1.625, 0 ;  /* 0x3e800000ff127431 */ /* 0x000fe200000001ff */
[----:B------:R-:W-:Y:S01]  /*1a60*/  MOV R19, 0x3d39bf78 ;  /* 0x3d39bf7800137802 */ /* 0x000fe20000000f00 */
[----:B--2---:R-:W-:Y:S01]  /*1a70*/  FMUL.FTZ R4, |R8|, -1.4426950216293334961 ;  /* 0xbfb8aa3b08047820 */ /* 0x004fe20000410200 */
[----:B------:R-:W-:Y:S01]  /*1a80*/  FMUL.FTZ R3, |R9|, -1.4426950216293334961 ;  /* 0xbfb8aa3b09037820 */ /* 0x000fe20000410200 */
[----:B------:R-:W-:Y:S01]  /*1a90*/  FMUL.FTZ R2, |R10|, -1.4426950216293334961 ;  /* 0xbfb8aa3b0a027820 */ /* 0x000fe20000410200 */
[----:B------:R-:W-:Y:S01]  /*1aa0*/  FMUL.FTZ R28, |R14|, -1.4426950216293334961 ;  /* 0xbfb8aa3b0e1c7820 */ /* 0x000fe20000410200 */
[----:B------:R-:W-:Y:S02]  /*1ab0*/  FMNMX.FTZ R14, RZ, R14, PT ;  /* 0x0000000eff0e7209 */ /* 0x000fe40003810000 */
        /* <DEDUP_REMOVED lines=11> */
[----:B------:R-:W-:Y:S01]  /*1b70*/  IADD3 R6, PT, PT, R4, -R5, RZ ;  /* 0x8000000504067210 */ /* 0x000fe20007ffe0ff */
[----:B--2---:R-:W-:Y:S01]  /*1b80*/  FADD.FTZ.RZ R24, R2, 1 ;  /* 0x3f80000002187421 */ /* 0x004fe2000001c000 */
[----:B------:R-:W-:Y:S01]  /*1b90*/  IADD3 R0, PT, PT, R0, -0x3f400000, RZ ;  /* 0xc0c0000000007810 */ /* 0x000fe20007ffe0ff */
[----:B------:R-:W-:Y:S01]  /*1ba0*/  FFMA.FTZ R17, R17, R18, -1 ;  /* 0xbf80000011117423 */ /* 0x000fe20000010012 */
[----:B------:R-:W-:-:S02]  /*1bb0*/  @P1 MOV R27, 0x7f800000 ;  /* 0x7f800000001b1802 */ /* 0x000fc40000000f00 */
[----:B------:R-:W-:Y:S01]  /*1bc0*/  LOP3.LUT R20, R0, 0xff800000, RZ, 0xc0, !PT ;  /* 0xff80000000147812 */ /* 0x000fe200078ec0ff */
[----:B------:R-:W-:Y:S01]  /*1bd0*/  FADD.FTZ R6, R6, R17 ;  /* 0x0000001106067221 */ /* 0x000fe20000010000 */
[----:B------:R-:W-:Y:S01]  /*1be0*/  FMUL.FTZ R0, |R11|, -1.4426950216293334961 ;  /* 0xbfb8aa3b0b007820 */ /* 0x000fe20000410200 */
[----:B------:R-:W-:Y:S02]  /*1bf0*/  IADD3 R24, PT, PT, R24, -0x3f400000, RZ ;  /* 0xc0c0000018187810 */ /* 0x000fe40007ffe0ff */
[----:B------:R-:W-:Y:S01]  /*1c00*/  FFMA.FTZ R17, R6, -R19, 0.10546888411045074463 ;  /* 0x3dd8001206117423 */ /* 0x000fe20000010813 */
[----:B------:R-:W-:Y:S02]  /*1c10*/  IADD3 R21, PT, PT, -R20, 0x40800000, RZ ;  /* 0x4080000014157810 */ /* 0x000fe40007ffe1ff */
[----:B------:R-:W0:Y:S01]  /*1c20*/  MUFU.EX2 R0, R0 ;  /* 0x0000000000007308 */ /* 0x000e220000000800 */
[----:B------:R-:W-:Y:S01]  /*1c30*/  FFMA.FTZ R17, R6, R17, -0.13229703903198242188 ;  /* 0xbe0778e006117423 */ /* 0x000fe20000010011 */
[----:B------:R-:W-:Y:S01]  /*1c40*/  IADD3 R22, PT, PT, R3, -R20, RZ ;  /* 0x8000001403167210 */ /* 0x000fe20007ffe0ff */
[----:B------:R-:W-:Y:S01]  /*1c50*/  FFMA.FTZ R21, R21, R18, -1 ;  /* 0xbf80000015157423 */ /* 0x000fe20000010012 */
[----:B------:R-:W-:Y:S01]  /*1c60*/  @P1 FSETP.NEU.FTZ.AND P2, PT, R4, RZ, PT ;  /* 0x000000ff0400120b */ /* 0x000fe20003f5d000 */
[----:B------:R-:W-:Y:S01]  /*1c70*/  FFMA.FTZ R17, R6, R17, 0.14491446316242218018 ;  /* 0x3e14647506117423 */ /* 0x000fe20000010011 */
[----:B------:R-:W-:Y:S01]  /*1c80*/  I2FP.F32.S32 R20, R20 ;  /* 0x0000001400147245 */ /* 0x000fe20000201400 */
[----:B------:R-:W-:Y:S01]  /*1c90*/  FADD.FTZ R22, R22, R21 ;  /* 0x0000001516167221 */ /* 0x000fe20000010000 */
[----:B------:R-:W-:Y:S01]  /*1ca0*/  ISETP.GE.U32.AND P5, PT, R2, 0x7f800000, PT ;  /* 0x7f8000000200780c */ /* 0x000fe20003fa6070 */
[----:B------:R-:W-:Y:S01]  /*1cb0*/  FFMA.FTZ R17, R6, R17, -0.16641564667224884033 ;  /* 0xbe2a68dd06117423 */ /* 0x000fe20000010011 */
[----:B------:R-:W-:Y:S01]  /*1cc0*/  @P3 FSETP.NEU.FTZ.AND P4, PT, R3, RZ, PT ;  /* 0x000000ff0300320b */ /* 0x000fe20003f9d000 */
[----:B------:R-:W-:Y:S01]  /*1cd0*/  FFMA.FTZ R23, R22, -R19, 0.10546888411045074463 ;  /* 0x3dd8001216177423 */ /* 0x000fe20000010813 */
[----:B------:R-:W-:Y:S01]  /*1ce0*/  FMUL.FTZ R20, R20, 1.1920928955078125e-07 ;  /* 0x3400000014147820 */ /* 0x000fe20000410000 */
[----:B------:R-:W-:Y:S01]  /*1cf0*/  FFMA.FTZ R17, R6, R17, 0.19988867640495300293 ;  /* 0x3e4caf9e06117423 */ /* 0x000fe20000010011 */
[----:B------:R-:W-:Y:S01]  /*1d00*/  ISETP.GT.AND P6, PT, R2, -0x40800000, P5 ;  /* 0xbf8000000200780c */ /* 0x000fe20002fc4270 */
[----:B------:R-:W-:-:S02]  /*1d10*/  FFMA.FTZ R23, R22, R23, -0.13229703903198242188 ;  /* 0xbe0778e016177423 */ /* 0x000fc40000010017 */
[----:B------:R-:W-:Y:S02]  /*1d20*/  FFMA.FTZ R17, R6, R17, -0.25000196695327758789 ;  /* 0xbe80004206117423 */ /* 0x000fe40000010011 */
[----:B------:R-:W-:Y:S02]  /*1d30*/  FFMA.FTZ R23, R22, R23, 0.14491446316242218018 ;  /* 0x3e14647516177423 */ /* 0x000fe40000010017 */
[----:B------:R-:W-:Y:S02]  /*1d40*/  FFMA.FTZ R17, R6, R17, 0.33333510160446166992 ;  /* 0x3eaaaae606117423 */ /* 0x000fe40000010011 */
[----:B------:R-:W-:Y:S02]  /*1d50*/  FFMA.FTZ R23, R22, R23, -0.16641564667224884033 ;  /* 0xbe2a68dd16177423 */ /* 0x000fe40000010017 */
[----:B------:R-:W-:Y:S02]  /*1d60*/  FFMA.FTZ R17, R6, R17, -0.5 ;  /* 0xbf00000006117423 */ /* 0x000fe40000010011 */
[----:B------:R-:W-:-:S02]  /*1d70*/  FFMA.FTZ R23, R22, R23, 0.19988867640495300293 ;  /* 0x3e4caf9e16177423 */ /* 0x000fc40000010017 */
[----:B------:R-:W-:Y:S01]  /*1d80*/  FMUL.FTZ R21, R6, R17 ;  /* 0x0000001106157220 */ /* 0x000fe20000410000 */
[----:B------:R-:W-:Y:S01]  /*1d90*/  I2FP.F32.S32 R17, R5 ;  /* 0x0000000500117245 */ /* 0x000fe20000201400 */
[----:B0-----:R-:W-:Y:S01]  /*1da0*/  FADD.FTZ.RZ R5, R0, 1 ;  /* 0x3f80000000057421 */ /* 0x001fe2000001c000 */
[----:B------:R-:W-:Y:S01]  /*1db0*/  FFMA.FTZ R23, R22, R23, -0.25000196695327758789 ;  /* 0xbe80004216177423 */ /* 0x000fe20000010017 */
[----:B------:R-:W-:Y:S02]  /*1dc0*/  FFMA.FTZ R21, R6, R21, R6 ;  /* 0x0000001506157223 */ /* 0x000fe40000010006 */
[----:B------:R-:W-:Y:S01]  /*1dd0*/  FMUL.FTZ R6, R17, 1.1920928955078125e-07 ;  /* 0x3400000011067820 */ /* 0x000fe20000410000 */
[----:B------:R-:W-:Y:S01]  /*1de0*/  LOP3.LUT R17, R24, 0xff800000, RZ, 0xc0, !PT ;  /* 0xff80000018117812 */ /* 0x000fe200078ec0ff */
[----:B------:R-:W-:Y:S01]  /*1df0*/  FFMA.FTZ R23, R22, R23, 0.33333510160446166992 ;  /* 0x3eaaaae616177423 */ /* 0x000fe20000010017 */
[----:B------:R-:W-:Y:S01]  /*1e00*/  IADD3 R5, PT, PT, R5, -0x3f400000, RZ ;  /* 0xc0c0000005057810 */ /* 0x000fe20007ffe0ff */
[----:B------:R-:W-:Y:S01]  /*1e10*/  FFMA.FTZ R6, R6, 0.69314718246459960938, R21 ;  /* 0x3f31721806067823 */ /* 0x000fe20000010015 */
[----:B------:R-:W-:Y:S01]  /*1e20*/  IADD3 R25, PT, PT, -R17, 0x40800000, RZ ;  /* 0x4080000011197810 */ /* 0x000fe20007ffe1ff */
[----:B------:R-:W-:Y:S01]  /*1e30*/  @P0 FFMA.FTZ R6, R4, R27, +INF ;  /* 0x7f80000004060423 */ /* 0x000fe2000001001b */
[----:B------:R-:W-:Y:S01]  /*1e40*/  LOP3.LUT R21, R5, 0xff800000, RZ, 0xc0, !PT ;  /* 0xff80000005157812 */ /* 0x000fe200078ec0ff */
[----:B------:R-:W-:Y:S01]  /*1e50*/  FFMA.FTZ R23, R22, R23, -0.5 ;  /* 0xbf00000016177423 */ /* 0x000fe20000010017 */
[----:B------:R-:W-:Y:S01]  /*1e60*/  IADD3 R5, PT, PT, R2, -R17, RZ ;  /* 0x8000001102057210 */ /* 0x000fe20007ffe0ff */
[-C--:B------:R-:W-:Y:S01]  /*1e70*/  FFMA.FTZ R24, R25, R18.reuse, -1 ;  /* 0xbf80000019187423 */ /* 0x080fe20000010012 */
[----:B------:R-:W-:Y:S01]  /*1e80*/  IADD3 R25, PT, PT, -R21, 0x40800000, RZ ;  /* 0x4080000015197810 */ /* 0x000fe20007ffe1ff */
[----:B------:R-:W-:Y:S01]  /*1e90*/  FMUL.FTZ R23, R22, R23 ;  /* 0x0000001716177220 */ /* 0x000fe20000410000 */
[----:B------:R-:W-:Y:S01]  /*1ea0*/  ISETP.GT.AND P0, PT, R3, -0x40800000, P3 ;  /* 0xbf8000000300780c */ /* 0x000fe20001f04270 */
[----:B------:R-:W-:Y:S01]  /*1eb0*/  FADD.FTZ R4, R5, R24 ;  /* 0x0000001805047221 */ /* 0x000fe20000010000 */
[----:B------:R-:W-:Y:S01]  /*1ec0*/  IADD3 R24, PT, PT, R0, -R21, RZ ;  /* 0x8000001500187210 */ /* 0x000fe20007ffe0ff */
[----:B------:R-:W-:Y:S01]  /*1ed0*/  FFMA.FTZ R25, R25, R18, -1 ;  /* 0xbf80000019197423 */ /* 0x000fe20000010012 */
[----:B------:R-:W-:Y:S01]  /*1ee0*/  FFMA.FTZ R23, R22, R23, R22 ;  /* 0x0000001716177223 */ /* 0x000fe20000010016 */
[----:B------:R-:W-:Y:S01]  /*1ef0*/  FFMA.FTZ R5, R4, -R19, 0.10546888411045074463 ;  /* 0x3dd8001204057423 */ /* 0x000fe20000010813 */
[----:B------:R-:W-:Y:S01]  /*1f00*/  @P3 MOV R22, 0x7f800000 ;  /* 0x7f80000000163802 */ /* 0x000fe20000000f00 */
[----:B------:R-:W-:Y:S01]  /*1f10*/  FADD.FTZ R24, R24, R25 ;  /* 0x0000001918187221 */ /* 0x000fe20000010000 */
[----:B------:R-:W-:Y:S01]  /*1f20*/  I2FP.F32.S32 R17, R17 ;  /* 0x0000001100117245 */ /* 0x000fe20000201400 */
[----:B------:R-:W-:Y:S01]  /*1f30*/  FFMA.FTZ R5, R4, R5, -0.13229703903198242188 ;  /* 0xbe0778e004057423 */ /* 0x000fe20000010005 */
[----:B------:R-:W-:Y:S01]  /*1f40*/  @P1 FSEL R6, R6, -RZ, P2 ;  /* 0x800000ff06061208 */ /* 0x000fe20001000000 */
[----:B------:R-:W-:-:S02]  /*1f50*/  FFMA.FTZ R27, R24, -R19, 0.10546888411045074463 ;  /* 0x3dd80012181b7423 */ /* 0x000fc40000010813 */
[----:B------:R-:W-:Y:S01]  /*1f60*/  FFMA.FTZ R25, R4, R5, 0.14491446316242218018 ;  /* 0x3e14647504197423 */ /* 0x000fe20000010005 */
[----:B------:R-:W-:Y:S01]  /*1f70*/  FFMA.FTZ R5, R20, 0.69314718246459960938, R23 ;  /* 0x3f31721814057823 */ /* 0x000fe20000010017 */
[----:B------:R-:W-:Y:S01]  /*1f80*/  FFMA.FTZ R27, R24, R27, -0.13229703903198242188 ;  /* 0xbe0778e0181b7423 */ /* 0x000fe2000001001b */
[----:B------:R-:W-:Y:S01]  /*1f90*/  FMUL.FTZ R20, |R12|, -1.4426950216293334961 ;  /* 0xbfb8aa3b0c147820 */ /* 0x000fe20000410200 */
[----:B------:R-:W-:Y:S01]  /*1fa0*/  FFMA.FTZ R25, R4, R25, -0.16641564667224884033 ;  /* 0xbe2a68dd04197423 */ /* 0x000fe20000010019 */
[----:B------:R-:W-:Y:S01]  /*1fb0*/  @P0 FFMA.FTZ R5, R3, R22, +INF ;  /* 0x7f80000003050423 */ /* 0x000fe20000010016 */
[----:B------:R-:W-:Y:S01]  /*1fc0*/  FFMA.FTZ R27, R24, R27, 0.14491446316242218018 ;  /* 0x3e146475181b7423 */ /* 0x000fe2000001001b */
[----:B------:R-:W-:Y:S01]  /*1fd0*/  FMUL.FTZ R22, |R13|, -1.4426950216293334961 ;  /* 0xbfb8aa3b0d167820 */ /* 0x000fe20000410200 */
[----:B------:R-:W-:Y:S01]  /*1fe0*/  FFMA.FTZ R25, R4, R25, 0.19988867640495300293 ;  /* 0x3e4caf9e04197423 */ /* 0x000fe20000010019 */
[----:B------:R-:W0:Y:S01]  /*1ff0*/  MUFU.EX2 R20, R20 ;  /* 0x0000001400147308 */ /* 0x000e220000000800 */
[----:B------:R-:W-:Y:S01]  /*2000*/  FFMA.FTZ R27, R24, R27, -0.16641564667224884033 ;  /* 0xbe2a68dd181b7423 */ /* 0x000fe2000001001b */
[----:B------:R-:W-:Y:S01]  /*2010*/  I2FP.F32.S32 R23, R21 ;  /* 0x0000001500177245 */ /* 0x000fe20000201400 */
[----:B------:R-:W-:Y:S01]  /*2020*/  FFMA.FTZ R25, R4, R25, -0.25000196695327758789 ;  /* 0xbe80004204197423 */ /* 0x000fe20000010019 */
[----:B------:R-:W-:Y:S01]  /*2030*/  FMUL.FTZ R21, R17, 1.1920928955078125e-07 ;  /* 0x3400000011157820 */ /* 0x000fe20000410000 */
[----:B------:R-:W-:Y:S01]  /*2040*/  FFMA.FTZ R27, R24, R27, 0.19988867640495300293 ;  /* 0x3e4caf9e181b7423 */ /* 0x000fe2000001001b */
[----:B------:R-:W-:Y:S01]  /*2050*/  ISETP.GE.U32.AND P0, PT, R0, 0x7f800000, PT ;  /* 0x7f8000000000780c */ /* 0x000fe20003f06070 */
[----:B------:R-:W-:Y:S01]  /*2060*/  FFMA.FTZ R25, R4, R25, 0.33333510160446166992 ;  /* 0x3eaaaae604197423 */ /* 0x000fe20000010019 */
[----:B------:R-:W1:Y:S01]  /*2070*/  MUFU.EX2 R22, R22 ;  /* 0x0000001600167308 */ /* 0x000e620000000800 */
[----:B------:R-:W-:Y:S01]  /*2080*/  FFMA.FTZ R27, R24, R27, -0.25000196695327758789 ;  /* 0xbe800042181b7423 */ /* 0x000fe2000001001b */
[----:B------:R-:W-:Y:S01]  /*2090*/  @P3 FSEL R5, R5, -RZ, P4 ;  /* 0x800000ff05053208 */ /* 0x000fe20002000000 */
[----:B------:R-:W-:Y:S01]  /*20a0*/  FFMA.FTZ R25, R4, R25, -0.5 ;  /* 0xbf00000004197423 */ /* 0x000fe20000010019 */
[----:B------:R-:W-:Y:S01]  /*20b0*/  FMNMX.FTZ R13, RZ, R13, PT ;  /* 0x0000000dff0d7209 */ /* 0x000fe20003810000 */
[----:B------:R-:W-:-:S02]  /*20c0*/  FFMA.FTZ R27, R24, R27, 0.33333510160446166992 ;  /* 0x3eaaaae6181b7423 */ /* 0x000fc4000001001b */
[----:B------:R-:W-:Y:S02]  /*20d0*/  FMUL.FTZ R25, R4, R25 ;  /* 0x0000001904197220 */ /* 0x000fe40000410000 */
[----:B------:R-:W-:Y:S01]  /*20e0*/  FFMA.FTZ R27, R24, R27, -0.5 ;  /* 0xbf000000181b7423 */ /* 0x000fe2000001001b */
[----:B0-----:R-:W-:Y:S01]  /*20f0*/  ISETP.GE.U32.AND P2, PT, R20, 0x7f800000, PT ;  /* 0x7f8000001400780c */ /* 0x001fe20003f46070 */
[----:B------:R-:W-:Y:S01]  /*2100*/  FFMA.FTZ R4, R4, R25, R4 ;  /* 0x0000001904047223 */ /* 0x000fe20000010004 */
[----:B------:R-:W-:Y:S01]  /*2110*/  FADD.FTZ.RZ R25, R20, 1 ;  /* 0x3f80000014197421 */ /* 0x000fe2000001c000 */
[----:B------:R-:W-:Y:S01]  /*2120*/  FMUL.FTZ R3, R24, R27 ;  /* 0x0000001b18037220 */ /* 0x000fe20000410000 */
[----:B------:R-:W-:Y:S01]  /*2130*/  @P0 FSETP.NEU.FTZ.AND P1, PT, R0, RZ, PT ;  /* 0x000000ff0000020b */ /* 0x000fe20003f3d000 */
[----:B------:R-:W-:Y:S01]  /*2140*/  FFMA.FTZ R4, R21, 0.69314718246459960938, R4 ;  /* 0x3f31721815047823 */ /* 0x000fe20000010004 */
[----:B------:R-:W-:Y:S01]  /*2150*/  @P5 MOV R21, 0x7f800000 ;  /* 0x7f80000000155802 */ /* 0x000fe20000000f00 */
[----:B------:R-:W-:Y:S01]  /*2160*/  FFMA.FTZ R3, R24, R3, R24 ;  /* 0x0000000318037223 */ /* 0x000fe20000010018 */
[----:B------:R-:W-:Y:S01]  /*2170*/  IADD3 R25, PT, PT, R25, -0x3f400000, RZ ;  /* 0xc0c0000019197810 */ /* 0x000fe20007ffe0ff */
[----:B-1----:R-:W-:Y:S01]  /*2180*/  FADD.FTZ.RZ R17, R22, 1 ;  /* 0x3f80000016117421 */ /* 0x002fe2000001c000 */
[----:B------:R-:W-:Y:S01]  /*2190*/  FMUL.FTZ R24, R23, 1.1920928955078125e-07 ;  /* 0x3400000017187820 */ /* 0x000fe20000410000 */
[----:B------:R-:W-:Y:S01]  /*21a0*/  @P6 FFMA.FTZ R4, R2, R21, +INF ;  /* 0x7f80000002046423 */ /* 0x000fe20000010015 */
[----:B------:R-:W-:-:S02]  /*21b0*/  LOP3.LUT R23, R25, 0xff800000, RZ, 0xc0, !PT ;  /* 0xff80000019177812 */ /* 0x000fc400078ec0ff */
[----:B------:R-:W-:Y:S01]  /*21c0*/  IADD3 R25, PT, PT, R17, -0x3f400000, RZ ;  /* 0xc0c0000011197810 */ /* 0x000fe20007ffe0ff */
[----:B------:R-:W-:Y:S01]  /*21d0*/  FFMA.FTZ R3, R24, 0.69314718246459960938, R3 ;  /* 0x3f31721818037823 */ /* 0x000fe20000010003 */
[----:B------:R-:W-:Y:S02]  /*21e0*/  IADD3 R17, PT, PT, -R23, 0x40800000, RZ ;  /* 0x4080000017117810 */ /* 0x000fe40007ffe1ff */
[----:B------:R-:W-:Y:S02]  /*21f0*/  ISETP.GT.AND P6, PT, R0, -0x40800000, P0 ;  /* 0xbf8000000000780c */ /* 0x000fe400007c4270 */
[----:B------:R-:W-:Y:S01]  /*2200*/  LOP3.LUT R25, R25, 0xff800000, RZ, 0xc0, !PT ;  /* 0xff80000019197812 */ /* 0x000fe200078ec0ff */
[----:B------:R-:W-:Y:S01]  /*2210*/  FFMA.FTZ R17, R17, R18, -1 ;  /* 0xbf80000011117423 */ /* 0x000fe20000010012 */
[----:B------:R-:W-:Y:S02]  /*2220*/  IADD3 R26, PT, PT, R20, -R23, RZ ;  /* 0x80000017141a7210 */ /* 0x000fe40007ffe0ff */
[----:B------:R-:W-:-:S02]  /*2230*/  IADD3 R21, PT, PT, -R25, 0x40800000, RZ ;  /* 0x4080000019157810 */ /* 0x000fc40007ffe1ff */
[-C--:B------:R-:W-:Y:S01]  /*2240*/  IADD3 R24, PT, PT, R22, -R25.reuse, RZ ;  /* 0x8000001916187210 */ /* 0x080fe20007ffe0ff */
[----:B------:R-:W-:Y:S01]  /*2250*/  FADD.FTZ R26, R26, R17 ;  /* 0x000000111a1a7221 */ /* 0x000fe20000010000 */
[----:B------:R-:W-:Y:S01]  /*2260*/  @P0 MOV R17, 0x7f800000 ;  /* 0x7f80000000110802 */ /* 0x000fe20000000f00 */
[----:B------:R-:W-:Y:S01]  /*2270*/  FFMA.FTZ R21, R21, R18, -1 ;  /* 0xbf80000015157423 */ /* 0x000fe20000010012 */
[----:B------:R-:W-:Y:S02]  /*2280*/  I2FP.F32.S32 R25, R25 ;  /* 0x0000001900197245 */ /* 0x000fe40000201400 */
[----:B------:R-:W-:Y:S01]  /*2290*/  ISETP.GT.AND P4, PT, R20, -0x40800000, P2 ;  /* 0xbf8000001400780c */ /* 0x000fe20001784270 */
[----:B------:R-:W-:Y:S01]  /*22a0*/  @P6 FFMA.FTZ R3, R0, R17, +INF ;  /* 0x7f80000000036423 */ /* 0x000fe20000010011 */
[----:B------:R-:W-:Y:S01]  /*22b0*/  FFMA.FTZ R17, R26, -R19, 0.10546888411045074463 ;  /* 0x3dd800121a117423 */ /* 0x000fe20000010813 */
[----:B------:R-:W-:Y:S01]  /*22c0*/  FADD.FTZ R24, R24, R21 ;  /* 0x0000001518187221 */ /* 0x000fe20000010000 */
[----:B------:R-:W-:Y:S01]  /*22d0*/  @P5 FSETP.NEU.FTZ.AND P6, PT, R2, RZ, PT ;  /* 0x000000ff0200520b */ /* 0x000fe20003fdd000 */
[----:B------:R-:W-:Y:S01]  /*22e0*/  FMUL.FTZ R25, R25, 1.1920928955078125e-07 ;  /* 0x3400000019197820 */ /* 0x000fe20000410000 */
[----:B------:R-:W-:Y:S01]  /*22f0*/  FFMA.FTZ R17, R26, R17, -0.13229703903198242188 ;  /* 0xbe0778e01a117423 */ /* 0x000fe20000010011 */
[----:B------:R-:W-:Y:S01]  /*2300*/  FFMA.FTZ R21, R24, -R19, 0.10546888411045074463 ;  /* 0x3dd8001218157423 */ /* 0x000fe20000010813 */
[----:B------:R-:W-:-:S02]  /*2310*/  I2FP.F32.S32 R23, R23 ;  /* 0x0000001700177245 */ /* 0x000fc40000201400 */
[----:B------:R-:W-:Y:S01]  /*2320*/  FFMA.FTZ R17, R26, R17, 0.14491446316242218018 ;  /* 0x3e1464751a117423 */ /* 0x000fe20000010011 */
[----:B------:R-:W-:Y:S01]  /*2330*/  FFMA.FTZ R21, R24, R21, -0.13229703903198242188 ;  /* 0xbe0778e018157423 */ /* 0x000fe20000010015 */
[----:B------:R-:W-:Y:S01]  /*2340*/  ISETP.GE.U32.AND P3, PT, R22, 0x7f800000, PT ;  /* 0x7f8000001600780c */ /* 0x000fe20003f66070 */
[----:B------:R-:W-:Y:S01]  /*2350*/  FMUL.FTZ R23, R23, 1.1920928955078125e-07 ;  /* 0x3400000017177820 */ /* 0x000fe20000410000 */
[----:B------:R-:W-:Y:S01]  /*2360*/  FFMA.FTZ R17, R26, R17, -0.16641564667224884033 ;  /* 0xbe2a68dd1a117423 */ /* 0x000fe20000010011 */
[----:B------:R-:W-:Y:S01]  /*2370*/  FFMA.FTZ R21, R24, R21, 0.14491446316242218018 ;  /* 0x3e14647518157423 */ /* 0x000fe20000010015 */
[----:B------:R-:W-:Y:S02]  /*2380*/  @P5 FSEL R4, R4, -RZ, P6 ;  /* 0x800000ff04045208 */ /* 0x000fe40003000000 */
[----:B------:R-:W-:Y:S01]  /*2390*/  FFMA.FTZ R17, R26, R17, 0.19988867640495300293 ;  /* 0x3e4caf9e1a117423 */ /* 0x000fe20000010011 */
[----:B------:R-:W-:Y:S01]  /*23a0*/  FFMA.FTZ R21, R24, R21, -0.16641564667224884033 ;  /* 0xbe2a68dd18157423 */ /* 0x000fe20000010015 */
[----:B------:R-:W-:-:S02]  /*23b0*/  @P0 FSEL R3, R3, -RZ, P1 ;  /* 0x800000ff03030208 */ /* 0x000fc40000800000 */
[----:B------:R-:W-:Y:S01]  /*23c0*/  FFMA.FTZ R17, R26, R17, -0.25000196695327758789 ;  /* 0xbe8000421a117423 */ /* 0x000fe20000010011 */
[----:B------:R-:W-:Y:S02]  /*23d0*/  FFMA.FTZ R21, R24, R21, 0.19988867640495300293 ;  /* 0x3e4caf9e18157423 */ /* 0x000fe40000010015 */
[----:B------:R-:W-:Y:S01]  /*23e0*/  @P3 FSETP.NEU.FTZ.AND P6, PT, R22, RZ, PT ;  /* 0x000000ff1600320b */ /* 0x000fe20003fdd000 */
[----:B------:R-:W-:Y:S01]  /*23f0*/  FFMA.FTZ R17, R26, R17, 0.33333510160446166992 ;  /* 0x3eaaaae61a117423 */ /* 0x000fe20000010011 */
[----:B------:R-:W-:Y:S02]  /*2400*/  FFMA.FTZ R27, R24, R21, -0.25000196695327758789 ;  /* 0xbe800042181b7423 */ /* 0x000fe40000010015 */
[----:B------:R-:W0:Y:S01]  /*2410*/  MUFU.EX2 R21, R28 ;  /* 0x0000001c00157308 */ /* 0x000e220000000800 */
[----:B------:R-:W-:Y:S01]  /*2420*/  FFMA.FTZ R17, R26, R17, -0.5 ;  /* 0xbf0000001a117423 */ /* 0x000fe20000010011 */
[----:B------:R-:W-:-:S03]  /*2430*/  FFMA.FTZ R27, R24, R27, 0.33333510160446166992 ;  /* 0x3eaaaae6181b7423 */ /* 0x000fc6000001001b */
[----:B------:R-:W-:Y:S01]  /*2440*/  FMUL.FTZ R17, R26, R17 ;  /* 0x000000111a117220 */ /* 0x000fe20000410000 */
[----:B------:R-:W-:-:S03]  /*2450*/  FFMA.FTZ R27, R24, R27, -0.5 ;  /* 0xbf000000181b7423 */ /* 0x000fc6000001001b */
[----:B------:R-:W-:Y:S01]  /*2460*/  FFMA.FTZ R2, R26, R17, R26 ;  /* 0x000000111a027223 */ /* 0x000fe2000001001a */
[----:B------:R-:W-:Y:S01]  /*2470*/  FMUL.FTZ R17, |R15|, -1.4426950216293334961 ;  /* 0xbfb8aa3b0f117820 */ /* 0x000fe20000410200 */
[C---:B------:R-:W-:Y:S01]  /*2480*/  FMUL.FTZ R27, R24.reuse, R27 ;  /* 0x0000001b181b7220 */ /* 0x040fe20000410000 */
[----:B------:R-:W-:Y:S01]  /*2490*/  FMNMX.FTZ R26, RZ, R11, PT ;  /* 0x0000000bff1a7209 */ /* 0x000fe20003810000 */
[----:B------:R-:W-:Y:S01]  /*24a0*/  FFMA.FTZ R2, R23, 0.69314718246459960938, R2 ;  /* 0x3f31721817027823 */ /* 0x000fe20000010002 */
[----:B------:R-:W-:Y:S01]  /*24b0*/  FMNMX.FTZ R15, RZ, R15, PT ;  /* 0x0000000fff0f7209 */ /* 0x000fe20003810000 */
[----:B------:R-:W-:Y:S01]  /*24c0*/  FFMA.FTZ R0, R24, R27, R24 ;  /* 0x0000001b18007223 */ /* 0x000fe20000010018 */
[----:B------:R-:W1:Y:S01]  /*24d0*/  MUFU.EX2 R17, R17 ;  /* 0x0000001100117308 */ /* 0x000e620000000800 */
[C---:B0-----:R-:W-:Y:S01]  /*24e0*/  FADD.FTZ.RZ R24, R21.reuse, 1 ;  /* 0x3f80000015187421 */ /* 0x041fe2000001c000 */
[----:B------:R-:W-:Y:S01]  /*24f0*/  ISETP.GE.U32.AND P5, PT, R21, 0x7f800000, PT ;  /* 0x7f8000001500780c */ /* 0x000fe20003fa6070 */
[----:B------:R-:W-:Y:S01]  /*2500*/  FFMA.FTZ R0, R25, 0.69314718246459960938, R0 ;  /* 0x3f31721819007823 */ /* 0x000fe20000010000 */
[----:B------:R-:W-:Y:S01]  /*2510*/  @P2 MOV R25, 0x7f800000 ;  /* 0x7f80000000192802 */ /* 0x000fe20000000f00 */
[----:B------:R-:W-:Y:S01]  /*2520*/  FADD.FTZ R11, R26, -R3 ;  /* 0x800000031a0b7221 */ /* 0x000fe20000010000 */
[----:B------:R-:W-:-:S02]  /*2530*/  IADD3 R24, PT, PT, R24, -0x3f400000, RZ ;  /* 0xc0c0000018187810 */ /* 0x000fc40007ffe0ff */
[C---:B------:R-:W-:Y:S01]  /*2540*/  ISETP.GT.AND P1, PT, R21.reuse, -0x40800000, P5 ;  /* 0xbf8000001500780c */ /* 0x040fe20002f24270 */
[----:B------:R-:W-:Y:S01]  /*2550*/  @P4 FFMA.FTZ R2, R20, R25, +INF ;  /* 0x7f80000014024423 */ /* 0x000fe20000010019 */
[----:B------:R-:W-:Y:S02]  /*2560*/  LOP3.LUT R28, R24, 0xff800000, RZ, 0xc0, !PT ;  /* 0xff800000181c7812 */ /* 0x000fe400078ec0ff */
[----:B------:R-:W-:Y:S02]  /*2570*/  ISETP.GT.AND P4, PT, R22, -0x40800000, P3 ;  /* 0xbf8000001600780c */ /* 0x000fe40001f84270 */
[----:B------:R-:W-:Y:S02]  /*2580*/  IADD3 R23, PT, PT, -R28, 0x40800000, RZ ;  /* 0x408000001c177810 */ /* 0x000fe40007ffe1ff */
[----:B------:R-:W-:Y:S01]  /*2590*/  IADD3 R24, PT, PT, R21, -R28, RZ ;  /* 0x8000001c15187210 */ /* 0x000fe20007ffe0ff */
[C---:B-1----:R-:W-:Y:S01]  /*25a0*/  FADD.FTZ.RZ R25, R17.reuse, 1 ;  /* 0x3f80000011197421 */ /* 0x042fe2000001c000 */
[----:B------:R-:W-:Y:S01]  /*25b0*/  ISETP.GE.U32.AND P0, PT, R17, 0x7f800000, PT ;  /* 0x7f8000001100780c */ /* 0x000fe20003f06070 */
[----:B------:R-:W-:Y:S01]  /*25c0*/  FFMA.FTZ R23, R23, R18, -1 ;  /* 0xbf80000017177423 */ /* 0x000fe20000010012 */
[----:B------:R-:W-:-:S02]  /*25d0*/  I2FP.F32.S32 R28, R28 ;  /* 0x0000001c001c7245 */ /* 0x000fc40000201400 */
[----:B------:R-:W-:Y:S01]  /*25e0*/  IADD3 R25, PT, PT, R25, -0x3f400000, RZ ;  /* 0xc0c0000019197810 */ /* 0x000fe20007ffe0ff */
[----:B------:R-:W-:Y:S01]  /*25f0*/  FADD.FTZ R24, R24, R23 ;  /* 0x0000001718187221 */ /* 0x000fe20000010000 */
[----:B------:R-:W-:Y:S02]  /*2600*/  @P3 MOV R23, 0x7f800000 ;  /* 0x7f80000000173802 */ /* 0x000fe40000000f00 */
[----:B------:R-:W-:Y:S02]  /*2610*/  LOP3.LUT R29, R25, 0xff800000, RZ, 0xc0, !PT ;  /* 0xff800000191d7812 */ /* 0x000fe400078ec0ff */
[----:B------:R-:W-:Y:S01]  /*2620*/  FMNMX.FTZ R25, RZ, R10, PT ;  /* 0x0000000aff197209 */ /* 0x000fe20003810000 */
[----:B------:R-:W-:Y:S01]  /*2630*/  @P4 FFMA.FTZ R0, R22, R23, +INF ;  /* 0x7f80000016004423 */ /* 0x000fe20000010017 */
[----:B------:R-:W-:Y:S02]  /*2640*/  IADD3 R23, PT, PT, -R29, 0x40800000, RZ ;  /* 0x408000001d177810 */ /* 0x000fe40007ffe1ff */
[----:B------:R-:W-:-:S02]  /*2650*/  @P2 FSETP.NEU.FTZ.AND P4, PT, R20, RZ, PT ;  /* 0x000000ff1400220b */ /* 0x000fc40003f9d000 */
[----:B------:R-:W-:Y:S01]  /*2660*/  @P0 MOV R10, 0x7f800000 ;  /* 0x7f800000000a0802 */ /* 0x000fe20000000f00 */
[----:B------:R-:W-:Y:S01]  /*2670*/  FFMA.FTZ R23, R23, R18, -1 ;  /* 0xbf80000017177423 */ /* 0x000fe20000010012 */
[C---:B------:R-:W-:Y:S02]  /*2680*/  IADD3 R18, PT, PT, R17.reuse, -R29, RZ ;  /* 0x8000001d11127210 */ /* 0x040fe40007ffe0ff */
[----:B------:R-:W-:Y:S02]  /*2690*/  @P2 FSEL R2, R2, -RZ, P4 ;  /* 0x800000ff02022208 */ /* 0x000fe40002000000 */
[----:B------:R-:W-:Y:S01]  /*26a0*/  ISETP.GT.AND P4, PT, R17, -0x40800000, P0 ;  /* 0xbf8000001100780c */ /* 0x000fe20000784270 */
[----:B------:R-:W-:Y:S01]  /*26b0*/  FADD.FTZ R20, R18, R23 ;  /* 0x0000001712147221 */ /* 0x000fe20000010000 */
[-C--:B------:R-:W-:Y:S01]  /*26c0*/  FFMA.FTZ R23, R24, -R19.reuse, 0.10546888411045074463 ;  /* 0x3dd8001218177423 */ /* 0x080fe20000010813 */
[----:B------:R-:W-:Y:S02]  /*26d0*/  @P5 FSETP.NEU.FTZ.AND P2, PT, R21, RZ, PT ;  /* 0x000000ff1500520b */ /* 0x000fe40003f5d000 */
[----:B------:R-:W-:Y:S01]  /*26e0*/  FFMA.FTZ R19, R20, -R19, 0.10546888411045074463 ;  /* 0x3dd8001214137423 */ /* 0x000fe20000010813 */
[----:B------:R-:W-:Y:S01]  /*26f0*/  FFMA.FTZ R23, R24, R23, -0.13229703903198242188 ;  /* 0xbe0778e018177423 */ /* 0x000fe20000010017 */
[----:B------:R-:W-:-:S02]  /*2700*/  FMNMX.FTZ R27, RZ, R12, PT ;  /* 0x0000000cff1b7209 */ /* 0x000fc40003810000 */
[----:B------:R-:W-:Y:S01]  /*2710*/  FFMA.FTZ R19, R20, R19, -0.13229703903198242188 ;  /* 0xbe0778e014137423 */ /* 0x000fe20000010013 */
[----:B------:R-:W-:Y:S01]  /*2720*/  FFMA.FTZ R23, R24, R23, 0.14491446316242218018 ;  /* 0x3e14647518177423 */ /* 0x000fe20000010017 */
[----:B------:R-:W-:Y:S01]  /*2730*/  @P3 FSEL R0, R0, -RZ, P6 ;  /* 0x800000ff00003208 */ /* 0x000fe20003000000 */
[----:B------:R-:W-:Y:S01]  /*2740*/  FADD.FTZ R12, R27, -R2 ;  /* 0x800000021b0c7221 */ /* 0x000fe20000010000 */
[----:B------:R-:W-:Y:S01]  /*2750*/  FFMA.FTZ R19, R20, R19, 0.14491446316242218018 ;  /* 0x3e14647514137423 */ /* 0x000fe20000010013 */
[----:B------:R-:W-:Y:S02]  /*2760*/  FFMA.FTZ R23, R24, R23, -0.16641564667224884033 ;  /* 0xbe2a68dd18177423 */ /* 0x000fe40000010017 */
[----:B------:R-:W-:Y:S01]  /*2770*/  FADD.FTZ R13, R13, -R0 ;  /* 0x800000000d0d7221 */ /* 0x000fe20000010000 */
        /* <DEDUP_REMOVED lines=9> */
[----:B------:R-:W-:-:S04]  /*2810*/  FMUL.FTZ R23, R24, R23 ;  /* 0x0000001718177220 */ /* 0x000fc80000410000 */
[----:B------:R-:W-:Y:S01]  /*2820*/  FFMA.FTZ R22, R24, R23, R24 ;  /* 0x0000001718167223 */ /* 0x000fe20000010018 */
[C---:B------:R-:W-:Y:S01]  /*2830*/  FMUL.FTZ R23, R20.reuse, R19 ;  /* 0x0000001314177220 */ /* 0x040fe20000410000 */
[----:B------:R-:W-:Y:S01]  /*2840*/  FMNMX.FTZ R24, RZ, R9, PT ;  /* 0x00000009ff187209 */ /* 0x000fe20003810000 */
[----:B------:R-:W0:Y:S02]  /*2850*/  LDC.64 R18, c[0x0][0x388] ;  /* 0x0000e200ff127b82 */ /* 0x000e240000000a00 */
[----:B------:R-:W-:Y:S01]  /*2860*/  FFMA.FTZ R20, R20, R23, R20 ;  /* 0x0000001714147223 */ /* 0x000fe20000010014 */
[----:B------:R-:W-:Y:S02]  /*2870*/  FMNMX.FTZ R23, RZ, R8, PT ;  /* 0x00000008ff177209 */ /* 0x000fe40003810000 */
[----:B------:R-:W-:Y:S01]  /*2880*/  I2FP.F32.S32 R8, R29 ;  /* 0x0000001d00087245 */ /* 0x000fe20000201400 */
[----:B------:R-:W-:-:S04]  /*2890*/  FMUL.FTZ R29, R28, 1.1920928955078125e-07 ;  /* 0x340000001c1d7820 */ /* 0x000fc80000410000 */
[----:B------:R-:W-:Y:S01]  /*28a0*/  FMUL.FTZ R9, R8, 1.1920928955078125e-07 ;  /* 0x3400000008097820 */ /* 0x000fe20000410000 */
[----:B------:R-:W-:Y:S01]  /*28b0*/  @P5 MOV R8, 0x7f800000 ;  /* 0x7f80000000085802 */ /* 0x000fe20000000f00 */
[----:B------:R-:W-:Y:S02]  /*28c0*/  FFMA.FTZ R29, R29, 0.69314718246459960938, R22 ;  /* 0x3f3172181d1d7823 */ /* 0x000fe40000010016 */
[----:B------:R-:W-:Y:S01]  /*28d0*/  FFMA.FTZ R20, R9, 0.69314718246459960938, R20 ;  /* 0x3f31721809147823 */ /* 0x000fe20000010014 */
[----:B------:R-:W-:Y:S01]  /*28e0*/  @P4 FFMA.FTZ R20, R17, R10, +INF ;  /* 0x7f80000011144423 */ /* 0x000fe2000001000a */
[----:B------:R-:W-:Y:S01]  /*28f0*/  @P1 FFMA.FTZ R29, R21, R8, +INF ;  /* 0x7f800000151d1423 */ /* 0x000fe20000010008 */
[----:B------:R-:W-:Y:S01]  /*2900*/  @P0 FSETP.NEU.FTZ.AND P1, PT, R17, RZ, PT ;  /* 0x000000ff1100020b */ /* 0x000fe20003f3d000 */
[----:B------:R-:W-:Y:S01]  /*2910*/  FADD.FTZ R8, R23, -R6 ;  /* 0x8000000617087221 */ /* 0x000fe20000010000 */
[----:B------:R-:W-:Y:S01]  /*2920*/  FADD.FTZ R9, R24, -R5 ;  /* 0x8000000518097221 */ /* 0x000fe20000010000 */
[----:B------:R-:W-:Y:S01]  /*2930*/  FADD.FTZ R10, R25, -R4 ;  /* 0x80000004190a7221 */ /* 0x000fe20000010000 */
[----:B------:R-:W-:-:S02]  /*2940*/  @P5 FSEL R29, R29, -RZ, P2 ;  /* 0x800000ff1d1d5208 */ /* 0x000fc40001000000 */
[----:B------:R-:W-:Y:S01]  /*2950*/  @P0 FSEL R20, R20, -RZ, P1 ;  /* 0x800000ff14140208 */ /* 0x000fe20000800000 */
[----:B0-----:R-:W-:-:S04]  /*2960*/  IMAD.WIDE.U32 R18, R16, 0x4, R18 ;  /* 0x0000000410127825 */ /* 0x001fc800078e0012 */
[----:B------:R-:W-:Y:S01]  /*2970*/  FADD.FTZ R14, R14, -R29 ;  /* 0x8000001d0e0e7221 */ /* 0x000fe20000010000 */
[----:B------:R-:W-:Y:S01]  /*2980*/  FADD.FTZ R15, R15, -R20 ;  /* 0x800000140f0f7221 */ /* 0x000fe20000010000 */
[----:B------:R-:W-:-:S05]  /*2990*/  IMAD.WIDE.U32 R16, R7, 0x20, R18 ;  /* 0x0000002007107825 */ /* 0x000fca00078e0012 */
[----:B------:R-:W-:Y:S01]  /*29a0*/  STG.E.ENL2.256 desc[UR4][R16.64], R8, R12 ;  /* 0xf8000008100c797f */ /* 0x000fe2000f121804 */
[----:B------:R-:W-:Y:S05]  /*29b0*/  EXIT ;  /* 0x000000000000794d */ /* 0x000fea0003800000 */
.L_x_5867:
        /* <DEDUP_REMOVED lines=12> */
.L_x_7051:


//--------------------- .text._ZN2at6native18elementwise_kernelILi128ELi4EZNS0_15gpu_kernel_implIZZZNS0_33launch_log_sigmoid_forward_kernelERNS_18TensorIteratorBaseEENKUlvE_clEvENKUlvE_clEvEUldE_EEvS4_RKT_EUliE_EEviT1_ --------------------------
	.section	.text._ZN2at6native18elementwise_kernelILi128ELi4EZNS0_15gpu_kernel_implIZZZNS0_33launch_log_sigmoid_forward_kernelERNS_18TensorIteratorBaseEENKUlvE_clEvENKUlvE_clEvEUldE_EEvS4_RKT_EUliE_EEviT1_,"ax",@progbits
	.align	128
        .global         _ZN2at6native18elementwise_kernelILi128ELi4EZNS0_15gpu_kernel_implIZZZNS0_33launch_log_sigmoid_forward_kernelERNS_18TensorIteratorBaseEENKUlvE_clEvENKUlvE_clEvEUldE_EEvS4_RKT_EUliE_EEviT1_
        .type           _ZN2at6native18elementwise_kernelILi128ELi4EZNS0_15gpu_kernel_implIZZZNS0_33launch_log_sigmoid_forward_kernelERNS_18TensorIteratorBaseEENKUlvE_clEvENKUlvE_clEvEUldE_EEvS4_RKT_EUliE_EEviT1_,@function
        .size           _ZN2at6native18elementwise_kernelILi128ELi4EZNS0_15gpu_kernel_implIZZZNS0_33launch_log_sigmoid_forward_kernelERNS_18TensorIteratorBaseEENKUlvE_clEvENKUlvE_clEvEUldE_EEvS4_RKT_EUliE_EEviT1_,(.L_x_6996 - _ZN2at6native18elementwise_kernelILi128ELi4EZNS0_15gpu_kernel_implIZZZNS0_33launch_log_sigmoid_forward_kernelERNS_18TensorIteratorBaseEENKUlvE_clEvENKUlvE_clEvEUldE_EEvS4_RKT_EUliE_EEviT1_)
        .other          _ZN2at6native18elementwise_kernelILi128ELi4EZNS0_15gpu_kernel_implIZZZNS0_33launch_log_sigmoid_forward_kernelERNS_18TensorIteratorBaseEENKUlvE_clEvENKUlvE_clEvEUldE_EEvS4_RKT_EUliE_EEviT1_,@"STO_CUDA_ENTRY STV_DEFAULT"
_ZN2at6native18elementwise_kernelILi128ELi4EZNS0_15gpu_kernel_implIZZZNS0_33launch_log_sigmoid_forward_kernelERNS_18TensorIteratorBaseEENKUlvE_clEvENKUlvE_clEvEUldE_EEvS4_RKT_EUliE_EEviT1_:
.text._ZN2at6native18elementwise_kernelILi128ELi4EZNS0_15gpu_kernel_implIZZZNS0_33launch_log_sigmoid_forward_kernelERNS_18TensorIteratorBaseEENKUlvE_clEvENKUlvE_clEvEUldE_EEvS4_RKT_EUliE_EEviT1_:
        /* <DEDUP_REMOVED lines=319> */
.L_x_5870:
        /* <DEDUP_REMOVED lines=18> */
.L_x_5875:
[----:B------:R-:W2:Y:S02]  /*1510*/  LDG.E.U8 R4, desc[UR36][R4.64] ;  /* 0x0000002404047981 */ /* 0x000ea4000c1e1100 */
[----:B--2---:R0:W1:Y:S01]  /*1520*/  I2F.F64.U16 R26, R4 ;  /* 0x00000004001a7312 */ /* 0x0040620000101800 */
[----:B------:R-:W-:Y:S05]  /*1530*/  BRA `(.L_x_5877) ;  /* 0x0000000c00647947 */ /* 0x000fea0003800000 */
.L_x_5874:
        /* <DEDUP_REMOVED lines=9> */
.L_x_5879:
[----:B------:R-:W2:Y:S02]  /*15d0*/  LDG.E R4, desc[UR36][R4.64] ;  /* 0x0000002404047981 */ /* 0x000ea4000c1e1900 */
[----:B--2---:R0:W1:Y:S01]  /*15e0*/  I2F.F64 R26, R4 ;  /* 0x00000004001a7312 */ /* 0x0040620000201c00 */
[----:B------:R-:W-:Y:S05]  /*15f0*/  BRA `(.L_x_5877) ;  /* 0x0000000c00347947 */ /* 0x000fea0003800000 */
.L_x_5878:
[----:B------:R-:W2:Y:S02]  /*1600*/  LDG.E.U16 R4, desc[UR36][R4.64] ;  /* 0x0000002404047981 */ /* 0x000ea4000c1e1500 */
[----:B--2---:R0:W1:Y:S01]  /*1610*/  I2F.F64.S16 R26, R4 ;  /* 0x00000004001a7312 */ /* 0x0040620000101c00 */
[----:B------:R-:W-:Y:S05]  /*1620*/  BRA `(.L_x_5877) ;  /* 0x0000000c00287947 */ /* 0x000fea0003800000 */
.L_x_5873:
        /* <DEDUP_REMOVED lines=10> */
.L_x_5881:
[----:B------:R-:W2:Y:S02]  /*16d0*/  LDG.E.U16 R0, desc[UR36][R4.64] ;  /* 0x0000002404007981 */ /* 0x000ea4000c1e1500 */
[----:B--2---:R-:W-:-:S05]  /*16e0*/  HADD2.F32 R0, -RZ, R0.H0_H0 ;  /* 0x20000000ff007230 */ /* 0x004fca0000004100 */
[----:B------:R-:W-:-:S04]  /*16f0*/  FMUL.FTZ R0, R0, 1 ;  /* 0x3f80000000007820 */ /* 0x000fc80000410000 */
[----:B------:R0:W1:Y:S01]  /*1700*/  F2F.F64.F32 R26, R0 ;  /* 0x00000000001a7310 */ /* 0x0000620000201800 */
[----:B------:R-:W-:Y:S05]  /*1710*/  BRA `(.L_x_5877) ;  /* 0x0000000800ec7947 */ /* 0x000fea0003800000 */
.L_x_5880:
        /* <DEDUP_REMOVED lines=10> */
.L_x_5883:
[----:B------:R-:W2:Y:S02]  /*17c0*/  LDG.E.U16 R4, desc[UR36][R4.64] ;  /* 0x0000002404047981 */ /* 0x000ea4000c1e1500 */
[----:B--2---:R-:W-:-:S05]  /*17d0*/  HADD2.F32 R0, -RZ, R4.H0_H0 ;  /* 0x20000004ff007230 */ /* 0x004fca0000004100 */
[----:B------:R-:W-:-:S04]  /*17e0*/  FMUL.FTZ R0, R0, 1 ;  /* 0x3f80000000007820 */ /* 0x000fc80000410000 */
[----:B------:R0:W1:Y:S01]  /*17f0*/  F2F.F64.F32 R26, R0 ;  /* 0x00000000001a7310 */ /* 0x0000620000201800 */
[----:B------:R-:W-:Y:S05]  /*1800*/  BRA `(.L_x_5877) ;  /* 0x0000000800b07947 */ /* 0x000fea0003800000 */
.L_x_5882:
[----:B------:R0:W5:Y:S01]  /*1810*/  LDG.E.64 R26, desc[UR36][R4.64] ;  /* 0x00000024041a7981 */ /* 0x000162000c1e1b00 */
[----:B------:R-:W-:Y:S05]  /*1820*/  BRA `(.L_x_5877) ;  /* 0x0000000800a87947 */ /* 0x000fea0003800000 */
.L_x_5872:
        /* <DEDUP_REMOVED lines=13> */
.L_x_5886:
[----:B------:R0:W5:Y:S01]  /*1900*/  LDG.E.64 R26, desc[UR36][R4.64] ;  /* 0x00000024041a7981 */ /* 0x000162000c1e1b00 */
[----:B------:R-:W-:Y:S05]  /*1910*/  BRA `(.L_x_5877) ;  /* 0x00000008006c7947 */ /* 0x000fea0003800000 */
.L_x_5885:
        /* <DEDUP_REMOVED lines=27> */
.L_x_5888:
[----:B------:R-:W2:Y:S02]  /*1ad0*/  LDG.E.U8 R4, desc[UR36][R4.64] ;  /* 0x0000002404047981 */ /* 0x000ea4000c1e1100 */
[C---:B--2---:R-:W-:Y:S01]  /*1ae0*/  IMAD.SHL.U32 R3, R4.reuse, 0x2000000, RZ ;  /* 0x0200000004037824 */ /* 0x044fe200078e00ff */
[----:B------:R-:W-:-:S04]  /*1af0*/  SHF.L.U32 R6, R4, 0x8, RZ ;  /* 0x0000000804067819 */ /* 0x000fc800000006ff */
        /* <DEDUP_REMOVED lines=8> */
[----:B------:R-:W-:-:S05]  /*1b80*/  LOP3.LUT R0, R0, 0x80000000, R3, 0xf8, !PT ;  /* 0x8000000000007812 */ /* 0x000fca00078ef803 */
[----:B------:R-:W-:-:S04]  /*1b90*/  FMUL.FTZ R0, R0, 1 ;  /* 0x3f80000000007820 */ /* 0x000fc80000410000 */
[----:B------:R0:W1:Y:S01]  /*1ba0*/  F2F.F64.F32 R26, R0 ;  /* 0x00000000001a7310 */ /* 0x0000620000201800 */
[----:B------:R-:W-:Y:S05]  /*1bb0*/  BRA `(.L_x_5877) ;  /* 0x0000000400c47947 */ /* 0x000fea0003800000 */
.L_x_5887:
[----:B------:R-:W2:Y:S02]  /*1bc0*/  LDG.E.U16 R0, desc[UR36][R4.64] ;  /* 0x0000002404007981 */ /* 0x000ea4000c1e1500 */
[----:B--2---:R-:W-:-:S04]  /*1bd0*/  IMAD.U32 R0, R0, 0x10000, RZ ;  /* 0x0001000000007824 */ /* 0x004fc800078e00ff */
[----:B------:R-:W-:-:S04]  /*1be0*/  FMUL.FTZ R0, R0, 1 ;  /* 0x3f80000000007820 */ /* 0x000fc80000410000 */
[----:B------:R0:W1:Y:S01]  /*1bf0*/  F2F.F64.F32 R26, R0 ;  /* 0x00000000001a7310 */ /* 0x0000620000201800 */
[----:B------:R-:W-:Y:S05]  /*1c00*/  BRA `(.L_x_5877) ;  /* 0x0000000400b07947 */ /* 0x000fea0003800000 */
.L_x_5884:
        /* <DEDUP_REMOVED lines=11> */
.L_x_5891:
        /* <DEDUP_REMOVED lines=21> */
.L_x_5893:
[----:B------:R-:W-:Y:S05]  /*1e10*/  BSYNC.RECONVERGENT B0 ;  /* 0x0000000000007941 */ /* 0x000fea0003800200 */
.L_x_5892:
[----:B------:R-:W-:Y:S01]  /*1e20*/  IMAD.SHL.U32 R0, R0, 0x100000, RZ ;  /* 0x0010000000007824 */ /* 0x000fe200078e00ff */
[----:B------:R-:W-:-:S04]  /*1e30*/  LEA R3, R3, 0x3b800000, 0x17 ;  /* 0x3b80000003037811 */ /* 0x000fc800078eb8ff */
[----:B------:R-:W-:-:S05]  /*1e40*/  LOP3.LUT R0, R3, R0, R7, 0xfe, !PT ;  /* 0x0000000003007212 */ /* 0x000fca00078efe07 */
[----:B------:R-:W-:-:S04]  /*1e50*/  FMUL.FTZ R0, R0, 1 ;  /* 0x3f80000000007820 */ /* 0x000fc80000410000 */
[----:B------:R0:W1:Y:S01]  /*1e60*/  F2F.F64.F32 R26, R0 ;  /* 0x00000000001a7310 */ /* 0x0000620000201800 */
[----:B------:R-:W-:Y:S05]  /*1e70*/  BRA `(.L_x_5877) ;  /* 0x0000000400147947 */ /* 0x000fea0003800000 */
.L_x_5890:
        /* <DEDUP_REMOVED lines=21> */
.L_x_5895:
[----:B------:R-:W-:Y:S05]  /*1fd0*/  BSYNC.RECONVERGENT B0 ;  /* 0x0000000000007941 */ /* 0x000fea0003800200 */
.L_x_5894:
[----:B------:R-:W-:Y:S02]  /*1fe0*/  SHF.L.U32 R0, R0, 0x15, RZ ;  /* 0x0000001500007819 */ /* 0x000fe400000006ff */
[----:B------:R-:W-:-:S04]  /*1ff0*/  LEA R3, R3, 0x37800000, 0x17 ;  /* 0x3780000003037811 */ /* 0x000fc800078eb8ff */
[----:B------:R-:W-:-:S05]  /*2000*/  LOP3.LUT R0, R3, R0, R7, 0xfe, !PT ;  /* 0x0000000003007212 */ /* 0x000fca00078efe07 */
[----:B------:R-:W-:-:S04]  /*2010*/  FMUL.FTZ R0, R0, 1 ;  /* 0x3f80000000007820 */ /* 0x000fc80000410000 */
[----:B------:R0:W1:Y:S01]  /*2020*/  F2F.F64.F32 R26, R0 ;  /* 0x00000000001a7310 */ /* 0x0000620000201800 */
[----:B------:R-:W-:Y:S05]  /*2030*/  BRA `(.L_x_5877) ;  /* 0x0000000000a47947 */ /* 0x000fea0003800000 */
.L_x_5889:
[----:B------:R-:W-:-:S09]  /*2040*/  UISETP.NE.AND UP0, UPT, UR4, 0x1c, UPT ;  /* 0x0000001c0400788c */ /* 0x000fd2000bf05270 */
[----:B------:R-:W-:Y:S05]  /*2050*/  BRA.U !UP0, `(.L_x_5896) ;  /* 0x0000000108947547 */ /* 0x000fea000b800000 */
[----:B------:R-:W-:-:S09]  /*2060*/  UISETP.NE.AND UP0, UPT, UR4, 0x1d, UPT ;  /* 0x0000001d0400788c */ /* 0x000fd2000bf05270 */
[----:B------:R-:W-:Y:S05]  /*2070*/  BRA.U !UP0, `(.L_x_5897) ;  /* 0x0000000108807547 */ /* 0x000fea000b800000 */
[----:B------:R-:W-:-:S09]  /*2080*/  UISETP.NE.AND UP0, UPT, UR4, 0x2c, UPT ;  /* 0x0000002c0400788c */ /* 0x000fd2000bf05270 */
[----:B------:R-:W-:Y:S05]  /*2090*/  BRA.U !UP0, `(.L_x_5898) ;  /* 0x0000000108487547 */ /* 0x000fea000b800000 */
.L_x_5876:
        /* <DEDUP_REMOVED lines=16> */
.L_x_5899:
[----:B------:R-:W-:Y:S01]  /*21a0*/  CS2R R26, SRZ ;  /* 0x00000000001a7805 */ /* 0x000fe2000001ff00 */
[----:B------:R-:W-:Y:S06]  /*21b0*/  BRA `(.L_x_5877) ;  /* 0x0000000000447947 */ /* 0x000fec0003800000 */
.L_x_5898:
        /* <DEDUP_REMOVED lines=12> */
.L_x_5897:
[----:B------:R-:W2:Y:S02]  /*2280*/  LDG.E.64 R26, desc[UR36][R4.64] ;  /* 0x00000024041a7981 */ /* 0x000ea4000c1e1b00 */
[----:B--2---:R-:W4:Y:S01]  /*2290*/  I2F.F64.U64 R26, R26 ;  /* 0x0000001a001a7312 */ /* 0x004f220000301800 */
[----:B------:R-:W-:Y:S05]  /*22a0*/  BRA `(.L_x_5877) ;  /* 0x0000000000087947 */ /* 0x000fea0003800000 */
.L_x_5896:
[----:B------:R-:W2:Y:S02]  /*22b0*/  LDG.E R4, desc[UR36][R4.64] ;  /* 0x0000002404047981 */ /* 0x000ea4000c1e1900 */
[----:B--2---:R0:W1:Y:S02]  /*22c0*/  I2F.F64.U32 R26, R4 ;  /* 0x00000004001a7312 */ /* 0x0040640000201800 */
.L_x_5877:
[----:B------:R-:W-:Y:S05]  /*22d0*/  BSYNC.RECONVERGENT B7 ;  /* 0x0000000000077941 */ /* 0x000fea0003800200 */
.L_x_5871:
[----:B------:R-:W-:Y:S01]  /*22e0*/  MOV R6, 0x652b82fe ;  /* 0x652b82fe00067802 */ /* 0x000fe20000000f00 */
[----:B------:R-:W-:Y:S01]  /*22f0*/  IMAD.MOV.U32 R7, RZ, RZ, 0x3ff71547 ;  /* 0x3ff71547ff077424 */ /* 0x000fe200078e00ff */
[----:B0-----:R-:W-:Y:S01]  /*2300*/  MOV R5, 0x3fe62e42 ;  /* 0x3fe62e4200057802 */ /* 0x001fe20000000f00 */
[----:B------:R-:W-:Y:S01]  /*2310*/  IMAD.MOV.U32 R4, RZ, RZ, -0x105c611 ;  /* 0xfefa39efff047424 */ /* 0x000fe200078e00ff */
[----:B------:R-:W-:Y:S01]  /*2320*/  UMOV UR4, 0x3b39803f ;  /* 0x3b39803f00047882 */ /* 0x000fe20000000000 */
[----:B------:R-:W-:Y:S01]  /*2330*/  UMOV UR5, 0x3c7abc9e ;  /* 0x3c7abc9e00057882 */ /* 0x000fe20000000000 */
[----:B-1-345:R-:W-:Y:S01]  /*2340*/  DADD R12, -RZ, -|R26| ;  /* 0x00000000ff0c7229 */ /* 0x03afe20000000d1a */
[----:B------:R-:W-:Y:S01]  /*2350*/  BSSY.RECONVERGENT B0, `(.L_x_5900) ;  /* 0x0000035000007945 */ /* 0x000fe20003800200 */
[----:B------:R-:W-:-:S08]  /*2360*/  DFMA R6, |R26|, -R6, 6.75539944105574400000e+15 ;  /* 0x433800001a06742b */ /* 0x000fd00000000a06 */
[----:B------:R-:W-:Y:S01]  /*2370*/  DADD R8, R6, -6.75539944105574400000e+15 ;  /* 0xc338000006087429 */ /* 0x000fe20000000000 */
[----:B------:R-:W-:-:S07]  /*2380*/  FSETP.GEU.FTZ.AND P0, PT, |R13|, 4.1917929649353027344, PT ;  /* 0x4086232b0d00780b */ /* 0x000fce0003f1e200 */
[----:B------:R-:W-:-:S08]  /*2390*/  DFMA R10, R8, -R4, -|R26| ;  /* 0x80000004080a722b */ /* 0x000fd00000000c1a */
        /* <DEDUP_REMOVED lines=48> */
.L_x_5901:
[----:B------:R-:W-:Y:S05]  /*26a0*/  BSYNC.RECONVERGENT B0 ;  /* 0x0000000000007941 */ /* 0x000fea0003800200 */
.L_x_5900:
[C---:B------:R-:W-:Y:S01]  /*26b0*/  FSETP.GEU.FTZ.AND P0, PT, R25.reuse, 1.7916666269302368164, PT ;  /* 0x3fe555551900780b */ /* 0x040fe20003f1e000 */
[----:B------:R-:W-:Y:S01]  /*26c0*/  BSSY.RECONVERGENT B0, `(.L_x_5902) ;  /* 0x000008b000007945 */ /* 0x000fe20003800200 */
[----:B------:R-:W-:-:S04]  /*26d0*/  FSETP.GT.FTZ.AND P1, PT, R25, -1.6999999284744262695, PT ;  /* 0xbfd999991900780b */ /* 0x000fc80003f34000 */
[----:B------:R-:W-:-:S13]  /*26e0*/  PLOP3.LUT P0, PT, P0, P1, PT, 0xf2, 0x2f ;  /* 0x00000000002f781c */ /* 0x000fda0000703e72 */
[----:B------:R-:W-:Y:S05]  /*26f0*/  @P0 BRA `(.L_x_5903) ;  /* 0x0000000000d40947 */ /* 0x000fea0003800000 */
[----:B------:R-:W-:Y:S01]  /*2700*/  DADD R10, R24, 2 ;  /* 0x40000000180a7429 */ /* 0x000fe20000000000 */
[----:B------:R-:W-:Y:S01]  /*2710*/  MOV R4, 0x1 ;  /* 0x0000000100047802 */ /* 0x000fe20000000f00 */
[----:B------:R-:W-:Y:S01]  /*2720*/  BSSY.RECONVERGENT B1, `(.L_x_5904) ;  /* 0x0000014000017945 */ /* 0x000fe20003800200 */
        /* <DEDUP_REMOVED lines=13> */
[----:B------:R-:W-:Y:S01]  /*2800*/  IMAD.MOV.U32 R12, RZ, RZ, R24 ;  /* 0x000000ffff0c7224 */ /* 0x000fe200078e0018 */
[----:B------:R-:W-:Y:S01]  /*2810*/  MOV R0, 0x2840 ;  /* 0x0000284000007802 */ /* 0x000fe20000000f00 */
[----:B------:R-:W-:-:S07]  /*2820*/  IMAD.MOV.U32 R13, RZ, RZ, R25 ;  /* 0x000000ffff0d7224 */ /* 0x000fce00078e0019 */
[----:B------:R-:W-:Y:S05]  /*2830*/  CALL.REL.NOINC `($__internal_7_$__cuda_sm20_div_rn_f64_full) ;  /* 0x000000d800307944 */ /* 0x000fea0003c00000 */
[----:B------:R-:W-:Y:S01]  /*2840*/  MOV R4, R18 ;  /* 0x0000001200047202 */ /* 0x000fe20000000f00 */
[----:B------:R-:W-:-:S07]  /*2850*/  IMAD.MOV.U32 R5, RZ, RZ, R19 ;  /* 0x000000ffff057224 */ /* 0x000fce00078e0013 */
.L_x_5905:
[----:B------:R-:W-:Y:S05]  /*2860*/  BSYNC.RECONVERGENT B1 ;  /* 0x0000000000017941 */ /* 0x000fea0003800200 */
.L_x_5904:
[----:B------:R-:W-:Y:S01]  /*2870*/  DMUL R4, R4, -R24 ;  /* 0x8000001804047228 */ /* 0x000fe20000000000 */
[----:B------:R-:W-:Y:S01]  /*2880*/  IMAD.MOV.U32 R10, RZ, RZ, -0x314d23bc ;  /* 0xceb2dc44ff0a7424 */ /* 0x000fe200078e00ff */
[----:B------:R-:W-:Y:S01]  /*2890*/  MOV R11, 0x3ed087ff ;  /* 0x3ed087ff000b7802 */ /* 0x000fe20000000f00 */
[----:B------:R-:W-:Y:S01]  /*28a0*/  UMOV UR4, 0x2fbe14b5 ;  /* 0x2fbe14b500047882 */ /* 0x000fe20000000000 */
[----:B------:R-:W-:-:S04]  /*28b0*/  UMOV UR5, 0x3eb372fb ;  /* 0x3eb372fb00057882 */ /* 0x000fc80000000000 */
[----:B------:R-:W-:-:S08]  /*28c0*/  DADD R6, R4, R24 ;  /* 0x0000000004067229 */ /* 0x000fd00000000018 */
[----:B------:R-:W-:-:S08]  /*28d0*/  DMUL R8, R6, R6 ;  /* 0x0000000606087228 */ /* 0x000fd00000000000 */
        /* <DEDUP_REMOVED lines=19> */
[----:B------:R-:W-:-:S08]  /*2a10*/  DMUL R10, R8, R10 ;  /* 0x0000000a080a7228 */ /* 0x000fd00000000000 */
[----:B------:R-:W-:-:S08]  /*2a20*/  DFMA R10, R6, R10, R4 ;  /* 0x0000000a060a722b */ /* 0x000fd00000000004 */
[----:B------:R-:W-:Y:S01]  /*2a30*/  DADD R4, R10, R24 ;  /* 0x000000000a047229 */ /* 0x000fe20000000018 */
[----:B------:R-:W-:Y:S10]  /*2a40*/  BRA `(.L_x_5906) ;  /* 0x0000000400487947 */ /* 0x000ff40003800000 */
.L_x_5903:
[----:B------:R-:W-:-:S10]  /*2a50*/  DADD R24, R24, 1 ;  /* 0x3ff0000018187429 */ /* 0x000fd40000000000 */
[----:B------:R-:W-:Y:S01]  /*2a60*/  ISETP.GT.AND P0, PT, R25, 0xfffff, PT ;  /* 0x000fffff1900780c */ /* 0x000fe20003f04270 */
[----:B------:R-:W-:Y:S01]  /*2a70*/  IMAD.MOV.U32 R6, RZ, RZ, R24 ;  /* 0x000000ffff067224 */ /* 0x000fe200078e0018 */
[----:B------:R-:W-:Y:S01]  /*2a80*/  MOV R3, R25 ;  /* 0x0000001900037202 */ /* 0x000fe20000000f00 */
[----:B------:R-:W-:-:S10]  /*2a90*/  IMAD.MOV.U32 R7, RZ, RZ, R25 ;  /* 0x000000ffff077224 */ /* 0x000fd400078e0019 */
[----:B------:R-:W-:-:S10]  /*2aa0*/  @!P0 DMUL R6, R6, 1.80143985094819840000e+16 ;  /* 0x4350000006068828 */ /* 0x000fd40000000000 */
[----:B------:R-:W-:Y:S02]  /*2ab0*/  @!P0 IMAD.MOV.U32 R3, RZ, RZ, R7 ;  /* 0x000000ffff038224 */ /* 0x000fe400078e0007 */
[----:B------:R-:W-:Y:S02]  /*2ac0*/  @!P0 IMAD.MOV.U32 R24, RZ, RZ, R6 ;  /* 0x000000ffff188224 */ /* 0x000fe400078e0006 */
[----:B--2---:R-:W-:-:S05]  /*2ad0*/  VIADD R0, R3, 0xffffffff ;  /* 0xffffffff03007836 */ /* 0x004fca0000000000 */
[----:B------:R-:W-:Y:S02]  /*2ae0*/  ISETP.GT.U32.AND P1, PT, R0, 0x7feffffe, PT ;  /* 0x7feffffe0000780c */ /* 0x000fe40003f24070 */
[----:B------:R-:W-:Y:S01]  /*2af0*/  MOV R0, 0xfffffc01 ;  /* 0xfffffc0100007802 */ /* 0x000fe20000000f00 */
[----:B------:R-:W-:-:S10]  /*2b00*/  @!P0 IMAD.MOV.U32 R0, RZ, RZ, -0x435 ;  /* 0xfffffbcbff008424 */ /* 0x000fd400078e00ff */
[----:B------:R-:W-:Y:S05]  /*2b10*/  @P1 BRA `(.L_x_5907) ;  /* 0x0000000000fc1947 */ /* 0x000fea0003800000 */
[----:B------:R-:W-:Y:S01]  /*2b20*/  LOP3.LUT R6, R3, 0xfffff, RZ, 0xc0, !PT ;  /* 0x000fffff03067812 */ /* 0x000fe200078ec0ff */
[----:B------:R-:W-:Y:S01]  /*2b30*/  IMAD.MOV.U32 R18, RZ, RZ, -0x748574fc ;  /* 0x8b7a8b04ff127424 */ /* 0x000fe200078e00ff */
[----:B------:R-:W-:Y:S01]  /*2b40*/  MOV R8, RZ ;  /* 0x000000ff00087202 */ /* 0x000fe20000000f00 */
[----:B------:R-:W-:Y:S01]  /*2b50*/  IMAD.MOV.U32 R19, RZ, RZ, 0x3ed0ee25 ;  /* 0x3ed0ee25ff137424 */ /* 0x000fe200078e00ff */
[----:B------:R-:W-:Y:S01]  /*2b60*/  LOP3.LUT R7, R6, 0x3ff00000, RZ, 0xfc, !PT ;  /* 0x3ff0000006077812 */ /* 0x000fe200078efcff */
[----:B------:R-:W-:Y:S01]  /*2b70*/  UMOV UR4, 0x3ae80f1e ;  /* 0x3ae80f1e00047882 */ /* 0x000fe20000000000 */
[----:B------:R-:W-:Y:S01]  /*2b80*/  MOV R6, R24 ;  /* 0x0000001800067202 */ /* 0x000fe20000000f00 */
[----:B------:R-:W-:Y:S01]  /*2b90*/  UMOV UR5, 0x3eb1380b ;  /* 0x3eb1380b00057882 */ /* 0x000fe20000000000 */
[----:B------:R-:W-:Y:S01]  /*2ba0*/  ISETP.GE.U32.AND P0, PT, R7, 0x3ff6a09f, PT ;  /* 0x3ff6a09f0700780c */ /* 0x000fe20003f06070 */
[----:B------:R-:W-:Y:S01]  /*2bb0*/  IMAD.MOV.U32 R23, RZ, RZ, 0x43300000 ;  /* 0x43300000ff177424 */ /* 0x000fe200078e00ff */
[----:B------:R-:W-:Y:S01]  /*2bc0*/  LEA.HI R0, R3, R0, RZ, 0xc ;  /* 0x0000000003007211 */ /* 0x000fe200078f60ff */
[----:B------:R-:W-:Y:S01]  /*2bd0*/  UMOV UR6, 0x80000000 ;  /* 0x8000000000067882 */ /* 0x000fe20000000000 */
[----:B------:R-:W-:-:S09]  /*2be0*/  UMOV UR7, 0x43300000 ;  /* 0x4330000000077882 */ /* 0x000fd20000000000 */
[----:B------:R-:W-:Y:S01]  /*2bf0*/  @P0 VIADD R9, R7, 0xfff00000 ;  /* 0xfff0000007090836 */ /* 0x000fe20000000000 */
[----:B------:R-:W-:-:S03]  /*2c00*/  @P0 IADD3 R0, PT, PT, R0, 0x1, RZ ;  /* 0x0000000100000810 */ /* 0x000fc60007ffe0ff */
[----:B------:R-:W-:Y:S01]  /*2c10*/  @P0 IMAD.MOV.U32 R7, RZ, RZ, R9 ;  /* 0x000000ffff070224 */ /* 0x000fe200078e0009 */
[----:B------:R-:W-:-:S05]  /*2c20*/  LOP3.LUT R22, R0, 0x80000000, RZ, 0x3c, !PT ;  /* 0x8000000000167812 */ /* 0x000fca00078e3cff */
[C---:B------:R-:W-:Y:S02]  /*2c30*/  DADD R14, R6.reuse, 1 ;  /* 0x3ff00000060e7429 */ /* 0x040fe40000000000 */
[----:B------:R-:W-:-:S04]  /*2c40*/  DADD R6, R6, -1 ;  /* 0xbff0000006067429 */ /* 0x000fc80000000000 */
[----:B------:R-:W0:Y:S02]  /*2c50*/  MUFU.RCP64H R9, R15 ;  /* 0x0000000f00097308 */ /* 0x000e240000001800 */
[----:B0-----:R-:W-:-:S08]  /*2c60*/  DFMA R10, -R14, R8, 1 ;  /* 0x3ff000000e0a742b */ /* 0x001fd00000000108 */
[----:B------:R-:W-:-:S08]  /*2c70*/  DFMA R10, R10, R10, R10 ;  /* 0x0000000a0a0a722b */ /* 0x000fd0000000000a */
[----:B------:R-:W-:-:S08]  /*2c80*/  DFMA R8, R8, R10, R8 ;  /* 0x0000000a0808722b */ /* 0x000fd00000000008 */
[----:B------:R-:W-:-:S08]  /*2c90*/  DMUL R10, R6, R8 ;  /* 0x00000008060a7228 */ /* 0x000fd00000000000 */
[----:B------:R-:W-:-:S08]  /*2ca0*/  DFMA R10, R6, R8, R10 ;  /* 0x00000008060a722b */ /* 0x000fd0000000000a */
[----:B------:R-:W-:Y:S02]  /*2cb0*/  DMUL R12, R10, R10 ;  /* 0x0000000a0a0c7228 */ /* 0x000fe40000000000 */
[----:B------:R-:W-:-:S06]  /*2cc0*/  DADD R20, R6, -R10 ;  /* 0x0000000006147229 */ /* 0x000fcc000000080a */
[----:B------:R-:W-:Y:S01]  /*2cd0*/  DFMA R14, R12, UR4, R18 ;  /* 0x000000040c0e7c2b */ /* 0x000fe20008000012 */
[----:B------:R-:W-:Y:S01]  /*2ce0*/  UMOV UR4, 0x9f02676f ;  /* 0x9f02676f00047882 */ /* 0x000fe20000000000 */
[----:B------:R-:W-:Y:S01]  /*2cf0*/  UMOV UR5, 0x3ef3b266 ;  /* 0x3ef3b26600057882 */ /* 0x000fe20000000000 */
[----:B------:R-:W-:-:S05]  /*2d00*/  DADD R20, R20, R20 ;  /* 0x0000000014147229 */ /* 0x000fca0000000014 */
[----:B------:R-:W-:Y:S01]  /*2d10*/  DFMA R14, R12, R14, UR4 ;  /* 0x000000040c0e7e2b */ /* 0x000fe2000800000e */
[----:B------:R-:W-:Y:S01]  /*2d20*/  UMOV UR4, 0xa9ab0956 ;  /* 0xa9ab095600047882 */ /* 0x000fe20000000000 */
[----:B------:R-:W-:Y:S01]  /*2d30*/  UMOV UR5, 0x3f1745cb ;  /* 0x3f1745cb00057882 */ /* 0x000fe20000000000 */
[----:B------:R-:W-:-:S05]  /*2d40*/  DFMA R20, R6, -R10, R20 ;  /* 0x8000000a0614722b */ /* 0x000fca0000000014 */
[----:B------:R-:W-:Y:S01]  /*2d50*/  DFMA R14, R12, R14, UR4 ;  /* 0x000000040c0e7e2b */ /* 0x000fe2000800000e */
[----:B------:R-:W-:Y:S01]  /*2d60*/  UMOV UR4, 0x2d1b5154 ;  /* 0x2d1b515400047882 */ /* 0x000fe20000000000 */
[----:B------:R-:W-:Y:S01]  /*2d70*/  UMOV UR5, 0x3f3c71c7 ;  /* 0x3f3c71c700057882 */ /* 0x000fe20000000000 */
[----:B------:R-:W-:-:S05]  /*2d80*/  DMUL R20, R8, R20 ;  /* 0x0000001408147228 */ /* 0x000fca0000000000 */
[----:B------:R-:W-:Y:S01]  /*2d90*/  DFMA R14, R12, R14, UR4 ;  /* 0x000000040c0e7e2b */ /* 0x000fe2000800000e */
[----:B------:R-:W-:Y:S01]  /*2da0*/  UMOV UR4, 0x923be72d ;  /* 0x923be72d00047882 */ /* 0x000fe20000000000 */
[----:B------:R-:W-:-:S06]  /*2db0*/  UMOV UR5, 0x3f624924 ;  /* 0x3f62492400057882 */ /* 0x000fcc0000000000 */
[----:B------:R-:W-:Y:S01]  /*2dc0*/  DFMA R18, R12, R14, UR4 ;  /* 0x000000040c127e2b */ /* 0x000fe2000800000e */
[----:B------:R-:W-:Y:S01]  /*2dd0*/  UMOV UR4, 0x9999a3c4 ;  /* 0x9999a3c400047882 */ /* 0x000fe20000000000 */
[----:B------:R-:W-:Y:S01]  /*2de0*/  UMOV UR5, 0x3f899999 ;  /* 0x3f89999900057882 */ /* 0x000fe20000000000 */
[----:B------:R-:W-:Y:S01]  /*2df0*/  DADD R14, R22, -UR6 ;  /* 0x80000006160e7e29 */ /* 0x000fe20008000000 */
[----:B------:R-:W-:Y:S01]  /*2e00*/  UMOV UR6, 0xfefa39ef ;  /* 0xfefa39ef00067882 */ /* 0x000fe20000000000 */
[----:B------:R-:W-:-:S03]  /*2e10*/  UMOV UR7, 0x3fe62e42 ;  /* 0x3fe62e4200077882 */ /* 0x000fc60000000000 */
[----:B------:R-:W-:Y:S01]  /*2e20*/  DFMA R18, R12, R18, UR4 ;  /* 0x000000040c127e2b */ /* 0x000fe20008000012 */
[----:B------:R-:W-:Y:S01]  /*2e30*/  UMOV UR4, 0x55555554 ;  /* 0x5555555400047882 */ /* 0x000fe20000000000 */
[----:B------:R-:W-:Y:S01]  /*2e40*/  UMOV UR5, 0x3fb55555 ;  /* 0x3fb5555500057882 */ /* 0x000fe20000000000 */
[----:B------:R-:W-:-:S05]  /*2e50*/  DFMA R6, R14, UR6, R10 ;  /* 0x000000060e067c2b */ /* 0x000fca000800000a */
[----:B------:R-:W-:Y:S01]  /*2e60*/  DFMA R18, R12, R18, UR4 ;  /* 0x000000040c127e2b */ /* 0x000fe20008000012 */
[----:B------:R-:W-:Y:S01]  /*2e70*/  UMOV UR4, 0x3b39803f ;  /* 0x3b39803f00047882 */ /* 0x000fe20000000000 */
[----:B------:R-:W-:Y:S01]  /*2e80*/  UMOV UR5, 0x3c7abc9e ;  /* 0x3c7abc9e00057882 */ /* 0x000fe20000000000 */
[----:B------:R-:W-:-:S05]  /*2e90*/  DFMA R4, R14, -R4, R6 ;  /* 0x800000040e04722b */ /* 0x000fca0000000006 */
[----:B------:R-:W-:-:S03]  /*2ea0*/  DMUL R18, R12, R18 ;  /* 0x000000120c127228 */ /* 0x000fc60000000000 */
[----:B------:R-:W-:-:S05]  /*2eb0*/  DADD R4, -R10, R4 ;  /* 0x000000000a047229 */ /* 0x000fca0000000104 */
[----:B------:R-:W-:-:S08]  /*2ec0*/  DFMA R18, R10, R18, R20 ;  /* 0x000000120a12722b */ /* 0x000fd00000000014 */
[----:B------:R-:W-:-:S08]  /*2ed0*/  DADD R4, R18, -R4 ;  /* 0x0000000012047229 */ /* 0x000fd00000000804 */
[----:B------:R-:W-:-:S08]  /*2ee0*/  DFMA R4, R14, UR4, R4 ;  /* 0x000000040e047c2b */ /* 0x000fd00008000004 */
[----:B------:R-:W-:Y:S01]  /*2ef0*/  DADD R4, R6, R4 ;  /* 0x0000000006047229 */ /* 0x000fe20000000004 */
[----:B------:R-:W-:Y:S10]  /*2f00*/  BRA `(.L_x_5906) ;  /* 0x0000000000187947 */ /* 0x000ff40003800000 */
.L_x_5907:
[----:B------:R-:W-:Y:S01]  /*2f10*/  IMAD.MOV.U32 R4, RZ, RZ, 0x0 ;  /* 0x00000000ff047424 */ /* 0x000fe200078e00ff */
[----:B------:R-:W-:Y:S02]  /*2f20*/  MOV R5, 0x7ff00000 ;  /* 0x7ff0000000057802 */ /* 0x000fe40000000f00 */
[----:B------:R-:W-:-:S04]  /*2f30*/  LOP3.LUT P0, RZ, R7, 0x7fffffff, RZ, 0xc0, !PT ;  /* 0x7fffffff07ff7812 */ /* 0x000fc8000780c0ff */
[----:B------:R-:W-:-:S10]  /*2f40*/  DFMA R4, R6, R4, +INF ;  /* 0x7ff000000604742b */ /* 0x000fd40000000004 */
[----:B------:R-:W-:Y:S02]  /*2f50*/  FSEL R4, R4, RZ, P0 ;  /* 0x000000ff04047208 */ /* 0x000fe40000000000 */
[----:B------:R-:W-:-:S07]  /*2f60*/  FSEL R5, R5, -QNAN , P0 ;  /* 0xfff0000005057808 */ /* 0x000fce0000000000 */
.L_x_5906:
[----:B------:R-:W-:Y:S05]  /*2f70*/  BSYNC.RECONVERGENT B0 ;  /* 0x0000000000007941 */ /* 0x000fea0003800200 */
.L_x_5902:
[----:B------:R-:W0:Y:S01]  /*2f80*/  LDCU.64 UR6, c[0x0][0x580] ;  /* 0x0000b000ff0677ac */ /* 0x000e220008000a00 */
[----:B------:R-:W-:Y:S01]  /*2f90*/  DSETP.MIN.AND P0, P1, RZ, R26, PT ;  /* 0x0000001aff00722a */ /* 0x000fe20003900000 */
[----:B------:R-:W-:Y:S01]  /*2fa0*/  IMAD.MOV.U32 R3, RZ, RZ, R27 ;  /* 0x000000ffff037224 */ /* 0x000fe200078e001b */
[----:B------:R-:W-:Y:S01]  /*2fb0*/  MOV R6, RZ ;  /* 0x000000ff00067202 */ /* 0x000fe20000000f00 */
[----:B------:R-:W-:Y:S01]  /*2fc0*/  UPRMT UR4, UR42, 0x9910, URZ ;  /* 0x000099102a047896 */ /* 0x000fe200080000ff */
[----:B------:R-:W-:Y:S02]  /*2fd0*/  IMAD.MOV.U32 R0, RZ, RZ, RZ ;  /* 0x000000ffff007224 */ /* 0x000fe400078e00ff */
[----:B------:R-:W-:Y:S01]  /*2fe0*/  SEL R6, R6, R26, P0 ;  /* 0x0000001a06067207 */ /* 0x000fe20000000000 */
[----:B------:R-:W-:Y:S02]  /*2ff0*/  UISETP.GT.AND UP0, UPT, UR4, 0x9, UPT ;  /* 0x000000090400788c */ /* 0x000fe4000bf04270 */
[----:B------:R-:W-:-:S05]  /*3000*/  FSEL R7, R0, R3, P0 ;  /* 0x0000000300077208 */ /* 0x000fca0000000000 */
[----:B------:R-:W-:Y:S02]  /*3010*/  @P1 LOP3.LUT R7, R3, 0x80000, RZ, 0xfc, !PT ;  /* 0x0008000003071812 */ /* 0x000fe400078efcff */
[----:B0-----:R-:W-:-:S04]  /*3020*/  IADD3 R2, P0, PT, R2, UR6, RZ ;  /* 0x0000000602027c10 */ /* 0x001fc8000ff1e0ff */
[----:B------:R-:W-:Y:S01]  /*3030*/  DADD R4, R6, -R4 ;  /* 0x0000000006047229 */ /* 0x000fe20000000804 */
[----:B------:R-:W-:Y:S01]  /*3040*/  IMAD.X R3, RZ, RZ, UR7, P0 ;  /* 0x00000007ff037e24 */ /* 0x000fe200080e06ff */
[----:B------:R-:W-:Y:S09]  /*3050*/  BRA.U UP0, `(.L_x_5908) ;  /* 0x0000000500307547 */ /* 0x000ff2000b800000 */
        /* <DEDUP_REMOVED lines=11> */
.L_x_5911:
[----:B------:R-:W0:Y:S02]  /*3110*/  F2I.S64.F64.TRUNC R4, R4 ;  /* 0x0000000400047311 */ /* 0x000e24000030d900 */
[----:B0-----:R-:W-:-:S05]  /*3120*/  IMAD.MOV.U32 R7, RZ, RZ, R4 ;  /* 0x000000ffff077224 */ /* 0x001fca00078e0004 */
[----:B------:R0:W-:Y:S01]  /*3130*/  STG.E.U8 desc[UR36][R2.64], R7 ;  /* 0x0000000702007986 */ /* 0x0001e2000c101124 */
[----:B------:R-:W-:Y:S05]  /*3140*/  BRA `(.L_x_5913) ;  /* 0x0000000c00e47947 */ /* 0x000fea0003800000 */
.L_x_5910:
        /* <DEDUP_REMOVED lines=9> */
.L_x_5915:
[----:B------:R-:W0:Y:S02]  /*31e0*/  F2I.F64.TRUNC R5, R4 ;  /* 0x0000000400057311 */ /* 0x000e24000030d100 */
[----:B0-----:R0:W-:Y:S01]  /*31f0*/  STG.E desc[UR36][R2.64], R5 ;  /* 0x0000000502007986 */ /* 0x0011e2000c101924 */
[----:B------:R-:W-:Y:S05]  /*3200*/  BRA `(.L_x_5913) ;  /* 0x0000000c00b47947 */ /* 0x000fea0003800000 */
.L_x_5914:
[----:B------:R-:W0:Y:S02]  /*3210*/  F2I.F64.TRUNC R5, R4 ;  /* 0x0000000400057311 */ /* 0x000e24000030d100 */
[----:B0-----:R0:W-:Y:S01]  /*3220*/  STG.E.U16 desc[UR36][R2.64], R5 ;  /* 0x0000000502007986 */ /* 0x0011e2000c101524 */
[----:B------:R-:W-:Y:S05]  /*3230*/  BRA `(.L_x_5913) ;  /* 0x0000000c00a87947 */ /* 0x000fea0003800000 */
.L_x_5909:
        /* <DEDUP_REMOVED lines=13> */
.L_x_5917:
        /* <DEDUP_REMOVED lines=8> */
.L_x_5916:
        /* <DEDUP_REMOVED lines=14> */
.L_x_5919:
        /* <DEDUP_REMOVED lines=9> */
.L_x_5918:
[----:B------:R0:W-:Y:S01]  /*3500*/  STG.E.64 desc[UR36][R2.64], R4 ;  /* 0x0000000402007986 */ /* 0x0001e2000c101b24 */
[----:B------:R-:W-:Y:S05]  /*3510*/  BRA `(.L_x_5913) ;  /* 0x0000000800f07947 */ /* 0x000fea0003800000 */
.L_x_5908:
        /* <DEDUP_REMOVED lines=12> */
.L_x_5922:
[----:B------:R-:W-:-:S05]  /*35e0*/  CS2R R6, SRZ ;  /* 0x0000000000067805 */ /* 0x000fca000001ff00 */
[----:B------:R3:W-:Y:S01]  /*35f0*/  STG.E.128 desc[UR36][R2.64], R4 ;  /* 0x0000000402007986 */ /* 0x0007e2000c101d24 */
[----:B------:R-:W-:Y:S05]  /*3600*/  BRA `(.L_x_5913) ;  /* 0x0000000800b47947 */ /* 0x000fea0003800000 */
.L_x_5921:
        /* <DEDUP_REMOVED lines=23> */
.L_x_5926:
[----:B------:R-:W-:Y:S05]  /*3780*/  BSYNC.RECONVERGENT B0 ;  /* 0x0000000000007941 */ /* 0x000fea0003800200 */
.L_x_5925:
[----:B------:R-:W-:-:S05]  /*3790*/  LOP3.LUT R7, R0, 0x80, R7, 0xf8, !PT ;  /* 0x0000008000077812 */ /* 0x000fca00078ef807 */
[----:B------:R1:W-:Y:S01]  /*37a0*/  STG.E.U8 desc[UR36][R2.64], R7 ;  /* 0x0000000702007986 */ /* 0x0003e2000c101124 */
[----:B------:R-:W-:Y:S05]  /*37b0*/  BRA `(.L_x_5913) ;  /* 0x0000000800487947 */ /* 0x000fea0003800000 */
.L_x_5924:
        /* <DEDUP_REMOVED lines=19> */
.L_x_5928:
[----:B------:R-:W-:Y:S05]  /*38f0*/  BSYNC.RECONVERGENT B0 ;  /* 0x0000000000007941 */ /* 0x000fea0003800200 */
.L_x_5927:
[----:B------:R-:W-:-:S05]  /*3900*/  LOP3.LUT R7, R0, 0x80, R7, 0xf8, !PT ;  /* 0x0000008000077812 */ /* 0x000fca00078ef807 */
[----:B------:R2:W-:Y:S01]  /*3910*/  STG.E.U8 desc[UR36][R2.64], R7 ;  /* 0x0000000702007986 */ /* 0x0005e2000c101124 */
[----:B------:R-:W-:Y:S05]  /*3920*/  BRA `(.L_x_5913) ;  /* 0x0000000400ec7947 */ /* 0x000fea0003800000 */
.L_x_5923:
        /* <DEDUP_REMOVED lines=8> */
.L_x_5920:
        /* <DEDUP_REMOVED lines=11> */
.L_x_5931:
        /* <DEDUP_REMOVED lines=17> */
.L_x_5934:
[----:B------:R-:W-:-:S04]  /*3b70*/  SHF.R.U32.HI R0, RZ, 0x14, R7 ;  /* 0x00000014ff007819 */ /* 0x000fc80000011607 */
[----:B------:R-:W-:-:S04]  /*3b80*/  LOP3.LUT R0, R0, 0x1, RZ, 0xc0, !PT ;  /* 0x0000000100007812 */ /* 0x000fc800078ec0ff */
[----:B------:R-:W-:-:S04]  /*3b90*/  IADD3 R0, PT, PT, R7, 0x487ffff, R0 ;  /* 0x0487ffff07007810 */ /* 0x000fc80007ffe000 */
[----:B------:R-:W-:-:S04]  /*3ba0*/  SHF.R.U32.HI R0, RZ, 0x14, R0 ;  /* 0x00000014ff007819 */ /* 0x000fc80000011600 */
[----:B------:R-:W-:-:S07]  /*3bb0*/  LOP3.LUT R4, R0, 0xff, RZ, 0xc0, !PT ;  /* 0x000000ff00047812 */ /* 0x000fce00078ec0ff */
.L_x_5935:
[----:B------:R-:W-:-:S04]  /*3bc0*/  SHF.R.U32.HI R5, RZ, 0x18, R7 ;  /* 0x00000018ff057819 */ /* 0x000fc80000011607 */
[----:B------:R-:W-:-:S04]  /*3bd0*/  LOP3.LUT R4, R4, 0x80, R5, 0xf8, !PT ;  /* 0x0000008004047812 */ /* 0x000fc800078ef805 */
[----:B------:R-:W-:-:S07]  /*3be0*/  PRMT R0, R4, 0x7610, R0 ;  /* 0x0000761004007816 */ /* 0x000fce0000000000 */
.L_x_5933:
[----:B------:R-:W-:Y:S05]  /*3bf0*/  BSYNC.RECONVERGENT B0 ;  /* 0x0000000000007941 */ /* 0x000fea0003800200 */
.L_x_5932:
[----:B------:R0:W-:Y:S01]  /*3c00*/  STG.E.U8 desc[UR36][R2.64], R0 ;  /* 0x0000000002007986 */ /* 0x0001e2000c101124 */
[----:B------:R-:W-:Y:S05]  /*3c10*/  BRA `(.L_x_5913) ;  /* 0x0000000400307947 */ /* 0x000fea0003800000 */
.L_x_5930:
        /* <DEDUP_REMOVED lines=17> */
.L_x_5938:
[----:B------:R-:W-:-:S04]  /*3d30*/  SHF.R.U32.HI R0, RZ, 0x15, R7 ;  /* 0x00000015ff007819 */ /* 0x000fc80000011607 */
[----:B------:R-:W-:-:S04]  /*3d40*/  LOP3.LUT R0, R0, 0x1, RZ, 0xc0, !PT ;  /* 0x0000000100007812 */ /* 0x000fc800078ec0ff */
[----:B------:R-:W-:-:S04]  /*3d50*/  IADD3 R0, PT, PT, R7, 0x88fffff, R0 ;  /* 0x088fffff07007810 */ /* 0x000fc80007ffe000 */
[----:B------:R-:W-:-:S04]  /*3d60*/  SHF.R.U32.HI R0, RZ, 0x15, R0 ;  /* 0x00000015ff007819 */ /* 0x000fc80000011600 */
[----:B------:R-:W-:-:S07]  /*3d70*/  LOP3.LUT R4, R0, 0xff, RZ, 0xc0, !PT ;  /* 0x000000ff00047812 */ /* 0x000fce00078ec0ff */
.L_x_5939:
[----:B------:R-:W-:-:S04]  /*3d80*/  SHF.R.U32.HI R5, RZ, 0x18, R7 ;  /* 0x00000018ff057819 */ /* 0x000fc80000011607 */
[----:B------:R-:W-:-:S04]  /*3d90*/  LOP3.LUT R4, R4, 0x80, R5, 0xf8, !PT ;  /* 0x0000008004047812 */ /* 0x000fc800078ef805 */
[----:B------:R-:W-:-:S07]  /*3da0*/  PRMT R0, R4, 0x7610, R0 ;  /* 0x0000761004007816 */ /* 0x000fce0000000000 */
.L_x_5937:
[----:B------:R-:W-:Y:S05]  /*3db0*/  BSYNC.RECONVERGENT B0 ;  /* 0x0000000000007941 */ /* 0x000fea0003800200 */
.L_x_5936:
[----:B------:R0:W-:Y:S01]  /*3dc0*/  STG.E.U8 desc[UR36][R2.64], R0 ;  /* 0x0000000002007986 */ /* 0x0001e2000c101124 */
[----:B------:R-:W-:Y:S05]  /*3dd0*/  BRA `(.L_x_5913) ;  /* 0x0000000000c07947 */ /* 0x000fea0003800000 */
.L_x_5929:
[----:B------:R-:W-:-:S09]  /*3de0*/  UISETP.NE.AND UP0, UPT, UR4, 0x1c, UPT ;  /* 0x0000001c0400788c */ /* 0x000fd2000bf05270 */
[----:B------:R-:W-:Y:S05]  /*3df0*/  BRA.U !UP0, `(.L_x_5940) ;  /* 0x0000000108b07547 */ /* 0x000fea000b800000 */
[----:B------:R-:W-:-:S09]  /*3e00*/  UISETP.NE.AND UP0, UPT, UR4, 0x1d, UPT ;  /* 0x0000001d0400788c */ /* 0x000fd2000bf05270 */
[----:B------:R-:W-:Y:S05]  /*3e10*/  BRA.U !UP0, `(.L_x_5941) ;  /* 0x00000001089c7547 */ /* 0x000fea000b800000 */
[----:B------:R-:W-:-:S09]  /*3e20*/  UISETP.NE.AND UP0, UPT, UR4, 0x2c, UPT ;  /* 0x0000002c0400788c */ /* 0x000fd2000bf05270 */
[----:B------:R-:W-:Y:S05]  /*3e30*/  BRA.U !UP0, `(.L_x_5942) ;  /* 0x0000000108447547 */ /* 0x000fea000b800000 */
.L_x_5912:
        /* <DEDUP_REMOVED lines=16> */
.L_x_5943:
[----:B------:R-:W-:Y:S05]  /*3f40*/  BRA `(.L_x_5913) ;  /* 0x0000000000647947 */ /* 0x000fea0003800000 */
.L_x_5942:
[----:B------:R-:W-:Y:S01]  /*3f50*/  UMOV UR4, 0xf0000000 ;  /* 0xf000000000047882 */ /* 0x000fe20000000000 */
[----:B------:R-:W-:Y:S01]  /*3f60*/  UMOV UR5, 0x380fffff ;  /* 0x380fffff00057882 */ /* 0x000fe20000000000 */
[----:B------:R0:W1:Y:S01]  /*3f70*/  F2F.F32.F64 R8, R4 ;  /* 0x0000000400087310 */ /* 0x0000620000301000 */
[----:B------:R-:W-:Y:S01]  /*3f80*/  DSETP.GEU.AND P0, PT, |R4|, UR4, PT ;  /* 0x0000000404007e2a */ /* 0x000fe2000bf0e200 */
[----:B0-----:R-:W-:-:S13]  /*3f90*/  IMAD.MOV.U32 R5, RZ, RZ, 0xff ;  /* 0x000000ffff057424 */ /* 0x001fda00078e00ff */
[----:B-1----:R-:W-:-:S05]  /*3fa0*/  @!P0 FMUL R8, R8, 1.175494350822287508e-38 ;  /* 0x0080000008088820 */ /* 0x002fca0000400000 */
[----:B------:R-:W-:-:S04]  /*3fb0*/  SHF.R.U32.HI R6, RZ, 0x17, R8 ;  /* 0x00000017ff067819 */ /* 0x000fc80000011608 */
[----:B------:R-:W-:-:S04]  /*3fc0*/  LOP3.LUT R7, R6, 0xff, RZ, 0xc0, !PT ;  /* 0x000000ff06077812 */ /* 0x000fc800078ec0ff */
[----:B------:R-:W-:-:S13]  /*3fd0*/  ISETP.NE.AND P2, PT, R7, 0xff, PT ;  /* 0x000000ff0700780c */ /* 0x000fda0003f45270 */
[--C-:B------:R-:W-:Y:S02]  /*3fe0*/  @P2 SHF.R.U32.HI R0, RZ, 0x16, R8.reuse ;  /* 0x00000016ff002819 */ /* 0x100fe40000011608 */
[----:B------:R-:W-:Y:S02]  /*3ff0*/  @P2 LOP3.LUT P0, RZ, R7, 0x3fffff, R8, 0xf8, !PT ;  /* 0x003fffff07ff2812 */ /* 0x000fe4000780f808 */
        /* <DEDUP_REMOVED lines=9> */
.L_x_5941:
[----:B------:R-:W0:Y:S02]  /*4090*/  F2I.U64.F64.TRUNC R4, R4 ;  /* 0x0000000400047311 */ /* 0x000e24000030d800 */
[----:B0-----:R0:W-:Y:S01]  /*40a0*/  STG.E.64 desc[UR36][R2.64], R4 ;  /* 0x0000000402007986 */ /* 0x0011e2000c101b24 */
[----:B------:R-:W-:Y:S05]  /*40b0*/  BRA `(.L_x_5913) ;  /* 0x0000000000087947 */ /* 0x000fea0003800000 */
.L_x_5940:
[----:B------:R-:W0:Y:S02]  /*40c0*/  F2I.U32.F64.TRUNC R5, R4 ;  /* 0x0000000400057311 */ /* 0x000e24000030d000 */
[----:B0-----:R0:W-:Y:S02]  /*40d0*/  STG.E desc[UR36][R2.64], R5 ;  /* 0x0000000502007986 */ /* 0x0011e4000c101924 */
.L_x_5913:
[----:B------:R-:W-:-:S07]  /*40e0*/  IADD3 R17, PT, PT, R17, 0x80, RZ ;  /* 0x0000008011117810 */ /* 0x000fce0007ffe0ff */
.L_x_5869:
[----:B------:R-:W-:Y:S05]  /*40f0*/  BSYNC.RECONVERGENT B6 ;  /* 0x0000000000067941 */ /* 0x000fea0003800200 */
.L_x_5868:
[----:B------:R-:W5:Y:S01]  /*4100*/  LDCU UR4, c[0x0][0x380] ;  /* 0x00007000ff0477ac */ /* 0x000f620008000800 */
[----:B------:R-:W-:Y:S01]  /*4110*/  BSSY.RECONVERGENT B6, `(.L_x_5944) ;  /* 0x0000400000067945 */ /* 0x000fe20003800200 */
[----:B-----5:R-:W-:-:S13]  /*4120*/  ISETP.GE.AND P0, PT, R17, UR4, PT ;  /* 0x0000000411007c0c */ /* 0x020fda000bf06270 */
[----:B------:R-:W-:Y:S05]  /*4130*/  @P0 BRA `(.L_x_5945) ;  /* 0x0000003c00f40947 */ /* 0x000fea0003800000 */
[----:B------:R-:W5:Y:S01]  /*4140*/  LDCU UR4, c[0x0][0x388] ;  /* 0x00007100ff0477ac */ /* 0x000f620008000800 */
[----:B0-----:R-:W-:Y:S02]  /*4150*/  IMAD.MOV.U32 R0, RZ, RZ, RZ ;  /* 0x000000ffff007224 */ /* 0x001fe400078e00ff */
[----:B-1234-:R-:W-:Y:S01]  /*4160*/  IMAD.MOV.U32 R2, RZ, RZ, RZ ;  /* 0x000000ffff027224 */ /* 0x01efe200078e00ff */
[----:B-----5:R-:W-:-:S09]  /*4170*/  UISETP.NE.AND UP0, UPT, UR4, URZ, UPT ;  /* 0x000000ff0400728c */ /* 0x020fd2000bf05270 */
        /* <DEDUP_REMOVED lines=299> */
.L_x_5946:
        /* <DEDUP_REMOVED lines=18> */
.L_x_5951:
[----:B------:R-:W2:Y:S02]  /*5550*/  LDG.E.U8 R4, desc[UR36][R4.64] ;  /* 0x0000002404047981 */ /* 0x000ea4000c1e1100 */
[----:B--2---:R0:W1:Y:S01]  /*5560*/  I2F.F64.U16 R26, R4 ;  /* 0x00000004001a7312 */ /* 0x0040620000101800 */
[----:B------:R-:W-:Y:S05]  /*5570*/  BRA `(.L_x_5953) ;  /* 0x0000000c00647947 */ /* 0x000fea0003800000 */
.L_x_5950:
        /* <DEDUP_REMOVED lines=9> */
.L_x_5955:
[----:B------:R-:W2:Y:S02]  /*5610*/  LDG.E R4, desc[UR36][R4.64] ;  /* 0x0000002404047981 */ /* 0x000ea4000c1e1900 */
[----:B--2---:R0:W1:Y:S01]  /*5620*/  I2F.F64 R26, R4 ;  /* 0x00000004001a7312 */ /* 0x0040620000201c00 */
[----:B------:R-:W-:Y:S05]  /*5630*/  BRA `(.L_x_5953) ;  /* 0x0000000c00347947 */ /* 0x000fea0003800000 */
.L_x_5954:
[----:B------:R-:W2:Y:S02]  /*5640*/  LDG.E.U16 R4, desc[UR36][R4.64] ;  /* 0x0000002404047981 */ /* 0x000ea4000c1e1500 */
[----:B--2---:R0:W1:Y:S01]  /*5650*/  I2F.F64.S16 R26, R4 ;  /* 0x00000004001a7312 */ /* 0x0040620000101c00 */
[----:B------:R-:W-:Y:S05]  /*5660*/  BRA `(.L_x_5953) ;  /* 0x0000000c00287947 */ /* 0x000fea0003800000 */
.L_x_5949:
        /* <DEDUP_REMOVED lines=10> */
.L_x_5957:
[----:B------:R-:W2:Y:S02]  /*5710*/  LDG.E.U16 R0, desc[UR36][R4.64] ;  /* 0x0000002404007981 */ /* 0x000ea4000c1e1500 */
[----:B--2---:R-:W-:-:S05]  /*5720*/  HADD2.F32 R0, -RZ, R0.H0_H0 ;  /* 0x20000000ff007230 */ /* 0x004fca0000004100 */
[----:B------:R-:W-:-:S04]  /*5730*/  FMUL.FTZ R0, R0, 1 ;  /* 0x3f80000000007820 */ /* 0x000fc80000410000 */
[----:B------:R0:W1:Y:S01]  /*5740*/  F2F.F64.F32 R26, R0 ;  /* 0x00000000001a7310 */ /* 0x0000620000201800 */
[----:B------:R-:W-:Y:S05]  /*5750*/  BRA `(.L_x_5953) ;  /* 0x0000000800ec7947 */ /* 0x000fea0003800000 */
.L_x_5956:
        /* <DEDUP_REMOVED lines=10> */
.L_x_5959:
[----:B------:R-:W2:Y:S02]  /*5800*/  LDG.E.U16 R4, desc[UR36][R4.64] ;  /* 0x0000002404047981 */ /* 0x000ea4000c1e1500 */
[----:B--2---:R-:W-:-:S05]  /*5810*/  HADD2.F32 R0, -RZ, R4.H0_H0 ;  /* 0x20000004ff007230 */ /* 0x004fca0000004100 */
[----:B------:R-:W-:-:S04]  /*5820*/  FMUL.FTZ R0, R0, 1 ;  /* 0x3f80000000007820 */ /* 0x000fc80000410000 */
[----:B------:R0:W1:Y:S01]  /*5830*/  F2F.F64.F32 R26, R0 ;  /* 0x00000000001a7310 */ /* 0x0000620000201800 */
[----:B------:R-:W-:Y:S05]  /*5840*/  BRA `(.L_x_5953) ;  /* 0x0000000800b07947 */ /* 0x000fea0003800000 */
.L_x_5958:
[----:B------:R0:W5:Y:S01]  /*5850*/  LDG.E.64 R26, desc[UR36][R4.64] ;  /* 0x00000024041a7981 */ /* 0x000162000c1e1b00 */
[----:B------:R-:W-:Y:S05]  /*5860*/  BRA `(.L_x_5953) ;  /* 0x0000000800a87947 */ /* 0x000fea0003800000 */
.L_x_5948:
        /* <DEDUP_REMOVED lines=13> */
.L_x_5962:
[----:B------:R0:W5:Y:S01]  /*5940*/  LDG.E.64 R26, desc[UR36][R4.64] ;  /* 0x00000024041a7981 */ /* 0x000162000c1e1b00 */
[----:B------:R-:W-:Y:S05]  /*5950*/  BRA `(.L_x_5953) ;  /* 0x00000008006c7947 */ /* 0x000fea0003800000 */
.L_x_5961:
        /* <DEDUP_REMOVED lines=27> */
.L_x_5964:
[----:B------:R-:W2:Y:S02]  /*5b10*/  LDG.E.U8 R4, desc[UR36][R4.64] ;  /* 0x0000002404047981 */ /* 0x000ea4000c1e1100 */
[C---:B--2---:R-:W-:Y:S01]  /*5b20*/  IMAD.SHL.U32 R0, R4.reuse, 0x2000000, RZ ;  /* 0x0200000004007824 */ /* 0x044fe200078e00ff */
[----:B------:R-:W-:-:S04]  /*5b30*/  SHF.L.U32 R6, R4, 0x8, RZ ;  /* 0x0000000804067819 */ /* 0x000fc800000006ff */
        /* <DEDUP_REMOVED lines=8> */
[----:B------:R-:W-:-:S05]  /*5bc0*/  LOP3.LUT R0, R0, 0x80000000, R3, 0xf8, !PT ;  /* 0x8000000000007812 */ /* 0x000fca00078ef803 */
[----:B------:R-:W-:-:S04]  /*5bd0*/  FMUL.FTZ R0, R0, 1 ;  /* 0x3f80000000007820 */ /* 0x000fc80000410000 */
[----:B------:R3:W4:Y:S01]  /*5be0*/  F2F.F64.F32 R26, R0 ;  /* 0x00000000001a7310 */ /* 0x0007220000201800 */
[----:B------:R-:W-:Y:S05]  /*5bf0*/  BRA `(.L_x_5953) ;  /* 0x0000000400c47947 */ /* 0x000fea0003800000 */
.L_x_5963:
[----:B------:R-:W2:Y:S02]  /*5c00*/  LDG.E.U16 R0, desc[UR36][R4.64] ;  /* 0x0000002404007981 */ /* 0x000ea4000c1e1500 */
[----:B--2---:R-:W-:-:S04]  /*5c10*/  IMAD.U32 R0, R0, 0x10000, RZ ;  /* 0x0001000000007824 */ /* 0x004fc800078e00ff */
[----:B------:R-:W-:-:S04]  /*5c20*/  FMUL.FTZ R0, R0, 1 ;  /* 0x3f80000000007820 */ /* 0x000fc80000410000 */
[----:B------:R1:W2:Y:S01]  /*5c30*/  F2F.F64.F32 R26, R0 ;  /* 0x00000000001a7310 */ /* 0x0002a20000201800 */
[----:B------:R-:W-:Y:S05]  /*5c40*/  BRA `(.L_x_5953) ;  /* 0x0000000400b07947 */ /* 0x000fea0003800000 */
.L_x_5960:
        /* <DEDUP_REMOVED lines=11> */
.L_x_5967:
        /* <DEDUP_REMOVED lines=21> */
.L_x_5969:
[----:B------:R-:W-:Y:S05]  /*5e50*/  BSYNC.RECONVERGENT B0 ;  /* 0x0000000000007941 */ /* 0x000fea0003800200 */
.L_x_5968:
[----:B------:R-:W-:Y:S01]  /*5e60*/  IMAD.SHL.U32 R0, R0, 0x100000, RZ ;  /* 0x0010000000007824 */ /* 0x000fe200078e00ff */
[----:B------:R-:W-:-:S04]  /*5e70*/  LEA R3, R3, 0x3b800000, 0x17 ;  /* 0x3b80000003037811 */ /* 0x000fc800078eb8ff */
[----:B------:R-:W-:-:S05]  /*5e80*/  LOP3.LUT R0, R3, R0, R7, 0xfe, !PT ;  /* 0x0000000003007212 */ /* 0x000fca00078efe07 */
[----:B------:R-:W-:-:S04]  /*5e90*/  FMUL.FTZ R0, R0, 1 ;  /* 0x3f80000000007820 */ /* 0x000fc80000410000 */
[----:B------:R0:W1:Y:S01]  /*5ea0*/  F2F.F64.F32 R26, R0 ;  /* 0x00000000001a7310 */ /* 0x0000620000201800 */
[----:B------:R-:W-:Y:S05]  /*5eb0*/  BRA `(.L_x_5953) ;  /* 0x0000000400147947 */ /* 0x000fea0003800000 */
.L_x_5966:
        /* <DEDUP_REMOVED lines=21> */
.L_x_5971:
[----:B------:R-:W-:Y:S05]  /*6010*/  BSYNC.RECONVERGENT B0 ;  /* 0x0000000000007941 */ /* 0x000fea0003800200 */
.L_x_5970:
[----:B------:R-:W-:Y:S02]  /*6020*/  SHF.L.U32 R0, R0, 0x15, RZ ;  /* 0x0000001500007819 */ /* 0x000fe400000006ff */
[----:B------:R-:W-:-:S04]  /*6030*/  LEA R3, R3, 0x37800000, 0x17 ;  /* 0x3780000003037811 */ /* 0x000fc800078eb8ff */
[----:B------:R-:W-:-:S05]  /*6040*/  LOP3.LUT R0, R3, R0, R7, 0xfe, !PT ;  /* 0x0000000003007212 */ /* 0x000fca00078efe07 */
[----:B------:R-:W-:-:S04]  /*6050*/  FMUL.FTZ R0, R0, 1 ;  /* 0x3f80000000007820 */ /* 0x000fc80000410000 */
[----:B------:R0:W1:Y:S01]  /*6060*/  F2F.F64.F32 R26, R0 ;  /* 0x00000000001a7310 */ /* 0x0000620000201800 */
[----:B------:R-:W-:Y:S05]  /*6070*/  BRA `(.L_x_5953) ;  /* 0x0000000000a47947 */ /* 0x000fea0003800000 */
.L_x_5965:
        /* <DEDUP_REMOVED lines=16> */
[----:B------:R0:W1:Y:S01]  /*6180*/  @P0 F2F.F64.F32 R26, R0 ;  /* 0x00000000001a0310 */ /* 0x0000620000201800 */
[----:B------:R-:W-:Y:S05]  /*6190*/  BRA `(.L_x_5953) ;  /* 0x00000000005c7947 */ /* 0x000fea0003800000 */
.L_x_5952:
[----:B------:R-:W-:Y:S01]  /*61a0*/  MOV R0, 0x0 ;  /* 0x0000000000007802 */ /* 0x000fe20000000f00 */
[----:B------:R-:W0:Y:S01]  /*61b0*/  LDCU.64 UR4, c[0x4][0x128] ;  /* 0x01002500ff0477ac */ /* 0x000e220008000a00 */
[----:B------:R-:W-:Y:S02]  /*61c0*/  HFMA2 R8, -RZ, RZ, 0, 4.64916229248046875e-06 ;  /* 0x0000004eff087431 */ /* 0x000fe400000001ff */
        /* <DEDUP_REMOVED lines=13> */
.L_x_5974:
[----:B------:R-:W-:Y:S01]  /*62a0*/  CS2R R26, SRZ ;  /* 0x00000000001a7805 */ /* 0x000fe2000001ff00 */
[----:B------:R-:W-:Y:S06]  /*62b0*/  BRA `(.L_x_5953) ;  /* 0x0000000000147947 */ /* 0x000fec0003800000 */
.L_x_5973:
[----:B------:R-:W2:Y:S02]  /*62c0*/  LDG.E.64 R26, desc[UR36][R4.64] ;  /* 0x00000024041a7981 */ /* 0x000ea4000c1e1b00 */
[----:B--2---:R-:W0:Y:S01]  /*62d0*/  I2F.F64.U64 R26, R26 ;  /* 0x0000001a001a7312 */ /* 0x004e220000301800 */
[----:B------:R-:W-:Y:S05]  /*62e0*/  BRA `(.L_x_5953) ;  /* 0x0000000000087947 */ /* 0x000fea0003800000 */
.L_x_5972:
[----:B------:R-:W2:Y:S02]  /*62f0*/  LDG.E R4, desc[UR36][R4.64] ;  /* 0x0000002404047981 */ /* 0x000ea4000c1e1900 */
[----:B--2---:R0:W1:Y:S02]  /*6300*/  I2F.F64.U32 R26, R4 ;  /* 0x00000004001a7312 */ /* 0x0040640000201800 */
.L_x_5953:
[----:B------:R-:W-:Y:S05]  /*6310*/  BSYNC.RECONVERGENT B7 ;  /* 0x0000000000077941 */ /* 0x000fea0003800200 */
.L_x_5947:
        /* <DEDUP_REMOVED lines=51> */
[----:B---3--:R-:W-:Y:S02]  /*6650*/  @!P1 LEA.HI R0, R6, R6, RZ, 0x1 ;  /* 0x0000000606009211 */ /* 0x008fe400078f08ff */
        /* <DEDUP_REMOVED lines=8> */
.L_x_5976:
[----:B------:R-:W-:Y:S05]  /*66e0*/  BSYNC.RECONVERGENT B0 ;  /* 0x0000000000007941 */ /* 0x000fea0003800200 */
.L_x_5975:
[C---:B------:R-:W-:Y:S01]  /*66f0*/  FSETP.GEU.FTZ.AND P1, PT, R25.reuse, 1.7916666269302368164, PT ;  /* 0x3fe555551900780b */ /* 0x040fe20003f3e000 */
[----:B------:R-:W-:Y:S01]  /*6700*/  BSSY.RECONVERGENT B0, `(.L_x_5977) ;  /* 0x000008a000007945 */ /* 0x000fe20003800200 */
[----:B------:R-:W-:-:S13]  /*6710*/  FSETP.GT.FTZ.AND P0, PT, R25, -1.6999999284744262695, PT ;  /* 0xbfd999991900780b */ /* 0x000fda0003f14000 */
[----:B------:R-:W-:Y:S05]  /*6720*/  @P0 BRA !P1, `(.L_x_5978) ;  /* 0x00000004004c0947 */ /* 0x000fea0004800000 */
[----:B------:R-:W-:-:S10]  /*6730*/  DADD R24, R24, 1 ;  /* 0x3ff0000018187429 */ /* 0x000fd40000000000 */
[----:B------:R-:W-:Y:S01]  /*6740*/  ISETP.GT.AND P0, PT, R25, 0xfffff, PT ;  /* 0x000fffff1900780c */ /* 0x000fe20003f04270 */
[--C-:B------:R-:W-:Y:S01]  /*6750*/  IMAD.MOV.U32 R7, RZ, RZ, R25.reuse ;  /* 0x000000ffff077224 */ /* 0x100fe200078e0019 */
[----:B------:R-:W-:Y:S01]  /*6760*/  MOV R6, R24 ;  /* 0x0000001800067202 */ /* 0x000fe20000000f00 */
[----:B------:R-:W-:Y:S02]  /*6770*/  IMAD.MOV.U32 R3, RZ, RZ, R25 ;  /* 0x000000ffff037224 */ /* 0x000fe400078e0019 */
[----:B------:R-:W-:-:S08]  /*6780*/  IMAD.MOV.U32 R10, RZ, RZ, R24 ;  /* 0x000000ffff0a7224 */ /* 0x000fd000078e0018 */
[----:B------:R-:W-:-:S10]  /*6790*/  @!P0 DMUL R6, R6, 1.80143985094819840000e+16 ;  /* 0x4350000006068828 */ /* 0x000fd40000000000 */
[----:B------:R-:W-:Y:S02]  /*67a0*/  @!P0 MOV R3, R7 ;  /* 0x0000000700038202 */ /* 0x000fe40000000f00 */
[----:B------:R-:W-:-:S03]  /*67b0*/  @!P0 MOV R10, R6 ;  /* 0x00000006000a8202 */ /* 0x000fc60000000f00 */
[----:B---3--:R-:W-:-:S05]  /*67c0*/  VIADD R0, R3, 0xffffffff ;  /* 0xffffffff03007836 */ /* 0x008fca0000000000 */
[----:B------:R-:W-:Y:S01]  /*67d0*/  ISETP.GE.U32.AND P1, PT, R0, 0x7fefffff, PT ;  /* 0x7fefffff0000780c */ /* 0x000fe20003f26070 */
[----:B------:R-:W-:Y:S02]  /*67e0*/  IMAD.MOV.U32 R0, RZ, RZ, -0x3ff ;  /* 0xfffffc01ff007424 */ /* 0x000fe400078e00ff */
[----:B------:R-:W-:-:S10]  /*67f0*/  @!P0 IMAD.MOV.U32 R0, RZ, RZ, -0x435 ;  /* 0xfffffbcbff008424 */ /* 0x000fd400078e00ff */
[----:B------:R-:W-:Y:S01]  /*6800*/  @P1 IMAD.MOV.U32 R8, RZ, RZ, 0x0 ;  /* 0x00000000ff081424 */ /* 0x000fe200078e00ff */
[----:B------:R-:W-:Y:S02]  /*6810*/  @P1 MOV R9, 0x7ff00000 ;  /* 0x7ff0000000091802 */ /* 0x000fe40000000f00 */
[----:B------:R-:W-:-:S04]  /*6820*/  @P1 LOP3.LUT P2, RZ, R7, 0x7fffffff, RZ, 0xc0, !PT ;  /* 0x7fffffff07ff1812 */ /* 0x000fc8000784c0ff */
[----:B------:R-:W-:-:S10]  /*6830*/  @P1 DFMA R8, R6, R8, +INF ;  /* 0x7ff000000608142b */ /* 0x000fd40000000008 */
[----:B------:R-:W-:Y:S02]  /*6840*/  @P1 FSEL R24, R8, RZ, P2 ;  /* 0x000000ff08181208 */ /* 0x000fe40001000000 */
[----:B------:R-:W-:Y:S01]  /*6850*/  @P1 FSEL R25, R9, -QNAN , P2 ;  /* 0xfff0000009191808 */ /* 0x000fe20001000000 */
[----:B------:R-:W-:Y:S06]  /*6860*/  @P1 BRA `(.L_x_5979) ;  /* 0x0000000400cc1947 */ /* 0x000fec0003800000 */
[----:B------:R-:W-:Y:S01]  /*6870*/  LOP3.LUT R6, R3, 0xfffff, RZ, 0xc0, !PT ;  /* 0x000fffff03067812 */ /* 0x000fe200078ec0ff */
[----:B------:R-:W-:Y:S01]  /*6880*/  IMAD.MOV.U32 R8, RZ, RZ, RZ ;  /* 0x000000ffff087224 */ /* 0x000fe200078e00ff */
[----:B------:R-:W-:Y:S01]  /*6890*/  MOV R18, 0x8b7a8b04 ;  /* 0x8b7a8b0400127802 */ /* 0x000fe20000000f00 */
[----:B------:R-:W-:Y:S01]  /*68a0*/  IMAD.MOV.U32 R19, RZ, RZ, 0x3ed0ee25 ;  /* 0x3ed0ee25ff137424 */ /* 0x000fe200078e00ff */
[----:B------:R-:W-:Y:S01]  /*68b0*/  LOP3.LUT R7, R6, 0x3ff00000, RZ, 0xfc, !PT ;  /* 0x3ff0000006077812 */ /* 0x000fe200078efcff */
[----:B------:R-:W-:Y:S01]  /*68c0*/  IMAD.MOV.U32 R6, RZ, RZ, R10 ;  /* 0x000000ffff067224 */ /* 0x000fe200078e000a */
[----:B------:R-:W-:Y:S01]  /*68d0*/  UMOV UR4, 0x3ae80f1e ;  /* 0x3ae80f1e00047882 */ /* 0x000fe20000000000 */
[----:B------:R-:W-:Y:S01]  /*68e0*/  UMOV UR5, 0x3eb1380b ;  /* 0x3eb1380b00057882 */ /* 0x000fe20000000000 */
[----:B------:R-:W-:Y:S01]  /*68f0*/  ISETP.GE.U32.AND P0, PT, R7, 0x3ff6a09f, PT ;  /* 0x3ff6a09f0700780c */ /* 0x000fe20003f06070 */
[----:B------:R-:W-:Y:S01]  /*6900*/  UMOV UR6, 0x80000000 ;  /* 0x8000000000067882 */ /* 0x000fe20000000000 */
[----:B------:R-:W-:Y:S01]  /*6910*/  LEA.HI R0, R3, R0, RZ, 0xc ;  /* 0x0000000003007211 */ /* 0x000fe200078f60ff */
[----:B------:R-:W-:Y:S01]  /*6920*/  UMOV UR7, 0x43300000 ;  /* 0x4330000000077882 */ /* 0x000fe20000000000 */
[----:B------:R-:W-:-:S09]  /*6930*/  MOV R23, 0x43300000 ;  /* 0x4330000000177802 */ /* 0x000fd20000000f00 */
[----:B------:R-:W-:Y:S01]  /*6940*/  @P0 IADD3 R9, PT, PT, R7, -0x100000, RZ ;  /* 0xfff0000007090810 */ /* 0x000fe20007ffe0ff */
[----:B------:R-:W-:-:S04]  /*6950*/  @P0 VIADD R0, R0, 0x1 ;  /* 0x0000000100000836 */ /* 0x000fc80000000000 */
        /* <DEDUP_REMOVED lines=48> */
.L_x_5978:
[----:B------:R-:W-:Y:S01]  /*6c60*/  DADD R10, R24, 2 ;  /* 0x40000000180a7429 */ /* 0x000fe20000000000 */
[----:B------:R-:W-:Y:S01]  /*6c70*/  IMAD.MOV.U32 R4, RZ, RZ, 0x1 ;  /* 0x00000001ff047424 */ /* 0x000fe200078e00ff */
[----:B------:R-:W-:Y:S01]  /*6c80*/  FSETP.GEU.AND P1, PT, |R25|, 6.5827683646048100446e-37, PT ;  /* 0x036000001900780b */ /* 0x000fe20003f2e200 */
[----:B------:R-:W-:Y:S03]  /*6c90*/  BSSY.RECONVERGENT B1, `(.L_x_5980) ;  /* 0x0000013000017945 */ /* 0x000fe60003800200 */
        /* <DEDUP_REMOVED lines=9> */
[----:B---3--:R-:W-:-:S05]  /*6d30*/  FFMA R0, RZ, R11, R5 ;  /* 0x0000000bff007223 */ /* 0x008fca0000000005 */
[----:B------:R-:W-:-:S13]  /*6d40*/  FSETP.GT.AND P0, PT, |R0|, 1.469367938527859385e-39, PT ;  /* 0x001000000000780b */ /* 0x000fda0003f04200 */
[----:B------:R-:W-:Y:S05]  /*6d50*/  @P0 BRA P1, `(.L_x_5981) ;  /* 0x0000000000180947 */ /* 0x000fea0000800000 */
[----:B------:R-:W-:Y:S01]  /*6d60*/  IMAD.MOV.U32 R12, RZ, RZ, R24 ;  /* 0x000000ffff0c7224 */ /* 0x000fe200078e0018 */
[----:B------:R-:W-:Y:S02]  /*6d70*/  MOV R13, R25 ;  /* 0x00000019000d7202 */ /* 0x000fe40000000f00 */
[----:B------:R-:W-:-:S07]  /*6d80*/  MOV R0, 0x6da0 ;  /* 0x00006da000007802 */ /* 0x000fce0000000f00 */
[----:B------:R-:W-:Y:S05]  /*6d90*/  CALL.REL.NOINC `($__internal_7_$__cuda_sm20_div_rn_f64_full) ;  /* 0x0000009000d87944 */ /* 0x000fea0003c00000 */
[----:B------:R-:W-:Y:S02]  /*6da0*/  IMAD.MOV.U32 R4, RZ, RZ, R18 ;  /* 0x000000ffff047224 */ /* 0x000fe400078e0012 */
[----:B------:R-:W-:-:S07]  /*6db0*/  IMAD.MOV.U32 R5, RZ, RZ, R19 ;  /* 0x000000ffff057224 */ /* 0x000fce00078e0013 */
.L_x_5981:
[----:B------:R-:W-:Y:S05]  /*6dc0*/  BSYNC.RECONVERGENT B1 ;  /* 0x0000000000017941 */ /* 0x000fea0003800200 */
.L_x_5980:
[----:B------:R-:W-:Y:S01]  /*6dd0*/  DMUL R4, R4, -R24 ;  /* 0x8000001804047228 */ /* 0x000fe20000000000 */
[----:B------:R-:W-:Y:S01]  /*6de0*/  MOV R10, 0xceb2dc44 ;  /* 0xceb2dc44000a7802 */ /* 0x000fe20000000f00 */
[----:B------:R-:W-:Y:S01]  /*6df0*/  IMAD.MOV.U32 R11, RZ, RZ, 0x3ed087ff ;  /* 0x3ed087ffff0b7424 */ /* 0x000fe200078e00ff */
        /* <DEDUP_REMOVED lines=25> */
[----:B------:R-:W-:-:S11]  /*6f90*/  DADD R24, R10, R24 ;  /* 0x000000000a187229 */ /* 0x000fd60000000018 */
.L_x_5979:
[----:B------:R-:W-:Y:S05]  /*6fa0*/  BSYNC.RECONVERGENT B0 ;  /* 0x0000000000007941 */ /* 0x000fea0003800200 */
.L_x_5977:
[----:B------:R-:W0:Y:S01]  /*6fb0*/  LDCU.64 UR6, c[0x0][0x580] ;  /* 0x0000b000ff0677ac */ /* 0x000e220008000a00 */
[----:B------:R-:W-:Y:S01]  /*6fc0*/  DSETP.MIN.AND P0, P1, RZ, R26, PT ;  /* 0x0000001aff00722a */ /* 0x000fe20003900000 */
[----:B------:R-:W-:Y:S01]  /*6fd0*/  IMAD.MOV.U32 R3, RZ, RZ, R27 ;  /* 0x000000ffff037224 */ /* 0x000fe200078e001b */
[----:B------:R-:W-:Y:S01]  /*6fe0*/  MOV R0, RZ ;  /* 0x000000ff00007202 */ /* 0x000fe20000000f00 */
[----:B------:R-:W-:Y:S01]  /*6ff0*/  UPRMT UR4, UR42, 0x9910, URZ ;  /* 0x000099102a047896 */ /* 0x000fe200080000ff */
[----:B------:R-:W-:Y:S02]  /*7000*/  IMAD.MOV.U32 R4, RZ, RZ, RZ ;  /* 0x000000ffff047224 */ /* 0x000fe400078e00ff */
[----:B------:R-:W-:Y:S01]  /*7010*/  FSEL R5, R0, R3, P0 ;  /* 0x0000000300057208 */ /* 0x000fe20000000000 */
[----:B------:R-:W-:Y:S02]  /*7020*/  UISETP.GT.AND UP0, UPT, UR4, 0x9, UPT ;  /* 0x000000090400788c */ /* 0x000fe4000bf04270 */
[----:B------:R-:W-:-:S05]  /*7030*/  SEL R4, R4, R26, P0 ;  /* 0x0000001a04047207 */ /* 0x000fca0000000000 */
        /* <DEDUP_REMOVED lines=16> */
.L_x_5985:
[----:B------:R-:W0:Y:S02]  /*7140*/  F2I.S64.F64.TRUNC R4, R4 ;  /* 0x0000000400047311 */ /* 0x000e24000030d900 */
[----:B0-----:R-:W-:-:S05]  /*7150*/  MOV R7, R4 ;  /* 0x0000000400077202 */ /* 0x001fca0000000f00 */
[----:B------:R0:W-:Y:S01]  /*7160*/  STG.E.U8 desc[UR36][R2.64], R7 ;  /* 0x0000000702007986 */ /* 0x0001e2000c101124 */
[----:B------:R-:W-:Y:S05]  /*7170*/  BRA `(.L_x_5987) ;  /* 0x0000000c00e07947 */ /* 0x000fea0003800000 */
.L_x_5984:
        /* <DEDUP_REMOVED lines=9> */
.L_x_5989:
[----:B------:R-:W0:Y:S02]  /*7210*/  F2I.F64.TRUNC R5, R4 ;  /* 0x0000000400057311 */ /* 0x000e24000030d100 */
[----:B0-----:R3:W-:Y:S01]  /*7220*/  STG.E desc[UR36][R2.64], R5 ;  /* 0x0000000502007986 */ /* 0x0017e2000c101924 */
[----:B------:R-:W-:Y:S05]  /*7230*/  BRA `(.L_x_5987) ;  /* 0x0000000c00b07947 */ /* 0x000fea0003800000 */
.L_x_5988:
[----:B------:R-:W0:Y:S02]  /*7240*/  F2I.F64.TRUNC R5, R4 ;  /* 0x0000000400057311 */ /* 0x000e24000030d100 */
[----:B0-----:R2:W-:Y:S01]  /*7250*/  STG.E.U16 desc[UR36][R2.64], R5 ;  /* 0x0000000502007986 */ /* 0x0015e2000c101524 */
[----:B------:R-:W-:Y:S05]  /*7260*/  BRA `(.L_x_5987) ;  /* 0x0000000c00a47947 */ /* 0x000fea0003800000 */
.L_x_5983:
        /* <DEDUP_REMOVED lines=13> */
.L_x_5991:
        /* <DEDUP_REMOVED lines=8> */
.L_x_5990:
        /* <DEDUP_REMOVED lines=14> */
.L_x_5993:
        /* <DEDUP_REMOVED lines=9> */
.L_x_5992:
[----:B------:R0:W-:Y:S01]  /*7530*/  STG.E.64 desc[UR36][R2.64], R4 ;  /* 0x0000000402007986 */ /* 0x0001e2000c101b24 */
[----:B------:R-:W-:Y:S05]  /*7540*/  BRA `(.L_x_5987) ;  /* 0x0000000800ec7947 */ /* 0x000fea0003800000 */
.L_x_5982:
        /* <DEDUP_REMOVED lines=13> */
.L_x_5997:
        /* <DEDUP_REMOVED lines=22> */
.L_x_6000:
[----:B------:R-:W-:-:S04]  /*7780*/  SHF.R.U32.HI R5, RZ, 0x18, R7 ;  /* 0x00000018ff057819 */ /* 0x000fc80000011607 */
[----:B------:R-:W-:-:S07]  /*7790*/  LOP3.LUT R0, R0, 0x80, R5, 0xf8, !PT ;  /* 0x0000008000007812 */ /* 0x000fce00078ef805 */
.L_x_5999:
[----:B------:R-:W-:Y:S05]  /*77a0*/  BSYNC.RECONVERGENT B0 ;  /* 0x0000000000007941 */ /* 0x000fea0003800200 */
.L_x_5998:
[----:B------:R0:W-:Y:S01]  /*77b0*/  STG.E.U8 desc[UR36][R2.64], R0 ;  /* 0x0000000002007986 */ /* 0x0001e2000c101124 */
[----:B------:R-:W-:Y:S05]  /*77c0*/  BRA `(.L_x_5987) ;  /* 0x00000008004c7947 */ /* 0x000fea0003800000 */
.L_x_5996:
        /* <DEDUP_REMOVED lines=22> */
.L_x_6003:
[----:B------:R-:W-:-:S04]  /*7930*/  SHF.R.U32.HI R5, RZ, 0x18, R7 ;  /* 0x00000018ff057819 */ /* 0x000fc80000011607 */
[----:B------:R-:W-:-:S07]  /*7940*/  LOP3.LUT R0, R0, 0x80, R5, 0xf8, !PT ;  /* 0x0000008000007812 */ /* 0x000fce00078ef805 */
.L_x_6002:
[----:B------:R-:W-:Y:S05]  /*7950*/  BSYNC.RECONVERGENT B0 ;  /* 0x0000000000007941 */ /* 0x000fea0003800200 */
.L_x_6001:
[----:B------:R0:W-:Y:S01]  /*7960*/  STG.E.U8 desc[UR36][R2.64], R0 ;  /* 0x0000000002007986 */ /* 0x0001e2000c101124 */
[----:B------:R-:W-:Y:S05]  /*7970*/  BRA `(.L_x_5987) ;  /* 0x0000000400e07947 */ /* 0x000fea0003800000 */
.L_x_5995:
        /* <DEDUP_REMOVED lines=8> */
[----:B------:R0:W1:Y:S01]  /*7a00*/  F2F.F32.F64 R8, R4 ;  /* 0x0000000400087310 */ /* 0x0000620000301000 */
[----:B------:R-:W-:Y:S01]  /*7a10*/  DSETP.GEU.AND P0, PT, |R4|, UR4, PT ;  /* 0x0000000404007e2a */ /* 0x000fe2000bf0e200 */
[----:B0-----:R-:W-:-:S13]  /*7a20*/  HFMA2 R5, -RZ, RZ, 0, 1.5199184417724609375e-05 ;  /* 0x000000ffff057431 */ /* 0x001fda00000001ff */
[----:B-1----:R-:W-:-:S05]  /*7a30*/  @!P0 FMUL R8, R8, 1.175494350822287508e-38 ;  /* 0x0080000008088820 */ /* 0x002fca0000400000 */
        /* <DEDUP_REMOVED lines=14> */
.L_x_6005:
[----:B------:R-:W0:Y:S02]  /*7b20*/  F2I.U64.F64.TRUNC R4, R4 ;  /* 0x0000000400047311 */ /* 0x000e24000030d800 */
[----:B0-----:R0:W-:Y:S01]  /*7b30*/  STG.E.64 desc[UR36][R2.64], R4 ;  /* 0x0000000402007986 */ /* 0x0011e2000c101b24 */
[----:B------:R-:W-:Y:S05]  /*7b40*/  BRA `(.L_x_5987) ;  /* 0x00000004006c7947 */ /* 0x000fea0003800000 */
.L_x_6004:
[----:B------:R-:W0:Y:S02]  /*7b50*/  F2I.U32.F64.TRUNC R5, R4 ;  /* 0x0000000400057311 */ /* 0x000e24000030d000 */
[----:B0-----:R0:W-:Y:S01]  /*7b60*/  STG.E desc[UR36][R2.64], R5 ;  /* 0x0000000502007986 */ /* 0x0011e2000c101924 */
[----:B------:R-:W-:Y:S05]  /*7b70*/  BRA `(.L_x_5987) ;  /* 0x0000000400607947 */ /* 0x000fea0003800000 */
.L_x_5994:
        /* <DEDUP_REMOVED lines=10> */
.L_x_6007:
[----:B------:R-:W-:-:S05]  /*7c20*/  CS2R R6, SRZ ;  /* 0x0000000000067805 */ /* 0x000fca000001ff00 */
[----:B------:R0:W-:Y:S01]  /*7c30*/  STG.E.128 desc[UR36][R2.64], R4 ;  /* 0x0000000402007986 */ /* 0x0001e2000c101d24 */
[----:B------:R-:W-:Y:S05]  /*7c40*/  BRA `(.L_x_5987) ;  /* 0x00000004002c7947 */ /* 0x000fea0003800000 */
.L_x_6006:
[----:B------:R-:W-:-:S09]  /*7c50*/  UISETP.NE.AND UP0, UPT, UR4, 0xf, UPT ;  /* 0x0000000f0400788c */ /* 0x000fd2000bf05270 */
[----:B------:R-:W-:Y:S05]  /*7c60*/  BRA.U !UP0, `(.L_x_6008) ;  /* 0x0000000508087547 */ /* 0x000fea000b800000 */
[----:B------:R-:W-:-:S09]  /*7c70*/  UISETP.NE.AND UP0, UPT, UR4, 0x17, UPT ;  /* 0x000000170400788c */ /* 0x000fd2000bf05270 */
[----:B------:R-:W-:Y:S05]  /*7c80*/  BRA.U !UP0, `(.L_x_6009) ;  /* 0x0000000108a07547 */ /* 0x000fea000b800000 */
[----:B------:R-:W-:-:S09]  /*7c90*/  UISETP.NE.AND UP0, UPT, UR4, 0x18, UPT ;  /* 0x000000180400788c */ /* 0x000fd2000bf05270 */
[----:B------:R-:W-:Y:S05]  /*7ca0*/  BRA.U !UP0, `(.L_x_6010) ;  /* 0x0000000108447547 */ /* 0x000fea000b800000 */
.L_x_5986:
        /* <DEDUP_REMOVED lines=16> */
.L_x_6011:
[----:B------:R-:W-:Y:S05]  /*7db0*/  BRA `(.L_x_5987) ;  /* 0x0000000000d07947 */ /* 0x000fea0003800000 */
.L_x_6010:
        /* <DEDUP_REMOVED lines=17> */
.L_x_6013:
[----:B------:R-:W-:Y:S05]  /*7ed0*/  BSYNC.RECONVERGENT B0 ;  /* 0x0000000000007941 */ /* 0x000fea0003800200 */
.L_x_6012:
[----:B------:R-:W-:-:S05]  /*7ee0*/  LOP3.LUT R7, R0, 0x80, R7, 0xf8, !PT ;  /* 0x0000008000077812 */ /* 0x000fca00078ef807 */
[----:B------:R0:W-:Y:S01]  /*7ef0*/  STG.E.U8 desc[UR36][R2.64], R7 ;  /* 0x0000000702007986 */ /* 0x0001e2000c101124 */
[----:B------:R-:W-:Y:S05]  /*7f00*/  BRA `(.L_x_5987) ;  /* 0x00000000007c7947 */ /* 0x000fea0003800000 */
.L_x_6009:
        /* <DEDUP_REMOVED lines=16> */
.L_x_6015:
[----:B------:R-:W-:Y:S01]  /*8010*/  IMAD.MOV.U32 R0, RZ, RZ, 0x7f ;  /* 0x0000007fff007424 */ /* 0x000fe200078e00ff */
[----:B------:R-:W-:-:S04]  /*8020*/  ISETP.GT.U32.AND P0, PT, R6, 0x7f800000, PT ;  /* 0x7f8000000600780c */ /* 0x000fc80003f04070 */
[----:B------:R-:W-:-:S09]  /*8030*/  SEL R0, R0, 0x7c, P0 ;  /* 0x0000007c00007807 */ /* 0x000fd20000000000 */
.L_x_6016:
[----:B------:R-:W-:Y:S05]  /*8040*/  BSYNC.RECONVERGENT B0 ;  /* 0x0000000000007941 */ /* 0x000fea0003800200 */
.L_x_6014:
[----:B------:R-:W-:-:S04]  /*8050*/  SHF.R.U32.HI R5, RZ, 0x18, R7 ;  /* 0x00000018ff057819 */ /* 0x000fc80000011607 */
[----:B------:R-:W-:-:S05]  /*8060*/  LOP3.LUT R5, R0, 0x80, R5, 0xf8, !PT ;  /* 0x0000008000057812 */ /* 0x000fca00078ef805 */
[----:B------:R0:W-:Y:S01]  /*8070*/  STG.E.U8 desc[UR36][R2.64], R5 ;  /* 0x0000000502007986 */ /* 0x0001e2000c101124 */
[----:B------:R-:W-:Y:S05]  /*8080*/  BRA `(.L_x_5987) ;  /* 0x00000000001c7947 */ /* 0x000fea0003800000 */
.L_x_6008:
[----:B------:R-:W-:Y:S01]  /*8090*/  UMOV UR4, 0xf0000000 ;  /* 0xf000000000047882 */ /* 0x000fe20000000000 */
[----:B------:R-:W-:Y:S01]  /*80a0*/  UMOV UR5, 0x380fffff ;  /* 0x380fffff00057882 */ /* 0x000fe20000000000 */
[----:B------:R-:W0:Y:S01]  /*80b0*/  F2F.F32.F64 R0, R4 ;  /* 0x0000000400007310 */ /* 0x000e220000301000 */
[----:B------:R-:W-:-:S14]  /*80c0*/  DSETP.GEU.AND P0, PT, |R4|, UR4, PT ;  /* 0x0000000404007e2a */ /* 0x000fdc000bf0e200 */
[----:B0-----:R-:W-:-:S05]  /*80d0*/  @!P0 FMUL R0, R0, 1.175494350822287508e-38 ;  /* 0x0080000000008820 */ /* 0x001fca0000400000 */
[----:B------:R-:W-:-:S05]  /*80e0*/  F2FP.BF16.F32.PACK_AB R0, RZ, R0 ;  /* 0x00000000ff00723e */ /* 0x000fca00000010ff */
[----:B------:R0:W-:Y:S02]  /*80f0*/  STG.E.U16 desc[UR36][R2.64], R0 ;  /* 0x0000000002007986 */ /* 0x0001e4000c101524 */
.L_x_5987:
[----:B------:R-:W-:-:S07]  /*8100*/  IADD3 R17, PT, PT, R17, 0x80, RZ ;  /* 0x0000008011117810 */ /* 0x000fce0007ffe0ff */
.L_x_5945:
[----:B------:R-:W-:Y:S05]  /*8110*/  BSYNC.RECONVERGENT B6 ;  /* 0x0000000000067941 */ /* 0x000fea0003800200 */
.L_x_5944:
        /* <DEDUP_REMOVED lines=10> */
[----:B------:R-:W-:Y:S01]  /*81c0*/  MOV R16, RZ ;  /* 0x000000ff00107202 */ /* 0x000fe20000000f00 */
        /* <DEDUP_REMOVED lines=296> */
.L_x_6019:
        /* <DEDUP_REMOVED lines=18> */
.L_x_6024:
[----:B------:R-:W2:Y:S02]  /*9570*/  LDG.E.U8 R4, desc[UR36][R4.64] ;  /* 0x0000002404047981 */ /* 0x000ea4000c1e1100 */
[----:B--2---:R0:W1:Y:S01]  /*9580*/  I2F.F64.U16 R26, R4 ;  /* 0x00000004001a7312 */ /* 0x0040620000101800 */
[----:B------:R-:W-:Y:S05]  /*9590*/  BRA `(.L_x_6026) ;  /* 0x0000000c00647947 */ /* 0x000fea0003800000 */
.L_x_6023:
        /* <DEDUP_REMOVED lines=9> */
.L_x_6028:
[----:B------:R-:W2:Y:S02]  /*9630*/  LDG.E R4, desc[UR36][R4.64] ;  /* 0x0000002404047981 */ /* 0x000ea4000c1e1900 */
[----:B--2---:R3:W4:Y:S01]  /*9640*/  I2F.F64 R26, R4 ;  /* 0x00000004001a7312 */ /* 0x0047220000201c00 */
[----:B------:R-:W-:Y:S05]  /*9650*/  BRA `(.L_x_6026) ;  /* 0x0000000c00347947 */ /* 0x000fea0003800000 */
.L_x_6027:
[----:B------:R-:W2:Y:S02]  /*9660*/  LDG.E.U16 R4, desc[UR36][R4.64] ;  /* 0x0000002404047981 */ /* 0x000ea4000c1e1500 */
[----:B--2---:R0:W1:Y:S01]  /*9670*/  I2F.F64.S16 R26, R4 ;  /* 0x00000004001a7312 */ /* 0x0040620000101c00 */
[----:B------:R-:W-:Y:S05]  /*9680*/  BRA `(.L_x_6026) ;  /* 0x0000000c00287947 */ /* 0x000fea0003800000 */
.L_x_6022:
        /* <DEDUP_REMOVED lines=10> */
.L_x_6030:
[----:B------:R-:W2:Y:S02]  /*9730*/  LDG.E.U16 R0, desc[UR36][R4.64] ;  /* 0x0000002404007981 */ /* 0x000ea4000c1e1500 */
[----:B--2---:R-:W-:-:S05]  /*9740*/  HADD2.F32 R0, -RZ, R0.H0_H0 ;  /* 0x20000000ff007230 */ /* 0x004fca0000004100 */
[----:B------:R-:W-:-:S04]  /*9750*/  FMUL.FTZ R0, R0, 1 ;  /* 0x3f80000000007820 */ /* 0x000fc80000410000 */
[----:B------:R0:W1:Y:S01]  /*9760*/  F2F.F64.F32 R26, R0 ;  /* 0x00000000001a7310 */ /* 0x0000620000201800 */
[----:B------:R-:W-:Y:S05]  /*9770*/  BRA `(.L_x_6026) ;  /* 0x0000000800ec7947 */ /* 0x000fea0003800000 */
.L_x_6029:
        /* <DEDUP_REMOVED lines=10> */
.L_x_6032:
[----:B------:R-:W2:Y:S02]  /*9820*/  LDG.E.U16 R4, desc[UR36][R4.64] ;  /* 0x0000002404047981 */ /* 0x000ea4000c1e1500 */
[----:B--2---:R-:W-:-:S05]  /*9830*/  HADD2.F32 R0, -RZ, R4.H0_H0 ;  /* 0x20000004ff007230 */ /* 0x004fca0000004100 */
[----:B------:R-:W-:-:S04]  /*9840*/  FMUL.FTZ R0, R0, 1 ;  /* 0x3f80000000007820 */ /* 0x000fc80000410000 */
[----:B------:R0:W1:Y:S01]  /*9850*/  F2F.F64.F32 R26, R0 ;  /* 0x00000000001a7310 */ /* 0x0000620000201800 */
[----:B------:R-:W-:Y:S05]  /*9860*/  BRA `(.L_x_6026) ;  /* 0x0000000800b07947 */ /* 0x000fea0003800000 */
.L_x_6031:
[----:B------:R0:W5:Y:S01]  /*9870*/  LDG.E.64 R26, desc[UR36][R4.64] ;  /* 0x00000024041a7981 */ /* 0x000162000c1e1b00 */
[----:B------:R-:W-:Y:S05]  /*9880*/  BRA `(.L_x_6026) ;  /* 0x0000000800a87947 */ /* 0x000fea0003800000 */
.L_x_6021:
        /* <DEDUP_REMOVED lines=13> */
.L_x_6035:
[----:B------:R0:W5:Y:S01]  /*9960*/  LDG.E.64 R26, desc[UR36][R4.64] ;  /* 0x00000024041a7981 */ /* 0x000162000c1e1b00 */
[----:B------:R-:W-:Y:S05]  /*9970*/  BRA `(.L_x_6026) ;  /* 0x00000008006c7947 */ /* 0x000fea0003800000 */
.L_x_6034:
        /* <DEDUP_REMOVED lines=27> */
.L_x_6037:
        /* <DEDUP_REMOVED lines=13> */
[----:B------:R0:W1:Y:S01]  /*9c00*/  F2F.F64.F32 R26, R0 ;  /* 0x00000000001a7310 */ /* 0x0000620000201800 */
[----:B------:R-:W-:Y:S05]  /*9c10*/  BRA `(.L_x_6026) ;  /* 0x0000000400c47947 */ /* 0x000fea0003800000 */
.L_x_6036:
[----:B------:R-:W2:Y:S02]  /*9c20*/  LDG.E.U16 R0, desc[UR36][R4.64] ;  /* 0x0000002404007981 */ /* 0x000ea4000c1e1500 */
[----:B--2---:R-:W-:-:S04]  /*9c30*/  IMAD.U32 R0, R0, 0x10000, RZ ;  /* 0x0001000000007824 */ /* 0x004fc800078e00ff */
[----:B------:R-:W-:-:S04]  /*9c40*/  FMUL.FTZ R0, R0, 1 ;  /* 0x3f80000000007820 */ /* 0x000fc80000410000 */
[----:B------:R0:W1:Y:S01]  /*9c50*/  F2F.F64.F32 R26, R0 ;  /* 0x00000000001a7310 */ /* 0x0000620000201800 */
[----:B------:R-:W-:Y:S05]  /*9c60*/  BRA `(.L_x_6026) ;  /* 0x0000000400b07947 */ /* 0x000fea0003800000 */
.L_x_6033:
        /* <DEDUP_REMOVED lines=11> */
.L_x_6040:
        /* <DEDUP_REMOVED lines=21> */
.L_x_6042:
[----:B------:R-:W-:Y:S05]  /*9e70*/  BSYNC.RECONVERGENT B0 ;  /* 0x0000000000007941 */ /* 0x000fea0003800200 */
.L_x_6041:
[----:B------:R-:W-:Y:S01]  /*9e80*/  IMAD.SHL.U32 R0, R0, 0x100000, RZ ;  /* 0x0010000000007824 */ /* 0x000fe200078e00ff */
[----:B------:R-:W-:-:S04]  /*9e90*/  LEA R3, R3, 0x3b800000, 0x17 ;  /* 0x3b80000003037811 */ /* 0x000fc800078eb8ff */
[----:B------:R-:W-:-:S05]  /*9ea0*/  LOP3.LUT R0, R3, R0, R7, 0xfe, !PT ;  /* 0x0000000003007212 */ /* 0x000fca00078efe07 */
[----:B------:R-:W-:-:S04]  /*9eb0*/  FMUL.FTZ R0, R0, 1 ;  /* 0x3f80000000007820 */ /* 0x000fc80000410000 */
[----:B------:R0:W1:Y:S01]  /*9ec0*/  F2F.F64.F32 R26, R0 ;  /* 0x00000000001a7310 */ /* 0x0000620000201800 */
[----:B------:R-:W-:Y:S05]  /*9ed0*/  BRA `(.L_x_6026) ;  /* 0x0000000400147947 */ /* 0x000fea0003800000 */
.L_x_6039:
        /* <DEDUP_REMOVED lines=21> */
.L_x_6044:
[----:B------:R-:W-:Y:S05]  /*a030*/  BSYNC.RECONVERGENT B0 ;  /* 0x0000000000007941 */ /* 0x000fea0003800200 */
.L_x_6043:
[----:B------:R-:W-:Y:S02]  /*a040*/  SHF.L.U32 R0, R0, 0x15, RZ ;  /* 0x0000001500007819 */ /* 0x000fe400000006ff */
[----:B------:R-:W-:-:S04]  /*a050*/  LEA R3, R3, 0x37800000, 0x17 ;  /* 0x3780000003037811 */ /* 0x000fc800078eb8ff */
[----:B------:R-:W-:-:S05]  /*a060*/  LOP3.LUT R0, R3, R0, R7, 0xfe, !PT ;  /* 0x0000000003007212 */ /* 0x000fca00078efe07 */
[----:B------:R-:W-:-:S04]  /*a070*/  FMUL.FTZ R0, R0, 1 ;  /* 0x3f80000000007820 */ /* 0x000fc80000410000 */
[----:B------:R0:W1:Y:S01]  /*a080*/  F2F.F64.F32 R26, R0 ;  /* 0x00000000001a7310 */ /* 0x0000620000201800 */
[----:B------:R-:W-:Y:S05]  /*a090*/  BRA `(.L_x_6026) ;  /* 0x0000000000a47947 */ /* 0x000fea0003800000 */
.L_x_6038:
        /* <DEDUP_REMOVED lines=18> */
.L_x_6025:
        /* <DEDUP_REMOVED lines=16> */
.L_x_6047:
[----:B------:R-:W-:Y:S01]  /*a2c0*/  CS2R R26, SRZ ;  /* 0x00000000001a7805 */ /* 0x000fe2000001ff00 */
[----:B------:R-:W-:Y:S06]  /*a2d0*/  BRA `(.L_x_6026) ;  /* 0x0000000000147947 */ /* 0x000fec0003800000 */
.L_x_6046:
[----:B------:R-:W2:Y:S02]  /*a2e0*/  LDG.E.64 R26, desc[UR36][R4.64] ;  /* 0x00000024041a7981 */ /* 0x000ea4000c1e1b00 */
[----:B--2---:R-:W0:Y:S01]  /*a2f0*/  I2F.F64.U64 R26, R26 ;  /* 0x0000001a001a7312 */ /* 0x004e220000301800 */
[----:B------:R-:W-:Y:S05]  /*a300*/  BRA `(.L_x_6026) ;  /* 0x0000000000087947 */ /* 0x000fea0003800000 */
.L_x_6045:
[----:B------:R-:W2:Y:S02]  /*a310*/  LDG.E R4, desc[UR36][R4.64] ;  /* 0x0000002404047981 */ /* 0x000ea4000c1e1900 */
[----:B--2---:R0:W1:Y:S02]  /*a320*/  I2F.F64.U32 R26, R4 ;  /* 0x00000004001a7312 */ /* 0x0040640000201800 */
.L_x_6026:
[----:B------:R-:W-:Y:S05]  /*a330*/  BSYNC.RECONVERGENT B7 ;  /* 0x0000000000077941 */ /* 0x000fea0003800200 */
.L_x_6020:
[----:B------:R-:W-:Y:S01]  /*a340*/  MOV R6, 0x652b82fe ;  /* 0x652b82fe00067802 */ /* 0x000fe20000000f00 */
[----:B------:R-:W-:Y:S01]  /*a350*/  IMAD.MOV.U32 R7, RZ, RZ, 0x3ff71547 ;  /* 0x3ff71547ff077424 */ /* 0x000fe200078e00ff */
[----:B0-----:R-:W-:Y:S01]  /*a360*/  MOV R5, 0x3fe62e42 ;  /* 0x3fe62e4200057802 */ /* 0x001fe20000000f00 */
[----:B---3--:R-:W-:Y:S01]  /*a370*/  IMAD.MOV.U32 R4, RZ, RZ, -0x105c611 ;  /* 0xfefa39efff047424 */ /* 0x008fe200078e00ff */
        /* <DEDUP_REMOVED lines=56> */
.L_x_6049:
[----:B------:R-:W-:Y:S05]  /*a700*/  BSYNC.RECONVERGENT B0 ;  /* 0x0000000000007941 */ /* 0x000fea0003800200 */
.L_x_6048:
        /* <DEDUP_REMOVED lines=13> */
[----:B------:R-:W-:-:S05]  /*a7e0*/  VIADD R0, R3, 0xffffffff ;  /* 0xffffffff03007836 */ /* 0x000fca0000000000 */
        /* <DEDUP_REMOVED lines=73> */
.L_x_6051:
        /* <DEDUP_REMOVED lines=22> */
.L_x_6054:
[----:B------:R-:W-:Y:S05]  /*ade0*/  BSYNC.RECONVERGENT B1 ;  /* 0x0000000000017941 */ /* 0x000fea0003800200 */
.L_x_6053:
        /* <DEDUP_REMOVED lines=29> */
.L_x_6052:
[----:B------:R-:W-:Y:S05]  /*afc0*/  BSYNC.RECONVERGENT B0 ;  /* 0x0000000000007941 */ /* 0x000fea0003800200 */
.L_x_6050:
        /* <DEDUP_REMOVED lines=25> */
.L_x_6058:
[----:B------:R-:W0:Y:S02]  /*b160*/  F2I.S64.F64.TRUNC R4, R4 ;  /* 0x0000000400047311 */ /* 0x000e24000030d900 */
[----:B0-----:R-:W-:-:S05]  /*b170*/  MOV R7, R4 ;  /* 0x0000000400077202 */ /* 0x001fca0000000f00 */
[----:B------:R0:W-:Y:S01]  /*b180*/  STG.E.U8 desc[UR36][R2.64], R7 ;  /* 0x0000000702007986 */ /* 0x0001e2000c101124 */
[----:B------:R-:W-:Y:S05]  /*b190*/  BRA `(.L_x_6060) ;  /* 0x0000000c00e07947 */ /* 0x000fea0003800000 */
.L_x_6057:
        /* <DEDUP_REMOVED lines=9> */
.L_x_6062:
[----:B------:R-:W0:Y:S02]  /*b230*/  F2I.F64.TRUNC R5, R4 ;  /* 0x0000000400057311 */ /* 0x000e24000030d100 */
[----:B0-----:R0:W-:Y:S01]  /*b240*/  STG.E desc[UR36][R2.64], R5 ;  /* 0x0000000502007986 */ /* 0x0011e2000c101924 */
[----:B------:R-:W-:Y:S05]  /*b250*/  BRA `(.L_x_6060) ;  /* 0x0000000c00b07947 */ /* 0x000fea0003800000 */
.L_x_6061:
[----:B------:R-:W0:Y:S02]  /*b260*/  F2I.F64.TRUNC R5, R4 ;  /* 0x0000000400057311 */ /* 0x000e24000030d100 */
[----:B0-----:R0:W-:Y:S01]  /*b270*/  STG.E.U16 desc[UR36][R2.64], R5 ;  /* 0x0000000502007986 */ /* 0x0011e2000c101524 */
[----:B------:R-:W-:Y:S05]  /*b280*/  BRA `(.L_x_6060) ;  /* 0x0000000c00a47947 */ /* 0x000fea0003800000 */
.L_x_6056:
        /* <DEDUP_REMOVED lines=13> */
.L_x_6064:
        /* <DEDUP_REMOVED lines=8> */
.L_x_6063:
        /* <DEDUP_REMOVED lines=14> */
.L_x_6066:
        /* <DEDUP_REMOVED lines=9> */
.L_x_6065:
[----:B------:R0:W-:Y:S01]  /*b550*/  STG.E.64 desc[UR36][R2.64], R4 ;  /* 0x0000000402007986 */ /* 0x0001e2000c101b24 */
[----:B------:R-:W-:Y:S05]  /*b560*/  BRA `(.L_x_6060) ;  /* 0x0000000800ec7947 */ /* 0x000fea0003800000 */
.L_x_6055:
        /* <DEDUP_REMOVED lines=13> */
.L_x_6070:
        /* <DEDUP_REMOVED lines=22> */
.L_x_6073:
[----:B------:R-:W-:-:S04]  /*b7a0*/  SHF.R.U32.HI R5, RZ, 0x18, R7 ;  /* 0x00000018ff057819 */ /* 0x000fc80000011607 */
[----:B------:R-:W-:-:S07]  /*b7b0*/  LOP3.LUT R0, R0, 0x80, R5, 0xf8, !PT ;  /* 0x0000008000007812 */ /* 0x000fce00078ef805 */
.L_x_6072:
[----:B------:R-:W-:Y:S05]  /*b7c0*/  BSYNC.RECONVERGENT B0 ;  /* 0x0000000000007941 */ /* 0x000fea0003800200 */
.L_x_6071:
[----:B------:R3:W-:Y:S01]  /*b7d0*/  STG.E.U8 desc[UR36][R2.64], R0 ;  /* 0x0000000002007986 */ /* 0x0007e2000c101124 */
[----:B------:R-:W-:Y:S05]  /*b7e0*/  BRA `(.L_x_6060) ;  /* 0x00000008004c7947 */ /* 0x000fea0003800000 */
.L_x_6069:
        /* <DEDUP_REMOVED lines=22> */
.L_x_6076:
[----:B------:R-:W-:-:S04]  /*b950*/  SHF.R.U32.HI R5, RZ, 0x18, R7 ;  /* 0x00000018ff057819 */ /* 0x000fc80000011607 */
[----:B------:R-:W-:-:S07]  /*b960*/  LOP3.LUT R0, R0, 0x80, R5, 0xf8, !PT ;  /* 0x0000008000007812 */ /* 0x000fce00078ef805 */
.L_x_6075:
[----:B------:R-:W-:Y:S05]  /*b970*/  BSYNC.RECONVERGENT B0 ;  /* 0x0000000000007941 */ /* 0x000fea0003800200 */
.L_x_6074:
[----:B------:R0:W-:Y:S01]  /*b980*/  STG.E.U8 desc[UR36][R2.64], R0 ;  /* 0x0000000002007986 */ /* 0x0001e2000c101124 */
[----:B------:R-:W-:Y:S05]  /*b990*/  BRA `(.L_x_6060) ;  /* 0x0000000400e07947 */ /* 0x000fea0003800000 */
.L_x_6068:
        /* <DEDUP_REMOVED lines=26> */
.L_x_6078:
[----:B------:R-:W0:Y:S02]  /*bb40*/  F2I.U64.F64.TRUNC R4, R4 ;  /* 0x0000000400047311 */ /* 0x000e24000030d800 */
[----:B0-----:R2:W-:Y:S01]  /*bb50*/  STG.E.64 desc[UR36][R2.64], R4 ;  /* 0x0000000402007986 */ /* 0x0015e2000c101b24 */
[----:B------:R-:W-:Y:S05]  /*bb60*/  BRA `(.L_x_6060) ;  /* 0x00000004006c7947 */ /* 0x000fea0003800000 */
.L_x_6077:
[----:B------:R-:W0:Y:S02]  /*bb70*/  F2I.U32.F64.TRUNC R5, R4 ;  /* 0x0000000400057311 */ /* 0x000e24000030d000 */
[----:B0-----:R0:W-:Y:S01]  /*bb80*/  STG.E desc[UR36][R2.64], R5 ;  /* 0x0000000502007986 */ /* 0x0011e2000c101924 */
[----:B------:R-:W-:Y:S05]  /*bb90*/  BRA `(.L_x_6060) ;  /* 0x0000000400607947 */ /* 0x000fea0003800000 */
.L_x_6067:
        /* <DEDUP_REMOVED lines=10> */
.L_x_6080:
[----:B------:R-:W-:-:S05]  /*bc40*/  CS2R R6, SRZ ;  /* 0x0000000000067805 */ /* 0x000fca000001ff00 */
[----:B------:R0:W-:Y:S01]  /*bc50*/  STG.E.128 desc[UR36][R2.64], R4 ;  /* 0x0000000402007986 */ /* 0x0001e2000c101d24 */
[----:B------:R-:W-:Y:S05]  /*bc60*/  BRA `(.L_x_6060) ;  /* 0x00000004002c7947 */ /* 0x000fea0003800000 */
.L_x_6079:
[----:B------:R-:W-:-:S09]  /*bc70*/  UISETP.NE.AND UP0, UPT, UR4, 0xf, UPT ;  /* 0x0000000f0400788c */ /* 0x000fd2000bf05270 */
[----:B------:R-:W-:Y:S05]  /*bc80*/  BRA.U !UP0, `(.L_x_6081) ;  /* 0x0000000508087547 */ /* 0x000fea000b800000 */
[----:B------:R-:W-:-:S09]  /*bc90*/  UISETP.NE.AND UP0, UPT, UR4, 0x17, UPT ;  /* 0x000000170400788c */ /* 0x000fd2000bf05270 */
[----:B------:R-:W-:Y:S05]  /*bca0*/  BRA.U !UP0, `(.L_x_6082) ;  /* 0x0000000108a07547 */ /* 0x000fea000b800000 */
[----:B------:R-:W-:-:S09]  /*bcb0*/  UISETP.NE.AND UP0, UPT, UR4, 0x18, UPT ;  /* 0x000000180400788c */ /* 0x000fd2000bf05270 */
[----:B------:R-:W-:Y:S05]  /*bcc0*/  BRA.U !UP0, `(.L_x_6083) ;  /* 0x0000000108447547 */ /* 0x000fea000b800000 */
.L_x_6059:
        /* <DEDUP_REMOVED lines=16> */
.L_x_6084:
[----:B------:R-:W-:Y:S05]  /*bdd0*/  BRA `(.L_x_6060) ;  /* 0x0000000000d07947 */ /* 0x000fea0003800000 */
.L_x_6083:
        /* <DEDUP_REMOVED lines=17> */
.L_x_6086:
[----:B------:R-:W-:Y:S05]  /*bef0*/  BSYNC.RECONVERGENT B0 ;  /* 0x0000000000007941 */ /* 0x000fea0003800200 */
.L_x_6085:
[----:B------:R-:W-:-:S05]  /*bf00*/  LOP3.LUT R7, R0, 0x80, R7, 0xf8, !PT ;  /* 0x0000008000077812 */ /* 0x000fca00078ef807 */
[----:B------:R0:W-:Y:S01]  /*bf10*/  STG.E.U8 desc[UR36][R2.64], R7 ;  /* 0x0000000702007986 */ /* 0x0001e2000c101124 */
[----:B------:R-:W-:Y:S05]  /*bf20*/  BRA `(.L_x_6060) ;  /* 0x00000000007c7947 */ /* 0x000fea0003800000 */
.L_x_6082:
        /* <DEDUP_REMOVED lines=16> */
.L_x_6088:
[----:B------:R-:W-:Y:S01]  /*c030*/  IMAD.MOV.U32 R0, RZ, RZ, 0x7f ;  /* 0x0000007fff007424 */ /* 0x000fe200078e00ff */
[----:B------:R-:W-:-:S04]  /*c040*/  ISETP.GT.U32.AND P0, PT, R6, 0x7f800000, PT ;  /* 0x7f8000000600780c */ /* 0x000fc80003f04070 */
[----:B------:R-:W-:-:S09]  /*c050*/  SEL R0, R0, 0x7c, P0 ;  /* 0x0000007c00007807 */ /* 0x000fd20000000000 */
.L_x_6089:
[----:B------:R-:W-:Y:S05]  /*c060*/  BSYNC.RECONVERGENT B0 ;  /* 0x0000000000007941 */ /* 0x000fea0003800200 */
.L_x_6087:
[----:B------:R-:W-:-:S04]  /*c070*/  SHF.R.U32.HI R5, RZ, 0x18, R7 ;  /* 0x00000018ff057819 */ /* 0x000fc80000011607 */
[----:B------:R-:W-:-:S05]  /*c080*/  LOP3.LUT R5, R0, 0x80, R5, 0xf8, !PT ;  /* 0x0000008000057812 */ /* 0x000fca00078ef805 */
[----:B------:R0:W-:Y:S01]  /*c090*/  STG.E.U8 desc[UR36][R2.64], R5 ;  /* 0x0000000502007986 */ /* 0x0001e2000c101124 */
[----:B------:R-:W-:Y:S05]  /*c0a0*/  BRA `(.L_x_6060) ;  /* 0x00000000001c7947 */ /* 0x000fea0003800000 */
.L_x_6081:
[----:B------:R-:W-:Y:S01]  /*c0b0*/  UMOV UR4, 0xf0000000 ;  /* 0xf000000000047882 */ /* 0x000fe20000000000 */
[----:B------:R-:W-:Y:S01]  /*c0c0*/  UMOV UR5, 0x380fffff ;  /* 0x380fffff00057882 */ /* 0x000fe20000000000 */
[----:B------:R-:W0:Y:S01]  /*c0d0*/  F2F.F32.F64 R0, R4 ;  /* 0x0000000400007310 */ /* 0x000e220000301000 */
[----:B------:R-:W-:-:S14]  /*c0e0*/  DSETP.GEU.AND P0, PT, |R4|, UR4, PT ;  /* 0x0000000404007e2a */ /* 0x000fdc000bf0e200 */
[----:B0-----:R-:W-:-:S05]  /*c0f0*/  @!P0 FMUL R0, R0, 1.175494350822287508e-38 ;  /* 0x0080000000008820 */ /* 0x001fca0000400000 */
[----:B------:R-:W-:-:S05]  /*c100*/  F2FP.BF16.F32.PACK_AB R0, RZ, R0 ;  /* 0x00000000ff00723e */ /* 0x000fca00000010ff */
[----:B------:R0:W-:Y:S02]  /*c110*/  STG.E.U16 desc[UR36][R2.64], R0 ;  /* 0x0000000002007986 */ /* 0x0001e4000c101524 */
.L_x_6060:
[----:B------:R-:W-:-:S07]  /*c120*/  IADD3 R17, PT, PT, R17, 0x80, RZ ;  /* 0x0000008011117810 */ /* 0x000fce0007ffe0ff */
.L_x_6018:
[----:B------:R-:W-:Y:S05]  /*c130*/  BSYNC.RECONVERGENT B6 ;  /* 0x0000000000067941 */ /* 0x000fea0003800200 */
.L_x_6017:
[----:B------:R-:W5:Y:S02]  /*c140*/  LDCU UR4, c[0x0][0x380] ;  /* 0x00007000ff0477ac */ /* 0x000f640008000800 */
[----:B-----5:R-:W-:-:S13]  /*c150*/  ISETP.GE.AND P0, PT, R17, UR4, PT ;  /* 0x0000000411007c0c */ /* 0x020fda000bf06270 */
[----:B------:R-:W-:Y:S05]  /*c160*/  @P0 EXIT ;  /* 0x000000000000094d */ /* 0x000fea0003800000 */
[----:B------:R-:W5:Y:S01]  /*c170*/  LDCU UR4, c[0x0][0x388] ;  /* 0x00007100ff0477ac */ /* 0x000f620008000800 */
[----:B0--3--:R-:W-:Y:S02]  /*c180*/  IMAD.MOV.U32 R0, RZ, RZ, RZ ;  /* 0x000000ffff007224 */ /* 0x009fe400078e00ff */
        /* <DEDUP_REMOVED lines=8> */
[----:B-12-4-:R-:W-:-:S05]  /*c210*/  IMAD.HI.U32 R2, R17, UR4, R16 ;  /* 0x0000000411027c27 */ /* 0x016fca000f8e0010 */
[----:B------:R-:W-:-:S05]  /*c220*/  SHF.R.U32.HI R3, RZ, UR5, R2 ;  /* 0x00000005ff037c19 */ /* 0x000fca0008011602 */
[----:B------:R-:W-:-:S04]  /*c230*/  IMAD.MOV R0, RZ, RZ, -R3 ;  /* 0x000000ffff007224 */ /* 0x000fc800078e0a03 */
[----:B0-----:R-:W-:-:S04]  /*c240*/  IMAD R0, R0, UR6, R17 ;  /* 0x0000000600007c24 */ /* 0x001fc8000f8e0211 */
[C---:B---3--:R-:W-:Y:S02]  /*c250*/  IMAD R16, R0.reuse, UR8, RZ ;  /* 0x0000000800107c24 */ /* 0x048fe4000f8e02ff */
        /* <DEDUP_REMOVED lines=288> */
.L_x_6090:
[----:B------:R-:W0:Y:S01]  /*d460*/  LDCU.128 UR8, c[0x0][0x580] ;  /* 0x0000b000ff0877ac */ /* 0x000e220008000c00 */
[----:B------:R-:W-:Y:S01]  /*d470*/  BSSY.RECONVERGENT B6, `(.L_x_6091) ;  /* 0x00000ee000067945 */ /* 0x000fe20003800200 */
[----:B------:R-:W-:-:S04]  /*d480*/  UPRMT UR4, UR41, 0x9910, URZ ;  /* 0x0000991029047896 */ /* 0x000fc800080000ff */
[----:B------:R-:W-:Y:S01]  /*d490*/  UISETP.GT.AND UP0, UPT, UR4, 0x9, UPT ;  /* 0x000000090400788c */ /* 0x000fe2000bf04270 */
[----:B0-----:R-:W-:Y:S02]  /*d4a0*/  IADD3 R16, P0, PT, R16, UR8, RZ ;  /* 0x0000000810107c10 */ /* 0x001fe4000ff1e0ff */
[----:B-12-4-:R-:W-:-:S03]  /*d4b0*/  IADD3 R2, P1, PT, R0, UR10, RZ ;  /* 0x0000000a00027c10 */ /* 0x016fc6000ff3e0ff */
        /* <DEDUP_REMOVED lines=14> */
.L_x_6095:
[----:B------:R-:W2:Y:S02]  /*d5a0*/  LDG.E.U8 R2, desc[UR36][R2.64] ;  /* 0x0000002402027981 */ /* 0x000ea4000c1e1100 */
[----:B--2---:R0:W1:Y:S01]  /*d5b0*/  I2F.F64.U16 R26, R2 ;  /* 0x00000002001a7312 */ /* 0x0040620000101800 */
[----:B------:R-:W-:Y:S05]  /*d5c0*/  BRA `(.L_x_6097) ;  /* 0x0000000c00607947 */ /* 0x000fea0003800000 */
.L_x_6094:
        /* <DEDUP_REMOVED lines=9> */
.L_x_6099:
[----:B------:R-:W2:Y:S02]  /*d660*/  LDG.E R2, desc[UR36][R2.64] ;  /* 0x0000002402027981 */ /* 0x000ea4000c1e1900 */
[----:B--2---:R3:W4:Y:S01]  /*d670*/  I2F.F64 R26, R2 ;  /* 0x00000002001a7312 */ /* 0x0047220000201c00 */
[----:B------:R-:W-:Y:S05]  /*d680*/  BRA `(.L_x_6097) ;  /* 0x0000000c00307947 */ /* 0x000fea0003800000 */
.L_x_6098:
[----:B------:R-:W2:Y:S02]  /*d690*/  LDG.E.U16 R2, desc[UR36][R2.64] ;  /* 0x0000002402027981 */ /* 0x000ea4000c1e1500 */
[----:B--2---:R0:W1:Y:S01]  /*d6a0*/  I2F.F64.S16 R26, R2 ;  /* 0x00000002001a7312 */ /* 0x0040620000101c00 */
[----:B------:R-:W-:Y:S05]  /*d6b0*/  BRA `(.L_x_6097) ;  /* 0x0000000c00247947 */ /* 0x000fea0003800000 */
.L_x_6093:
        /* <DEDUP_REMOVED lines=10> */
.L_x_6101:
[----:B------:R-:W2:Y:S02]  /*d760*/  LDG.E.U16 R0, desc[UR36][R2.64] ;  /* 0x0000002402007981 */ /* 0x000ea4000c1e1500 */
[----:B--2---:R-:W-:-:S05]  /*d770*/  HADD2.F32 R0, -RZ, R0.H0_H0 ;  /* 0x20000000ff007230 */ /* 0x004fca0000004100 */
[----:B------:R-:W-:-:S04]  /*d780*/  FMUL.FTZ R0, R0, 1 ;  /* 0x3f80000000007820 */ /* 0x000fc80000410000 */
[----:B------:R0:W1:Y:S01]  /*d790*/  F2F.F64.F32 R26, R0 ;  /* 0x00000000001a7310 */ /* 0x0000620000201800 */
[----:B------:R-:W-:Y:S05]  /*d7a0*/  BRA `(.L_x_6097) ;  /* 0x0000000800e87947 */ /* 0x000fea0003800000 */
.L_x_6100:
        /* <DEDUP_REMOVED lines=10> */
.L_x_6103:
[----:B------:R-:W2:Y:S02]  /*d850*/  LDG.E.U16 R2, desc[UR36][R2.64] ;  /* 0x0000002402027981 */ /* 0x000ea4000c1e1500 */
[----:B--2---:R-:W-:-:S05]  /*d860*/  HADD2.F32 R0, -RZ, R2.H0_H0 ;  /* 0x20000002ff007230 */ /* 0x004fca0000004100 */
[----:B------:R-:W-:-:S04]  /*d870*/  FMUL.FTZ R0, R0, 1 ;  /* 0x3f80000000007820 */ /* 0x000fc80000410000 */
[----:B------:R0:W1:Y:S01]  /*d880*/  F2F.F64.F32 R26, R0 ;  /* 0x00000000001a7310 */ /* 0x0000620000201800 */
[----:B------:R-:W-:Y:S05]  /*d890*/  BRA `(.L_x_6097) ;  /* 0x0000000800ac7947 */ /* 0x000fea0003800000 */
.L_x_6102:
[----:B------:R0:W5:Y:S01]  /*d8a0*/  LDG.E.64 R26, desc[UR36][R2.64] ;  /* 0x00000024021a7981 */ /* 0x000162000c1e1b00 */
[----:B------:R-:W-:Y:S05]  /*d8b0*/  BRA `(.L_x_6097) ;  /* 0x0000000800a47947 */ /* 0x000fea0003800000 */
.L_x_6092:
        /* <DEDUP_REMOVED lines=13> */
.L_x_6106:
[----:B------:R0:W5:Y:S01]  /*d990*/  LDG.E.64 R26, desc[UR36][R2.64] ;  /* 0x00000024021a7981 */ /* 0x000162000c1e1b00 */
[----:B------:R-:W-:Y:S05]  /*d9a0*/  BRA `(.L_x_6097) ;  /* 0x0000000800687947 */ /* 0x000fea0003800000 */
.L_x_6105:
[----:B------:R-:W-:-:S09]  /*d9b0*/  UISETP.NE.AND UP0, UPT, UR4, 0xf, UPT ;  /* 0x0000000f0400788c */ /* 0x000fd2000bf05270 */
[----:B------:R-:W-:Y:S05]  /*d9c0*/  BRA.U !UP0, `(.L_x_6107) ;  /* 0x00000001089c7547 */ /* 0x000fea000b800000 */
[----:B------:R-:W-:-:S09]  /*d9d0*/  UISETP.NE.AND UP0, UPT, UR4, 0x17, UPT ;  /* 0x000000170400788c */ /* 0x000fd2000bf05270 */
[----:B------:R-:W-:Y:S05]  /*d9e0*/  BRA.U !UP0, `(.L_x_6108) ;  /* 0x00000001085c7547 */ /* 0x000fea000b800000 */
[----:B------:R-:W-:-:S09]  /*d9f0*/  UISETP.NE.AND UP0, UPT, UR4, 0x18, UPT ;  /* 0x000000180400788c */ /* 0x000fd2000bf05270 */
[----:B------:R-:W-:Y:S05]  /*da00*/  BRA.U UP0, `(.L_x_6096) ;  /* 0x0000000500f47547 */ /* 0x000fea000b800000 */
[----:B------:R-:W2:Y:S01]  /*da10*/  LDG.E.U8 R0, desc[UR36][R2.64] ;  /* 0x0000002402007981 */ /* 0x000ea2000c1e1100 */
[----:B------:R-:W-:Y:S02]  /*da20*/  HFMA2 R6, -RZ, RZ, 0, 1.847743988037109375e-06 ;  /* 0x0000001fff067431 */ /* 0x000fe400000001ff */
        /* <DEDUP_REMOVED lines=19> */
.L_x_6108:
        /* <DEDUP_REMOVED lines=14> */
.L_x_6107:
[----:B------:R-:W2:Y:S02]  /*dc40*/  LDG.E.U16 R0, desc[UR36][R2.64] ;  /* 0x0000002402007981 */ /* 0x000ea4000c1e1500 */
[----:B--2---:R-:W-:-:S04]  /*dc50*/  IMAD.U32 R0, R0, 0x10000, RZ ;  /* 0x0001000000007824 */ /* 0x004fc800078e00ff */
[----:B------:R-:W-:-:S04]  /*dc60*/  FMUL.FTZ R0, R0, 1 ;  /* 0x3f80000000007820 */ /* 0x000fc80000410000 */
[----:B------:R0:W1:Y:S01]  /*dc70*/  F2F.F64.F32 R26, R0 ;  /* 0x00000000001a7310 */ /* 0x0000620000201800 */
[----:B------:R-:W-:Y:S05]  /*dc80*/  BRA `(.L_x_6097) ;  /* 0x0000000400b07947 */ /* 0x000fea0003800000 */
.L_x_6104:
        /* <DEDUP_REMOVED lines=11> */
.L_x_6111:
        /* <DEDUP_REMOVED lines=21> */
.L_x_6113:
[----:B------:R-:W-:Y:S05]  /*de90*/  BSYNC.RECONVERGENT B0 ;  /* 0x0000000000007941 */ /* 0x000fea0003800200 */
.L_x_6112:
[----:B------:R-:W-:Y:S01]  /*dea0*/  IMAD.SHL.U32 R0, R0, 0x100000, RZ ;  /* 0x0010000000007824 */ /* 0x000fe200078e00ff */
[----:B------:R-:W-:-:S04]  /*deb0*/  LEA R2, R2, 0x3b800000, 0x17 ;  /* 0x3b80000002027811 */ /* 0x000fc800078eb8ff */
[----:B------:R-:W-:-:S05]  /*dec0*/  LOP3.LUT R0, R2, R0, R7, 0xfe, !PT ;  /* 0x0000000002007212 */ /* 0x000fca00078efe07 */
[----:B------:R-:W-:-:S04]  /*ded0*/  FMUL.FTZ R0, R0, 1 ;  /* 0x3f80000000007820 */ /* 0x000fc80000410000 */
[----:B------:R0:W1:Y:S01]  /*dee0*/  F2F.F64.F32 R26, R0 ;  /* 0x00000000001a7310 */ /* 0x0000620000201800 */
[----:B------:R-:W-:Y:S05]  /*def0*/  BRA `(.L_x_6097) ;  /* 0x0000000400147947 */ /* 0x000fea0003800000 */
.L_x_6110:
        /* <DEDUP_REMOVED lines=21> */
.L_x_6115:
[----:B------:R-:W-:Y:S05]  /*e050*/  BSYNC.RECONVERGENT B0 ;  /* 0x0000000000007941 */ /* 0x000fea0003800200 */
.L_x_6114:
[----:B------:R-:W-:Y:S02]  /*e060*/  SHF.L.U32 R0, R0, 0x15, RZ ;  /* 0x0000001500007819 */ /* 0x000fe400000006ff */
[----:B------:R-:W-:-:S04]  /*e070*/  LEA R2, R2, 0x37800000, 0x17 ;  /* 0x3780000002027811 */ /* 0x000fc800078eb8ff */
[----:B------:R-:W-:-:S05]  /*e080*/  LOP3.LUT R0, R2, R0, R7, 0xfe, !PT ;  /* 0x0000000002007212 */ /* 0x000fca00078efe07 */
[----:B------:R-:W-:-:S04]  /*e090*/  FMUL.FTZ R0, R0, 1 ;  /* 0x3f80000000007820 */ /* 0x000fc80000410000 */
[----:B------:R0:W1:Y:S01]  /*e0a0*/  F2F.F64.F32 R26, R0 ;  /* 0x00000000001a7310 */ /* 0x0000620000201800 */
[----:B------:R-:W-:Y:S05]  /*e0b0*/  BRA `(.L_x_6097) ;  /* 0x0000000000a47947 */ /* 0x000fea0003800000 */
.L_x_6109:
        /* <DEDUP_REMOVED lines=18> */
.L_x_6096:
        /* <DEDUP_REMOVED lines=16> */
.L_x_6118:
[----:B------:R-:W-:Y:S01]  /*e2e0*/  CS2R R26, SRZ ;  /* 0x00000000001a7805 */ /* 0x000fe2000001ff00 */
[----:B------:R-:W-:Y:S06]  /*e2f0*/  BRA `(.L_x_6097) ;  /* 0x0000000000147947 */ /* 0x000fec0003800000 */
.L_x_6117:
[----:B------:R-:W2:Y:S02]  /*e300*/  LDG.E.64 R26, desc[UR36][R2.64] ;  /* 0x00000024021a7981 */ /* 0x000ea4000c1e1b00 */
[----:B--2---:R-:W0:Y:S01]  /*e310*/  I2F.F64.U64 R26, R26 ;  /* 0x0000001a001a7312 */ /* 0x004e220000301800 */
[----:B------:R-:W-:Y:S05]  /*e320*/  BRA `(.L_x_6097) ;  /* 0x0000000000087947 */ /* 0x000fea0003800000 */
.L_x_6116:
[----:B------:R-:W2:Y:S02]  /*e330*/  LDG.E R2, desc[UR36][R2.64] ;  /* 0x0000002402027981 */ /* 0x000ea4000c1e1900 */
[----:B--2---:R0:W1:Y:S02]  /*e340*/  I2F.F64.U32 R26, R2 ;  /* 0x00000002001a7312 */ /* 0x0040640000201800 */
.L_x_6097:
[----:B------:R-:W-:Y:S05]  /*e350*/  BSYNC.RECONVERGENT B6 ;  /* 0x0000000000067941 */ /* 0x000fea0003800200 */
.L_x_6091:
[----:B0-----:R-:W-:Y:S02]  /*e360*/  HFMA2 R5, -RZ, RZ, 1.9912109375, 0.00128841400146484375 ;  /* 0x3ff71547ff057431 */ /* 0x001fe400000001ff */
[----:B------:R-:W-:Y:S01]  /*e370*/  IMAD.MOV.U32 R4, RZ, RZ, 0x652b82fe ;  /* 0x652b82feff047424 */ /* 0x000fe200078e00ff */
[----:B------:R-:W-:Y:S01]  /*e380*/  MOV R3, 0x3fe62e42 ;  /* 0x3fe62e4200037802 */ /* 0x000fe20000000f00 */
        /* <DEDUP_REMOVED lines=57> */
.L_x_6120:
[----:B------:R-:W-:Y:S05]  /*e720*/  BSYNC.RECONVERGENT B0 ;  /* 0x0000000000007941 */ /* 0x000fea0003800200 */
.L_x_6119:
[C---:B------:R-:W-:Y:S01]  /*e730*/  FSETP.GEU.FTZ.AND P1, PT, R25.reuse, 1.7916666269302368164, PT ;  /* 0x3fe555551900780b */ /* 0x040fe20003f3e000 */
[----:B------:R-:W-:Y:S01]  /*e740*/  BSSY.RECONVERGENT B0, `(.L_x_6121) ;  /* 0x0000088000007945 */ /* 0x000fe20003800200 */
[----:B------:R-:W-:-:S13]  /*e750*/  FSETP.GT.FTZ.AND P0, PT, R25, -1.6999999284744262695, PT ;  /* 0xbfd999991900780b */ /* 0x000fda0003f14000 */
[----:B------:R-:W-:Y:S05]  /*e760*/  @P0 BRA !P1, `(.L_x_6122) ;  /* 0x0000000400440947 */ /* 0x000fea0004800000 */
[----:B------:R-:W-:-:S10]  /*e770*/  DADD R4, R24, 1 ;  /* 0x3ff0000018047429 */ /* 0x000fd40000000000 */
[----:B------:R-:W-:Y:S01]  /*e780*/  ISETP.GT.AND P0, PT, R5, 0xfffff, PT ;  /* 0x000fffff0500780c */ /* 0x000fe20003f04270 */
[----:B------:R-:W-:Y:S01]  /*e790*/  IMAD.MOV.U32 R6, RZ, RZ, R4 ;  /* 0x000000ffff067224 */ /* 0x000fe200078e0004 */
[----:B------:R-:W-:-:S11]  /*e7a0*/  MOV R7, R5 ;  /* 0x0000000500077202 */ /* 0x000fd60000000f00 */
[----:B------:R-:W-:-:S10]  /*e7b0*/  @!P0 DMUL R6, R6, 1.80143985094819840000e+16 ;  /* 0x4350000006068828 */ /* 0x000fd40000000000 */
[----:B------:R-:W-:Y:S01]  /*e7c0*/  @!P0 IMAD.MOV.U32 R5, RZ, RZ, R7 ;  /* 0x000000ffff058224 */ /* 0x000fe200078e0007 */
[----:B------:R-:W-:-:S04]  /*e7d0*/  @!P0 MOV R4, R6 ;  /* 0x0000000600048202 */ /* 0x000fc80000000f00 */
[----:B------:R-:W-:-:S04]  /*e7e0*/  IADD3 R0, PT, PT, R5, -0x1, RZ ;  /* 0xffffffff05007810 */ /* 0x000fc80007ffe0ff */
        /* <DEDUP_REMOVED lines=24> */
[----:B------:R-:W-:-:S04]  /*e970*/  @P0 IADD3 R0, PT, PT, R0, 0x1, RZ ;  /* 0x0000000100000810 */ /* 0x000fc80007ffe0ff */
[----:B------:R-:W-:Y:S02]  /*e980*/  @P0 MOV R7, R9 ;  /* 0x0000000900070202 */ /* 0x000fe40000000f00 */
[----:B------:R-:W-:-:S04]  /*e990*/  LOP3.LUT R20, R0, 0x80000000, RZ, 0x3c, !PT ;  /* 0x8000000000147812 */ /* 0x000fc800078e3cff */
        /* <DEDUP_REMOVED lines=13> */
[----:B------:R-:W-:Y:S02]  /*ea70*/  DADD R18, R4, R4 ;  /* 0x0000000004127229 */ /* 0x000fe40000000004 */
[----:B------:R-:W-:Y:S01]  /*ea80*/  DADD R4, R20, -UR6 ;  /* 0x8000000614047e29 */ /* 0x000fe20008000000 */
[----:B------:R-:W-:Y:S01]  /*ea90*/  UMOV UR6, 0xfefa39ef ;  /* 0xfefa39ef00067882 */ /* 0x000fe20000000000 */
[----:B------:R-:W-:Y:S01]  /*eaa0*/  UMOV UR7, 0x3fe62e42 ;  /* 0x3fe62e4200077882 */ /* 0x000fe20000000000 */
[----:B------:R-:W-:Y:S01]  /*eab0*/  DFMA R14, R12, R14, UR4 ;  /* 0x000000040c0e7e2b */ /* 0x000fe2000800000e */
[----:B------:R-:W-:Y:S01]  /*eac0*/  UMOV UR4, 0xa9ab0956 ;  /* 0xa9ab095600047882 */ /* 0x000fe20000000000 */
[----:B------:R-:W-:Y:S01]  /*ead0*/  UMOV UR5, 0x3f1745cb ;  /* 0x3f1745cb00057882 */ /* 0x000fe20000000000 */
[----:B------:R-:W-:-:S02]  /*eae0*/  DFMA R18, R6, -R10, R18 ;  /* 0x8000000a0612722b */ /* 0x000fc40000000012 */
[----:B------:R-:W-:-:S03]  /*eaf0*/  DFMA R24, R4, UR6, R10 ;  /* 0x0000000604187c2b */ /* 0x000fc6000800000a */
[----:B------:R-:W-:Y:S01]  /*eb00*/  DFMA R14, R12, R14, UR4 ;  /* 0x000000040c0e7e2b */ /* 0x000fe2000800000e */
[----:B------:R-:W-:Y:S01]  /*eb10*/  UMOV UR4, 0x2d1b5154 ;  /* 0x2d1b515400047882 */ /* 0x000fe20000000000 */
[----:B------:R-:W-:Y:S01]  /*eb20*/  UMOV UR5, 0x3f3c71c7 ;  /* 0x3f3c71c700057882 */ /* 0x000fe20000000000 */
[----:B------:R-:W-:Y:S02]  /*eb30*/  DMUL R18, R8, R18 ;  /* 0x0000001208127228 */ /* 0x000fe40000000000 */
[----:B------:R-:W-:-:S03]  /*eb40*/  DFMA R2, R4, -R2, R24 ;  /* 0x800000020402722b */ /* 0x000fc60000000018 */
[----:B------:R-:W-:Y:S01]  /*eb50*/  DFMA R14, R12, R14, UR4 ;  /* 0x000000040c0e7e2b */ /* 0x000fe2000800000e */
[----:B------:R-:W-:Y:S01]  /*eb60*/  UMOV UR4, 0x923be72d ;  /* 0x923be72d00047882 */ /* 0x000fe20000000000 */
[----:B------:R-:W-:-:S03]  /*eb70*/  UMOV UR5, 0x3f624924 ;  /* 0x3f62492400057882 */ /* 0x000fc60000000000 */
[----:B------:R-:W-:-:S03]  /*eb80*/  DADD R2, -R10, R2 ;  /* 0x000000000a027229 */ /* 0x000fc60000000102 */
        /* <DEDUP_REMOVED lines=9> */
[----:B------:R-:W-:-:S08]  /*ec20*/  DMUL R14, R12, R14 ;  /* 0x0000000e0c0e7228 */ /* 0x000fd00000000000 */
[----:B------:R-:W-:-:S08]  /*ec30*/  DFMA R14, R10, R14, R18 ;  /* 0x0000000e0a0e722b */ /* 0x000fd00000000012 */
[----:B------:R-:W-:-:S08]  /*ec40*/  DADD R2, R14, -R2 ;  /* 0x000000000e027229 */ /* 0x000fd00000000802 */
[----:B------:R-:W-:-:S08]  /*ec50*/  DFMA R2, R4, UR4, R2 ;  /* 0x0000000404027c2b */ /* 0x000fd00008000002 */
[----:B------:R-:W-:Y:S01]  /*ec60*/  DADD R24, R24, R2 ;  /* 0x0000000018187229 */ /* 0x000fe20000000002 */
[----:B------:R-:W-:Y:S10]  /*ec70*/  BRA `(.L_x_6123) ;  /* 0x0000000000d07947 */ /* 0x000ff40003800000 */
.L_x_6122:
        /* <DEDUP_REMOVED lines=20> */
[----:B------:R-:W-:Y:S01]  /*edc0*/  IMAD.MOV.U32 R2, RZ, RZ, R18 ;  /* 0x000000ffff027224 */ /* 0x000fe200078e0012 */
[----:B------:R-:W-:-:S07]  /*edd0*/  MOV R3, R19 ;  /* 0x0000001300037202 */ /* 0x000fce0000000f00 */
.L_x_6125:
[----:B------:R-:W-:Y:S05]  /*ede0*/  BSYNC.RECONVERGENT B1 ;  /* 0x0000000000017941 */ /* 0x000fea0003800200 */
.L_x_6124:
        /* <DEDUP_REMOVED lines=29> */
.L_x_6123:
[----:B------:R-:W-:Y:S05]  /*efc0*/  BSYNC.RECONVERGENT B0 ;  /* 0x0000000000007941 */ /* 0x000fea0003800200 */
.L_x_6121:
[----:B------:R-:W-:Y:S01]  /*efd0*/  DSETP.MIN.AND P0, P1, RZ, R26, PT ;  /* 0x0000001aff00722a */ /* 0x000fe20003900000 */
[----:B------:R-:W-:Y:S01]  /*efe0*/  UPRMT UR4, UR42, 0x9910, URZ ;  /* 0x000099102a047896 */ /* 0x000fe200080000ff */
[----:B------:R-:W-:Y:S01]  /*eff0*/  IMAD.MOV.U32 R3, RZ, RZ, R27 ;  /* 0x000000ffff037224 */ /* 0x000fe200078e001b */
[----:B------:R-:W-:Y:S01]  /*f000*/  MOV R0, RZ ;  /* 0x000000ff00007202 */ /* 0x000fe20000000f00 */
[----:B------:R-:W-:Y:S01]  /*f010*/  IMAD.MOV.U32 R4, RZ, RZ, RZ ;  /* 0x000000ffff047224 */ /* 0x000fe200078e00ff */
[----:B------:R-:W-:Y:S02]  /*f020*/  UISETP.GT.AND UP0, UPT, UR4, 0x9, UPT ;  /* 0x000000090400788c */ /* 0x000fe4000bf04270 */
[----:B------:R-:W-:Y:S02]  /*f030*/  FSEL R5, R0, R3, P0 ;  /* 0x0000000300057208 */ /* 0x000fe40000000000 */
[----:B------:R-:W-:-:S05]  /*f040*/  SEL R4, R4, R26, P0 ;  /* 0x0000001a04047207 */ /* 0x000fca0000000000 */
[----:B------:R-:W-:-:S06]  /*f050*/  @P1 LOP3.LUT R5, R3, 0x80000, RZ, 0xfc, !PT ;  /* 0x0008000003051812 */ /* 0x000fcc00078efcff */
[----:B------:R-:W-:Y:S01]  /*f060*/  DADD R4, R4, -R24 ;  /* 0x0000000004047229 */ /* 0x000fe20000000818 */
        /* <DEDUP_REMOVED lines=12> */
.L_x_6129:
[----:B------:R-:W0:Y:S02]  /*f130*/  F2I.S64.F64.TRUNC R4, R4 ;  /* 0x0000000400047311 */ /* 0x000e24000030d900 */
[----:B0-----:R-:W-:-:S05]  /*f140*/  MOV R3, R4 ;  /* 0x0000000400037202 */ /* 0x001fca0000000f00 */
[----:B------:R-:W-:Y:S01]  /*f150*/  STG.E.U8 desc[UR36][R16.64], R3 ;  /* 0x0000000310007986 */ /* 0x000fe2000c101124 */
[----:B------:R-:W-:Y:S05]  /*f160*/  EXIT ;  /* 0x000000000000794d */ /* 0x000fea0003800000 */
.L_x_6128:
        /* <DEDUP_REMOVED lines=9> */
.L_x_6132:
[----:B------:R-:W0:Y:S02]  /*f200*/  F2I.F64.TRUNC R5, R4 ;  /* 0x0000000400057311 */ /* 0x000e24000030d100 */
[----:B0-----:R-:W-:Y:S01]  /*f210*/  STG.E desc[UR36][R16.64], R5 ;  /* 0x0000000510007986 */ /* 0x001fe2000c101924 */
[----:B------:R-:W-:Y:S05]  /*f220*/  EXIT ;  /* 0x000000000000794d */ /* 0x000fea0003800000 */
.L_x_6131:
[----:B------:R-:W0:Y:S02]  /*f230*/  F2I.F64.TRUNC R5, R4 ;  /* 0x0000000400057311 */ /* 0x000e24000030d100 */
[----:B0-----:R-:W-:Y:S01]  /*f240*/  STG.E.U16 desc[UR36][R16.64], R5 ;  /* 0x0000000510007986 */ /* 0x001fe2000c101524 */
[----:B------:R-:W-:Y:S05]  /*f250*/  EXIT ;  /* 0x000000000000794d */ /* 0x000fea0003800000 */
.L_x_6127:
        /* <DEDUP_REMOVED lines=13> */
.L_x_6134:
        /* <DEDUP_REMOVED lines=8> */
.L_x_6133:
        /* <DEDUP_REMOVED lines=14> */
.L_x_6136:
        /* <DEDUP_REMOVED lines=9> */
.L_x_6135:
[----:B------:R-:W-:Y:S01]  /*f520*/  STG.E.64 desc[UR36][R16.64], R4 ;  /* 0x0000000410007986 */ /* 0x000fe2000c101b24 */
[----:B------:R-:W-:Y:S05]  /*f530*/  EXIT ;  /* 0x000000000000794d */ /* 0x000fea0003800000 */
.L_x_6126:
        /* <DEDUP_REMOVED lines=13> */
.L_x_6140:
        /* <DEDUP_REMOVED lines=21> */
.L_x_6143:
[----:B------:R-:W-:-:S04]  /*f760*/  SHF.R.U32.HI R3, RZ, 0x18, R3 ;  /* 0x00000018ff037819 */ /* 0x000fc80000011603 */
[----:B------:R-:W-:-:S04]  /*f770*/  LOP3.LUT R0, R0, 0x80, R3, 0xf8, !PT ;  /* 0x0000008000007812 */ /* 0x000fc800078ef803 */
[----:B------:R-:W-:-:S07]  /*f780*/  PRMT R8, R0, 0x7610, R8 ;  /* 0x0000761000087816 */ /* 0x000fce0000000008 */
.L_x_6142:
[----:B------:R-:W-:Y:S05]  /*f790*/  BSYNC.RECONVERGENT B0 ;  /* 0x0000000000007941 */ /* 0x000fea0003800200 */
.L_x_6141:
[----:B------:R-:W-:Y:S01]  /*f7a0*/  STG.E.U8 desc[UR36][R16.64], R8 ;  /* 0x0000000810007986 */ /* 0x000fe2000c101124 */
[----:B------:R-:W-:Y:S05]  /*f7b0*/  EXIT ;  /* 0x000000000000794d */ /* 0x000fea0003800000 */
.L_x_6139:
        /* <DEDUP_REMOVED lines=21> */
.L_x_6146:
[----:B------:R-:W-:-:S04]  /*f910*/  SHF.R.U32.HI R3, RZ, 0x18, R3 ;  /* 0x00000018ff037819 */ /* 0x000fc80000011603 */
[----:B------:R-:W-:-:S04]  /*f920*/  LOP3.LUT R0, R0, 0x80, R3, 0xf8, !PT ;  /* 0x0000008000007812 */ /* 0x000fc800078ef803 */
[----:B------:R-:W-:-:S07]  /*f930*/  PRMT R8, R0, 0x7610, R8 ;  /* 0x0000761000087816 */ /* 0x000fce0000000008 */
.L_x_6145:
[----:B------:R-:W-:Y:S05]  /*f940*/  BSYNC.RECONVERGENT B0 ;  /* 0x0000000000007941 */ /* 0x000fea0003800200 */
.L_x_6144:
[----:B------:R-:W-:Y:S01]  /*f950*/  STG.E.U8 desc[UR36][R16.64], R8 ;  /* 0x0000000810007986 */ /* 0x000fe2000c101124 */
[----:B------:R-:W-:Y:S05]  /*f960*/  EXIT ;  /* 0x000000000000794d */ /* 0x000fea0003800000 */
.L_x_6138:
        /* <DEDUP_REMOVED lines=26> */
.L_x_6148:
[----:B------:R-:W0:Y:S02]  /*fb10*/  F2I.U64.F64.TRUNC R4, R4 ;  /* 0x0000000400047311 */ /* 0x000e24000030d800 */
[----:B0-----:R-:W-:Y:S01]  /*fb20*/  STG.E.64 desc[UR36][R16.64], R4 ;  /* 0x0000000410007986 */ /* 0x001fe2000c101b24 */
[----:B------:R-:W-:Y:S05]  /*fb30*/  EXIT ;  /* 0x000000000000794d */ /* 0x000fea0003800000 */
.L_x_6147:
[----:B------:R-:W0:Y:S02]  /*fb40*/  F2I.U32.F64.TRUNC R5, R4 ;  /* 0x0000000400057311 */ /* 0x000e24000030d000 */
[----:B0-----:R-:W-:Y:S01]  /*fb50*/  STG.E desc[UR36][R16.64], R5 ;  /* 0x0000000510007986 */ /* 0x001fe2000c101924 */
[----:B------:R-:W-:Y:S05]  /*fb60*/  EXIT ;  /* 0x000000000000794d */ /* 0x000fea0003800000 */
.L_x_6137:
        /* <DEDUP_REMOVED lines=10> */
.L_x_6150:
[----:B------:R-:W-:-:S05]  /*fc10*/  CS2R R6, SRZ ;  /* 0x0000000000067805 */ /* 0x000fca000001ff00 */
[----:B------:R-:W-:Y:S01]  /*fc20*/  STG.E.128 desc[UR36][R16.64], R4 ;  /* 0x0000000410007986 */ /* 0x000fe2000c101d24 */
[----:B------:R-:W-:Y:S05]  /*fc30*/  EXIT ;  /* 0x000000000000794d */ /* 0x000fea0003800000 */
.L_x_6149:
[----:B------:R-:W-:-:S09]  /*fc40*/  UISETP.NE.AND UP0, UPT, UR4, 0xf, UPT ;  /* 0x0000000f0400788c */ /* 0x000fd2000bf05270 */
[----:B------:R-:W-:Y:S05]  /*fc50*/  BRA.U !UP0, `(.L_x_6151) ;  /* 0x0000000508087547 */ /* 0x000fea000b800000 */
[----:B------:R-:W-:-:S09]  /*fc60*/  UISETP.NE.AND UP0, UPT, UR4, 0x17, UPT ;  /* 0x000000170400788c */ /* 0x000fd2000bf05270 */
[----:B------:R-:W-:Y:S05]  /*fc70*/  BRA.U !UP0, `(.L_x_6152) ;  /* 0x0000000108a07547 */ /* 0x000fea000b800000 */
[----:B------:R-:W-:-:S09]  /*fc80*/  UISETP.NE.AND UP0, UPT, UR4, 0x18, UPT ;  /* 0x000000180400788c */ /* 0x000fd2000bf05270 */
[----:B------:R-:W-:Y:S05]  /*fc90*/  BRA.U !UP0, `(.L_x_6153) ;  /* 0x0000000108447547 */ /* 0x000fea000b800000 */
.L_x_6130:
        /* <DEDUP_REMOVED lines=16> */
.L_x_6154:
[----:B------:R-:W-:Y:S05]  /*fda0*/  EXIT ;  /* 0x000000000000794d */ /* 0x000fea0003800000 */
.L_x_6153:
        /* <DEDUP_REMOVED lines=17> */
.L_x_6156:
[----:B------:R-:W-:Y:S05]  /*fec0*/  BSYNC.RECONVERGENT B0 ;  /* 0x0000000000007941 */ /* 0x000fea0003800200 */
.L_x_6155:
[----:B------:R-:W-:-:S05]  /*fed0*/  LOP3.LUT R3, R0, 0x80, R3, 0xf8, !PT ;  /* 0x0000008000037812 */ /* 0x000fca00078ef803 */
[----:B------:R-:W-:Y:S01]  /*fee0*/  STG.E.U8 desc[UR36][R16.64], R3 ;  /* 0x0000000310007986 */ /* 0x000fe2000c101124 */
[----:B------:R-:W-:Y:S05]  /*fef0*/  EXIT ;  /* 0x000000000000794d */ /* 0x000fea0003800000 */
.L_x_6152:
        /* <DEDUP_REMOVED lines=16> */
.L_x_6158:
[----:B------:R-:W-:Y:S02]  /*10000*/  ISETP.GT.U32.AND P0, PT, R2, 0x7f800000, PT ;  /* 0x7f8000000200780c */ /* 0x000fe40003f04070 */
[----:B------:R-:W-:-:S04]  /*10010*/  MOV R0, 0x7f ;  /* 0x0000007f00007802 */ /* 0x000fc80000000f00 */
[----:B------:R-:W-:-:S07]  /*10020*/  SEL R0, R0, 0x7c, P0 ;  /* 0x0000007c00007807 */ /* 0x000fce0000000000 */
.L_x_6159:
[----:B------:R-:W-:Y:S05]  /*10030*/  BSYNC.RECONVERGENT B0 ;  /* 0x0000000000007941 */ /* 0x000fea0003800200 */
.L_x_6157:
[----:B------:R-:W-:-:S04]  /*10040*/  SHF.R.U32.HI R3, RZ, 0x18, R3 ;  /* 0x00000018ff037819 */ /* 0x000fc80000011603 */
[----:B------:R-:W-:-:S05]  /*10050*/  LOP3.LUT R3, R0, 0x80, R3, 0xf8, !PT ;  /* 0x0000008000037812 */ /* 0x000fca00078ef803 */
[----:B------:R-:W-:Y:S01]  /*10060*/  STG.E.U8 desc[UR36][R16.64], R3 ;  /* 0x0000000310007986 */ /* 0x000fe2000c101124 */
[----:B------:R-:W-:Y:S05]  /*10070*/  EXIT ;  /* 0x000000000000794d */ /* 0x000fea0003800000 */
.L_x_6151:
        /* <DEDUP_REMOVED lines=8> */
        .weak           $__internal_7_$__cuda_sm20_div_rn_f64_full
        .type           $__internal_7_$__cuda_sm20_div_rn_f64_full,@function
        .size           $__internal_7_$__cuda_sm20_div_rn_f64_full,(.L_x_6996 - $__internal_7_$__cuda_sm20_div_rn_f64_full)
$__internal_7_$__cuda_sm20_div_rn_f64_full:
[C---:B------:R-:W-:Y:S01]  /*10100*/  FSETP.GEU.AND P0, PT, |R11|.reuse, 1.469367938527859385e-39, PT ;  /* 0x001000000b00780b */ /* 0x040fe20003f0e200 */
[----:B------:R-:W-:Y:S01]  /*10110*/  BSSY.RECONVERGENT B2, `(.L_x_6160) ;  /* 0x0000057000027945 */ /* 0x000fe20003800200 */
[----:B------:R-:W-:Y:S02]  /*10120*/  LOP3.LUT R8, R11, 0x800fffff, RZ, 0xc0, !PT ;  /* 0x800fffff0b087812 */ /* 0x000fe400078ec0ff */
[C---:B------:R-:W-:Y:S02]  /*10130*/  FSETP.GEU.AND P2, PT, |R13|.reuse, 1.469367938527859385e-39, PT ;  /* 0x001000000d00780b */ /* 0x040fe40003f4e200 */
[----:B------:R-:W-:Y:S01]  /*10140*/  LOP3.LUT R9, R8, 0x3ff00000, RZ, 0xfc, !PT ;  /* 0x3ff0000008097812 */ /* 0x000fe200078efcff */
[----:B------:R-:W-:Y:S01]  /*10150*/  IMAD.MOV.U32 R8, RZ, RZ, R10 ;  /* 0x000000ffff087224 */ /* 0x000fe200078e000a */
[----:B------:R-:W-:Y:S02]  /*10160*/  MOV R14, 0x1 ;  /* 0x00000001000e7802 */ /* 0x000fe40000000f00 */
[----:B------:R-:W-:-:S02]  /*10170*/  LOP3.LUT R3, R13, 0x7ff00000, RZ, 0xc0, !PT ;  /* 0x7ff000000d037812 */ /* 0x000fc400078ec0ff */
[----:B------:R-:W-:Y:S01]  /*10180*/  LOP3.LUT R6, R11, 0x7ff00000, RZ, 0xc0, !PT ;  /* 0x7ff000000b067812 */ /* 0x000fe200078ec0ff */
[----:B------:R-:W-:-:S03]  /*10190*/  @!P0 DMUL R8, R10, 8.98846567431157953865e+307 ;  /* 0x7fe000000a088828 */ /* 0x000fc60000000000 */
[----:B------:R-:W-:Y:S02]  /*101a0*/  ISETP.GE.U32.AND P1, PT, R3, R6, PT ;  /* 0x000000060300720c */ /* 0x000fe40003f26070 */
[----:B------:R-:W-:Y:S01]  /*101b0*/  @!P2 LOP3.LUT R4, R11, 0x7ff00000, RZ, 0xc0, !PT ;  /* 0x7ff000000b04a812 */ /* 0x000fe200078ec0ff */
[----:B------:R-:W0:Y:S03]  /*101c0*/  MUFU.RCP64H R15, R9 ;  /* 0x00000009000f7308 */ /* 0x000e260000001800 */
[----:B------:R-:W-:Y:S01]  /*101d0*/  @!P2 ISETP.GE.U32.AND P3, PT, R3, R4, PT ;  /* 0x000000040300a20c */ /* 0x000fe20003f66070 */
[----:B------:R-:W-:-:S05]  /*101e0*/  IMAD.MOV.U32 R4, RZ, RZ, 0x1ca00000 ;  /* 0x1ca00000ff047424 */ /* 0x000fca00078e00ff */
[----:B------:R-:W-:-:S04]  /*101f0*/  @!P2 SEL R5, R4, 0x63400000, !P3 ;  /* 0x634000000405a807 */ /* 0x000fc80005800000 */
[----:B------:R-:W-:Y:S02]  /*10200*/  @!P2 LOP3.LUT R22, R5, 0x80000000, R13, 0xf8, !PT ;  /* 0x800000000516a812 */ /* 0x000fe400078ef80d */
[----:B------:R-:W-:Y:S01]  /*10210*/  MOV R5, R3 ;  /* 0x0000000300057202 */ /* 0x000fe20000000f00 */
[----:B0-----:R-:W-:Y:S01]  /*10220*/  DFMA R18, R14, -R8, 1 ;  /* 0x3ff000000e12742b */ /* 0x001fe20000000808 */
[----:B------:R-:W-:Y:S01]  /*10230*/  @!P2 LOP3.LUT R23, R22, 0x100000, RZ, 0xfc, !PT ;  /* 0x001000001617a812 */ /* 0x000fe200078efcff */
[----:B------:R-:W-:-:S06]  /*10240*/  @!P2 IMAD.MOV.U32 R22, RZ, RZ, RZ ;  /* 0x000000ffff16a224 */ /* 0x000fcc00078e00ff */
[----:B------:R-:W-:-:S08]  /*10250*/  DFMA R18, R18, R18, R18 ;  /* 0x000000121212722b */ /* 0x000fd00000000012 */
[----:B------:R-:W-:Y:S01]  /*10260*/  DFMA R18, R14, R18, R14 ;  /* 0x000000120e12722b */ /* 0x000fe2000000000e */
[----:B------:R-:W-:Y:S02]  /*10270*/  SEL R15, R4, 0x63400000, !P1 ;  /* 0x63400000040f7807 */ /* 0x000fe40004800000 */
[----:B------:R-:W-:Y:S02]  /*10280*/  MOV R14, R12 ;  /* 0x0000000c000e7202 */ /* 0x000fe40000000f00 */
[----:B------:R-:W-:-:S03]  /*10290*/  LOP3.LUT R15, R15, 0x800fffff, R13, 0xf8, !PT ;  /* 0x800fffff0f0f7812 */ /* 0x000fc600078ef80d */
[----:B------:R-:W-:-:S03]  /*102a0*/  DFMA R20, R18, -R8, 1 ;  /* 0x3ff000001214742b */ /* 0x000fc60000000808 */
[----:B------:R-:W-:Y:S01]  /*102b0*/  @!P2 DFMA R14, R14, 2, -R22 ;  /* 0x400000000e0ea82b */ /* 0x000fe20000000816 */
[----:B------:R-:W-:Y:S01]  /*102c0*/  IMAD.MOV.U32 R22, RZ, RZ, R6 ;  /* 0x000000ffff167224 */ /* 0x000fe200078e0006 */
[----:B------:R-:W-:-:S03]  /*102d0*/  @!P0 LOP3.LUT R22, R9, 0x7ff00000, RZ, 0xc0, !PT ;  /* 0x7ff0000009168812 */ /* 0x000fc600078ec0ff */
[----:B------:R-:W-:Y:S02]  /*102e0*/  DFMA R20, R18, R20, R18 ;  /* 0x000000141214722b */ /* 0x000fe40000000012 */
[----:B------:R-:W-:-:S03]  /*102f0*/  VIADD R28, R22, 0xffffffff ;  /* 0xffffffff161c7836 */ /* 0x000fc60000000000 */
        /* <DEDUP_REMOVED lines=13> */
[----:B------:R-:W-:Y:S02]  /*103d0*/  IADD3 R3, PT, PT, -R4, R3, RZ ;  /* 0x0000000304037210 */ /* 0x000fe40007ffe1ff */
[----:B------:R-:W-:-:S03]  /*103e0*/  MOV R4, RZ ;  /* 0x000000ff00047202 */ /* 0x000fc60000000f00 */
[----:B------:R-:W-:-:S06]  /*103f0*/  VIADD R5, R3, 0x7fe00000 ;  /* 0x7fe0000003057836 */ /* 0x000fcc0000000000 */
[----:B------:R-:W-:-:S10]  /*10400*/  DMUL R18, R6, R4 ;  /* 0x0000000406127228 */ /* 0x000fd40000000000 */
[----:B------:R-:W-:-:S13]  /*10410*/  FSETP.GTU.AND P0, PT, |R19|, 1.469367938527859385e-39, PT ;  /* 0x001000001300780b */ /* 0x000fda0003f0c200 */
[----:B------:R-:W-:Y:S05]  /*10420*/  @P0 BRA `(.L_x_6162) ;  /* 0x0000000000940947 */ /* 0x000fea0003800000 */
[----:B------:R-:W-:-:S06]  /*10430*/  DFMA R8, R6, -R8, R14 ;  /* 0x800000080608722b */ /* 0x000fcc000000000e */
[----:B------:R-:W-:-:S04]  /*10440*/  IMAD.MOV.U32 R8, RZ, RZ, RZ ;  /* 0x000000ffff087224 */ /* 0x000fc800078e00ff */
[C---:B------:R-:W-:Y:S02]  /*10450*/  FSETP.NEU.AND P0, PT, R9.reuse, RZ, PT ;  /* 0x000000ff0900720b */ /* 0x040fe40003f0d000 */
[----:B------:R-:W-:-:S04]  /*10460*/  LOP3.LUT R11, R9, 0x80000000, R11, 0x48, !PT ;  /* 0x80000000090b7812 */ /* 0x000fc800078e480b */
[----:B------:R-:W-:-:S07]  /*10470*/  LOP3.LUT R9, R11, R5, RZ, 0xfc, !PT ;  /* 0x000000050b097212 */ /* 0x000fce00078efcff */
[----:B------:R-:W-:Y:S05]  /*10480*/  @!P0 BRA `(.L_x_6162) ;  /* 0x00000000007c8947 */ /* 0x000fea0003800000 */
[C---:B------:R-:W-:Y:S01]  /*10490*/  IADD3 R5, PT, PT, -R3.reuse, RZ, RZ ;  /* 0x000000ff03057210 */ /* 0x040fe20007ffe1ff */
[----:B------:R-:W-:Y:S01]  /*104a0*/  IMAD.MOV.U32 R4, RZ, RZ, RZ ;  /* 0x000000ffff047224 */ /* 0x000fe200078e00ff */
[----:B------:R-:W-:-:S05]  /*104b0*/  IADD3 R3, PT, PT, -R3, -0x43300000, RZ ;  /* 0xbcd0000003037810 */ /* 0x000fca0007ffe1ff */
[----:B------:R-:W-:Y:S02]  /*104c0*/  DFMA R4, R18, -R4, R6 ;  /* 0x800000041204722b */ /* 0x000fe40000000006 */
[----:B------:R-:W-:-:S08]  /*104d0*/  DMUL.RP R6, R6, R8 ;  /* 0x0000000806067228 */ /* 0x000fd00000008000 */
[----:B------:R-:W-:Y:S02]  /*104e0*/  FSETP.NEU.AND P0, PT, |R5|, R3, PT ;  /* 0x000000030500720b */ /* 0x000fe40003f0d200 */
[----:B------:R-:W-:Y:S02]  /*104f0*/  LOP3.LUT R11, R7, R11, RZ, 0x3c, !PT ;  /* 0x0000000b070b7212 */ /* 0x000fe400078e3cff */
[----:B------:R-:W-:Y:S02]  /*10500*/  FSEL R18, R6, R18, !P0 ;  /* 0x0000001206127208 */ /* 0x000fe40004000000 */
[----:B------:R-:W-:Y:S01]  /*10510*/  FSEL R19, R11, R19, !P0 ;  /* 0x000000130b137208 */ /* 0x000fe20004000000 */
[----:B------:R-:W-:Y:S06]  /*10520*/  BRA `(.L_x_6162) ;  /* 0x0000000000547947 */ /* 0x000fec0003800000 */
.L_x_6161:
        /* <DEDUP_REMOVED lines=16> */
.L_x_6164:
[----:B------:R-:W-:Y:S01]  /*10630*/  LOP3.LUT R19, R11, 0x80000, RZ, 0xfc, !PT ;  /* 0x000800000b137812 */ /* 0x000fe200078efcff */
[----:B------:R-:W-:Y:S01]  /*10640*/  IMAD.MOV.U32 R18, RZ, RZ, R10 ;  /* 0x000000ffff127224 */ /* 0x000fe200078e000a */
[----:B------:R-:W-:Y:S06]  /*10650*/  BRA `(.L_x_6162) ;  /* 0x0000000000087947 */ /* 0x000fec0003800000 */
.L_x_6163:
[----:B------:R-:W-:Y:S02]  /*10660*/  LOP3.LUT R19, R13, 0x80000, RZ, 0xfc, !PT ;  /* 0x000800000d137812 */ /* 0x000fe400078efcff */
[----:B------:R-:W-:-:S07]  /*10670*/  MOV R18, R12 ;  /* 0x0000000c00127202 */ /* 0x000fce0000000f00 */
.L_x_6162:
[----:B------:R-:W-:Y:S05]  /*10680*/  BSYNC.RECONVERGENT B2 ;  /* 0x0000000000027941 */ /* 0x000fea0003800200 */
.L_x_6160:
[----:B------:R-:W-:Y:S02]  /*10690*/  HFMA2 R5, -RZ, RZ, 0, 0 ;  /* 0x00000000ff057431 */ /* 0x000fe400000001ff */
[----:B------:R-:W-:-:S04]  /*106a0*/  IMAD.MOV.U32 R4, RZ, RZ, R0 ;  /* 0x000000ffff047224 */ /* 0x000fc800078e0000 */
[----:B------:R-:W-:Y:S05]  /*106b0*/  RET.REL.NODEC R4 `(_ZN2at6native18elementwise_kernelILi128ELi4EZNS0_15gpu_kernel_implIZZZNS0_33launch_log_sigmoid_forward_kernelERNS_18TensorIteratorBaseEENKUlvE_clEvENKUlvE_clEvEUldE_EEvS4_RKT_EUliE_EEviT1_) ;  /* 0xfffffef804507950 */ /* 0x000fea0003c3ffff */
.L_x_6165:
        /* <DEDUP_REMOVED lines=12> */
.L_x_6996:


//--------------------- .text._ZN2at6native27unrolled_elementwise_kernelIZZZNS0_33launch_log_sigmoid_forward_kernelERNS_18TensorIteratorBaseEENKUlvE_clEvENKUlvE_clEvEUldE_St5arrayIPcLm2EELi4E23TrivialOffsetCalculatorILi1EjESB_NS0_6memory12LoadWithCastILi1EEENSC_13StoreWithCastILi1EEEEEviT_T0_T2_T3_T4_T5_ --------------------------
	.section	.text._ZN2at6native27unrolled_elementwise_kernelIZZZNS0_33launch_log_sigmoid_forward_kernelERNS_18TensorIteratorBaseEENKUlvE_clEvENKUlvE_clEvEUldE_St5arrayIPcLm2EELi4E23TrivialOffsetCalculatorILi1EjESB_NS0_6memory12LoadWithCastILi1EEENSC_13StoreWithCastILi1EEEEEviT_T0_T2_T3_T4_T5_,"ax",@progbits
	.align	128
        .global         _ZN2at6native27unrolled_elementwise_kernelIZZZNS0_33launch_log_sigmoid_forward_kernelERNS_18TensorIteratorBaseEENKUlvE_clEvENKUlvE_clEvEUldE_St5arrayIPcLm2EELi4E23TrivialOffsetCalculatorILi1EjESB_NS0_6memory12LoadWithCastILi1EEENSC_13StoreWithCastILi1EEEEEviT_T0_T2_T3_T4_T5_
        .type           _ZN2at6native27unrolled_elementwise_kernelIZZZNS0_33launch_log_sigmoid_forward_kernelERNS_18TensorIteratorBaseEENKUlvE_clEvENKUlvE_clEvEUldE_St5arrayIPcLm2EELi4E23TrivialOffsetCalculatorILi1EjESB_NS0_6memory12LoadWithCastILi1EEENSC_13StoreWithCastILi1EEEEEviT_T0_T2_T3_T4_T5_,@function
        .size           _ZN2at6native27unrolled_elementwise_kernelIZZZNS0_33launch_log_sigmoid_forward_kernelERNS_18TensorIteratorBaseEENKUlvE_clEvENKUlvE_clEvEUldE_St5arrayIPcLm2EELi4E23TrivialOffsetCalculatorILi1EjESB_NS0_6memory12LoadWithCastILi1EEENSC_13StoreWithCastILi1EEEEEviT_T0_T2_T3_T4_T5_,(.L_x_6997 - _ZN2at6native27unrolled_elementwise_kernelIZZZNS0_33launch_log_sigmoid_forward_kernelERNS_18TensorIteratorBaseEENKUlvE_clEvENKUlvE_clEvEUldE_St5arrayIPcLm2EELi4E23TrivialOffsetCalculatorILi1EjESB_NS0_6memory12LoadWithCastILi1EEENSC_13StoreWithCastILi1EEEEEviT_T0_T2_T3_T4_T5_)
        .other          _ZN2at6native27unrolled_elementwise_kernelIZZZNS0_33launch_log_sigmoid_forward_kernelERNS_18TensorIteratorBaseEENKUlvE_clEvENKUlvE_clEvEUldE_St5arrayIPcLm2EELi4E23TrivialOffsetCalculatorILi1EjESB_NS0_6memory12LoadWithCastILi1EEENSC_13StoreWithCastILi1EEEEEviT_T0_T2_T3_T4_T5_,@"STO_CUDA_ENTRY STV_DEFAULT"
_ZN2at6native27unrolled_elementwise_kernelIZZZNS0_33launch_log_sigmoid_forward_kernelERNS_18TensorIteratorBaseEENKUlvE_clEvENKUlvE_clEvEUldE_St5arrayIPcLm2EELi4E23TrivialOffsetCalculatorILi1EjESB_NS0_6memory12LoadWithCastILi1EEENSC_13StoreWithCastILi1EEEEEviT_T0_T2_T3_T4_T5_:
.text._ZN2at6native27unrolled_elementwise_kernelIZZZNS0_33launch_log_sigmoid_forward_kernelERNS_18TensorIteratorBaseEENKUlvE_clEvENKUlvE_clEvEUldE_St5arrayIPcLm2EELi4E23TrivialOffsetCalculatorILi1EjESB_NS0_6memory12LoadWithCastILi1EEENSC_13StoreWithCastILi1EEEEEviT_T0_T2_T3_T4_T5_:
        /* <DEDUP_REMOVED lines=33> */
.L_x_6172:
[----:B------:R-:W2:Y:S02]  /*0210*/  LDG.E.U8 R4, desc[UR36][R4.64] ;  /* 0x0000002404047981 */ /* 0x000ea4000c1e1100 */
[----:B--2---:R0:W1:Y:S01]  /*0220*/  I2F.F64.U16 R26, R4 ;  /* 0x00000004001a7312 */ /* 0x0040620000101800 */
[----:B------:R-:W-:Y:S05]  /*0230*/  BRA `(.L_x_6174) ;  /* 0x0000000c00647947 */ /* 0x000fea0003800000 */
.L_x_6171:
        /* <DEDUP_REMOVED lines=9> */
.L_x_6176:
[----:B------:R-:W2:Y:S02]  /*02d0*/  LDG.E R4, desc[UR36][R4.64] ;  /* 0x0000002404047981 */ /* 0x000ea4000c1e1900 */
[----:B--2---:R1:W2:Y:S01]  /*02e0*/  I2F.F64 R26, R4 ;  /* 0x00000004001a7312 */ /* 0x0042a20000201c00 */
[----:B------:R-:W-:Y:S05]  /*02f0*/  BRA `(.L_x_6174) ;  /* 0x0000000c00347947 */ /* 0x000fea0003800000 */
.L_x_6175:
[----:B------:R-:W2:Y:S02]  /*0300*/  LDG.E.U16 R4, desc[UR36][R4.64] ;  /* 0x0000002404047981 */ /* 0x000ea4000c1e1500 */
[----:B--2---:R3:W4:Y:S01]  /*0310*/  I2F.F64.S16 R26, R4 ;  /* 0x00000004001a7312 */ /* 0x0047220000101c00 */
[----:B------:R-:W-:Y:S05]  /*0320*/  BRA `(.L_x_6174) ;  /* 0x0000000c00287947 */ /* 0x000fea0003800000 */
.L_x_6170:
        /* <DEDUP_REMOVED lines=10> */
.L_x_6178:
[----:B------:R-:W2:Y:S02]  /*03d0*/  LDG.E.U16 R0, desc[UR36][R4.64] ;  /* 0x0000002404007981 */ /* 0x000ea4000c1e1500 */
[----:B--2---:R-:W-:-:S05]  /*03e0*/  HADD2.F32 R0, -RZ, R0.H0_H0 ;  /* 0x20000000ff007230 */ /* 0x004fca0000004100 */
[----:B------:R-:W-:-:S04]  /*03f0*/  FMUL.FTZ R0, R0, 1 ;  /* 0x3f80000000007820 */ /* 0x000fc80000410000 */
[----:B------:R0:W1:Y:S01]  /*0400*/  F2F.F64.F32 R26, R0 ;  /* 0x00000000001a7310 */ /* 0x0000620000201800 */
[----:B------:R-:W-:Y:S05]  /*0410*/  BRA `(.L_x_6174) ;  /* 0x0000000800ec7947 */ /* 0x000fea0003800000 */
.L_x_6177:
        /* <DEDUP_REMOVED lines=10> */
.L_x_6180:
[----:B------:R-:W2:Y:S02]  /*04c0*/  LDG.E.U16 R4, desc[UR36][R4.64] ;  /* 0x0000002404047981 */ /* 0x000ea4000c1e1500 */
[----:B--2---:R-:W-:-:S05]  /*04d0*/  HADD2.F32 R0, -RZ, R4.H0_H0 ;  /* 0x20000004ff007230 */ /* 0x004fca0000004100 */
[----:B------:R-:W-:-:S04]  /*04e0*/  FMUL.FTZ R0, R0, 1 ;  /* 0x3f80000000007820 */ /* 0x000fc80000410000 */
[----:B------:R0:W1:Y:S01]  /*04f0*/  F2F.F64.F32 R26, R0 ;  /* 0x00000000001a7310 */ /* 0x0000620000201800 */
[----:B------:R-:W-:Y:S05]  /*0500*/  BRA `(.L_x_6174) ;  /* 0x0000000800b07947 */ /* 0x000fea0003800000 */
.L_x_6179:
[----:B------:R0:W5:Y:S01]  /*0510*/  LDG.E.64 R26, desc[UR36][R4.64] ;  /* 0x00000024041a7981 */ /* 0x000162000c1e1b00 */
[----:B------:R-:W-:Y:S05]  /*0520*/  BRA `(.L_x_6174) ;  /* 0x0000000800a87947 */ /* 0x000fea0003800000 */
.L_x_6169:
        /* <DEDUP_REMOVED lines=13> */
.L_x_6183:
[----:B------:R0:W5:Y:S01]  /*0600*/  LDG.E.64 R26, desc[UR36][R4.64] ;  /* 0x00000024041a7981 */ /* 0x000162000c1e1b00 */
[----:B------:R-:W-:Y:S05]  /*0610*/  BRA `(.L_x_6174) ;  /* 0x00000008006c7947 */ /* 0x000fea0003800000 */
.L_x_6182:
        /* <DEDUP_REMOVED lines=27> */
.L_x_6185:
        /* <DEDUP_REMOVED lines=15> */
.L_x_6184:
[----:B------:R-:W2:Y:S02]  /*08c0*/  LDG.E.U16 R0, desc[UR36][R4.64] ;  /* 0x0000002404007981 */ /* 0x000ea4000c1e1500 */
[----:B--2---:R-:W-:-:S04]  /*08d0*/  IMAD.U32 R0, R0, 0x10000, RZ ;  /* 0x0001000000007824 */ /* 0x004fc800078e00ff */
[----:B------:R-:W-:-:S04]  /*08e0*/  FMUL.FTZ R0, R0, 1 ;  /* 0x3f80000000007820 */ /* 0x000fc80000410000 */
[----:B------:R0:W1:Y:S01]  /*08f0*/  F2F.F64.F32 R26, R0 ;  /* 0x00000000001a7310 */ /* 0x0000620000201800 */
[----:B------:R-:W-:Y:S05]  /*0900*/  BRA `(.L_x_6174) ;  /* 0x0000000400b07947 */ /* 0x000fea0003800000 */
.L_x_6181:
        /* <DEDUP_REMOVED lines=11> */
.L_x_6188:
        /* <DEDUP_REMOVED lines=21> */
.L_x_6190:
[----:B------:R-:W-:Y:S05]  /*0b10*/  BSYNC.RECONVERGENT B0 ;  /* 0x0000000000007941 */ /* 0x000fea0003800200 */
.L_x_6189:
[----:B------:R-:W-:Y:S01]  /*0b20*/  IMAD.SHL.U32 R0, R0, 0x100000, RZ ;  /* 0x0010000000007824 */ /* 0x000fe200078e00ff */
[----:B------:R-:W-:-:S04]  /*0b30*/  LEA R3, R3, 0x3b800000, 0x17 ;  /* 0x3b80000003037811 */ /* 0x000fc800078eb8ff */
[----:B------:R-:W-:-:S05]  /*0b40*/  LOP3.LUT R0, R3, R0, R7, 0xfe, !PT ;  /* 0x0000000003007212 */ /* 0x000fca00078efe07 */
[----:B------:R-:W-:-:S04]  /*0b50*/  FMUL.FTZ R0, R0, 1 ;  /* 0x3f80000000007820 */ /* 0x000fc80000410000 */
[----:B------:R0:W1:Y:S01]  /*0b60*/  F2F.F64.F32 R26, R0 ;  /* 0x00000000001a7310 */ /* 0x0000620000201800 */
[----:B------:R-:W-:Y:S05]  /*0b70*/  BRA `(.L_x_6174) ;  /* 0x0000000400147947 */ /* 0x000fea0003800000 */
.L_x_6187:
        /* <DEDUP_REMOVED lines=21> */
.L_x_6192:
[----:B------:R-:W-:Y:S05]  /*0cd0*/  BSYNC.RECONVERGENT B0 ;  /* 0x0000000000007941 */ /* 0x000fea0003800200 */
.L_x_6191:
[----:B------:R-:W-:Y:S01]  /*0ce0*/  IMAD.SHL.U32 R0, R0, 0x200000, RZ ;  /* 0x0020000000007824 */ /* 0x000fe200078e00ff */
[----:B------:R-:W-:-:S04]  /*0cf0*/  LEA R3, R3, 0x37800000, 0x17 ;  /* 0x3780000003037811 */ /* 0x000fc800078eb8ff */
[----:B------:R-:W-:-:S05]  /*0d00*/  LOP3.LUT R0, R3, R0, R7, 0xfe, !PT ;  /* 0x0000000003007212 */ /* 0x000fca00078efe07 */
[----:B------:R-:W-:-:S04]  /*0d10*/  FMUL.FTZ R0, R0, 1 ;  /* 0x3f80000000007820 */ /* 0x000fc80000410000 */
[----:B------:R0:W1:Y:S01]  /*0d20*/  F2F.F64.F32 R26, R0 ;  /* 0x00000000001a7310 */ /* 0x0000620000201800 */
[----:B------:R-:W-:Y:S05]  /*0d30*/  BRA `(.L_x_6174) ;  /* 0x0000000000a47947 */ /* 0x000fea0003800000 */
.L_x_6186:
[----:B------:R-:W-:-:S09]  /*0d40*/  UISETP.NE.AND UP0, UPT, UR4, 0x1c, UPT ;  /* 0x0000001c0400788c */ /* 0x000fd2000bf05270 */
[----:B------:R-:W-:Y:S05]  /*0d50*/  BRA.U !UP0, `(.L_x_6193) ;  /* 0x0000000108947547 */ /* 0x000fea000b800000 */
[----:B------:R-:W-:-:S09]  /*0d60*/  UISETP.NE.AND UP0, UPT, UR4, 0x1d, UPT ;  /* 0x0000001d0400788c */ /* 0x000fd2000bf05270 */
[----:B------:R-:W-:Y:S05]  /*0d70*/  BRA.U !UP0, `(.L_x_6194) ;  /* 0x0000000108807547 */ /* 0x000fea000b800000 */
[----:B------:R-:W-:-:S09]  /*0d80*/  UISETP.NE.AND UP0, UPT, UR4, 0x2c, UPT ;  /* 0x0000002c0400788c */ /* 0x000fd2000bf05270 */
[----:B------:R-:W-:Y:S05]  /*0d90*/  BRA.U !UP0, `(.L_x_6195) ;  /* 0x0000000108487547 */ /* 0x000fea000b800000 */
.L_x_6173:
        /* <DEDUP_REMOVED lines=16> */
.L_x_6196:
[----:B------:R-:W-:Y:S01]  /*0ea0*/  CS2R R26, SRZ ;  /* 0x00000000001a7805 */ /* 0x000fe2000001ff00 */
[----:B------:R-:W-:Y:S06]  /*0eb0*/  BRA `(.L_x_6174) ;  /* 0x0000000000447947 */ /* 0x000fec0003800000 */
.L_x_6195:
        /* <DEDUP_REMOVED lines=12> */
.L_x_6194:
[----:B------:R-:W2:Y:S02]  /*0f80*/  LDG.E.64 R26, desc[UR36][R4.64] ;  /* 0x00000024041a7981 */ /* 0x000ea4000c1e1b00 */
[----:B--2---:R-:W0:Y:S01]  /*0f90*/  I2F.F64.U64 R26, R26 ;  /* 0x0000001a001a7312 */ /* 0x004e220000301800 */
[----:B------:R-:W-:Y:S05]  /*0fa0*/  BRA `(.L_x_6174) ;  /* 0x0000000000087947 */ /* 0x000fea0003800000 */
.L_x_6193:
[----:B------:R-:W2:Y:S02]  /*0fb0*/  LDG.E R4, desc[UR36][R4.64] ;  /* 0x0000002404047981 */ /* 0x000ea4000c1e1900 */
[----:B--2---:R0:W1:Y:S02]  /*0fc0*/  I2F.F64.U32 R26, R4 ;  /* 0x00000004001a7312 */ /* 0x0040640000201800 */
.L_x_6174:
[----:B------:R-:W-:Y:S05]  /*0fd0*/  BSYNC.RECONVERGENT B7 ;  /* 0x0000000000077941 */ /* 0x000fea0003800200 */
.L_x_6168:
[----:B------:R-:W-:-:S07]  /*0fe0*/  VIADD R29, R23, 0x80 ;  /* 0x00000080171d7836 */ /* 0x000fce0000000000 */
.L_x_6167:
[----:B------:R-:W-:Y:S05]  /*0ff0*/  BSYNC.RECONVERGENT B6 ;  /* 0x0000000000067941 */ /* 0x000fea0003800200 */
.L_x_6166:
[----:B------:R-:W-:Y:S01]  /*1000*/  ISETP.GE.AND P0, PT, R29, R2, PT ;  /* 0x000000021d00720c */ /* 0x000fe20003f06270 */
[----:B------:R-:W-:Y:S01]  /*1010*/  BSSY.RECONVERGENT B6, `(.L_x_6197) ;  /* 0x00000f6000067945 */ /* 0x000fe20003800200 */
[----:B------:R-:W-:-:S11]  /*1020*/  CS2R R24, SRZ ;  /* 0x0000000000187805 */ /* 0x000fd6000001ff00 */
[----:B------:R-:W-:Y:S05]  /*1030*/  @P0 BRA `(.L_x_6198) ;  /* 0x0000000c00cc0947 */ /* 0x000fea0003800000 */
[----:B01-3--:R-:W0:Y:S01]  /*1040*/  LDC.64 R4, c[0x0][0x390] ;  /* 0x0000e400ff047b82 */ /* 0x00be220000000a00 */
        /* <DEDUP_REMOVED lines=20> */
.L_x_6203:
[----:B------:R-:W3:Y:S02]  /*1190*/  LDG.E.U8 R4, desc[UR36][R4.64] ;  /* 0x0000002404047981 */ /* 0x000ee4000c1e1100 */
[----:B---3--:R0:W1:Y:S01]  /*11a0*/  I2F.F64.U16 R24, R4 ;  /* 0x0000000400187312 */ /* 0x0080620000101800 */
[----:B------:R-:W-:Y:S05]  /*11b0*/  BRA `(.L_x_6205) ;  /* 0x0000000c00647947 */ /* 0x000fea0003800000 */
.L_x_6202:
        /* <DEDUP_REMOVED lines=9> */
.L_x_6207:
[----:B------:R-:W3:Y:S02]  /*1250*/  LDG.E R4, desc[UR36][R4.64] ;  /* 0x0000002404047981 */ /* 0x000ee4000c1e1900 */
[----:B---3--:R0:W1:Y:S01]  /*1260*/  I2F.F64 R24, R4 ;  /* 0x0000000400187312 */ /* 0x0080620000201c00 */
[----:B------:R-:W-:Y:S05]  /*1270*/  BRA `(.L_x_6205) ;  /* 0x0000000c00347947 */ /* 0x000fea0003800000 */
.L_x_6206:
[----:B------:R-:W3:Y:S02]  /*1280*/  LDG.E.U16 R4, desc[UR36][R4.64] ;  /* 0x0000002404047981 */ /* 0x000ee4000c1e1500 */
[----:B---3--:R0:W1:Y:S01]  /*1290*/  I2F.F64.S16 R24, R4 ;  /* 0x0000000400187312 */ /* 0x0080620000101c00 */
[----:B------:R-:W-:Y:S05]  /*12a0*/  BRA `(.L_x_6205) ;  /* 0x0000000c00287947 */ /* 0x000fea0003800000 */
.L_x_6201:
        /* <DEDUP_REMOVED lines=10> */
.L_x_6209:
[----:B------:R-:W3:Y:S02]  /*1350*/  LDG.E.U16 R0, desc[UR36][R4.64] ;  /* 0x0000002404007981 */ /* 0x000ee4000c1e1500 */
[----:B---3--:R-:W-:-:S05]  /*1360*/  HADD2.F32 R0, -RZ, R0.H0_H0 ;  /* 0x20000000ff007230 */ /* 0x008fca0000004100 */
[----:B------:R-:W-:-:S04]  /*1370*/  FMUL.FTZ R0, R0, 1 ;  /* 0x3f80000000007820 */ /* 0x000fc80000410000 */
[----:B------:R0:W1:Y:S01]  /*1380*/  F2F.F64.F32 R24, R0 ;  /* 0x0000000000187310 */ /* 0x0000620000201800 */
[----:B------:R-:W-:Y:S05]  /*1390*/  BRA `(.L_x_6205) ;  /* 0x0000000800ec7947 */ /* 0x000fea0003800000 */
.L_x_6208:
        /* <DEDUP_REMOVED lines=10> */
.L_x_6211:
[----:B------:R-:W3:Y:S02]  /*1440*/  LDG.E.U16 R4, desc[UR36][R4.64] ;  /* 0x0000002404047981 */ /* 0x000ee4000c1e1500 */
[----:B---3--:R-:W-:-:S05]  /*1450*/  HADD2.F32 R0, -RZ, R4.H0_H0 ;  /* 0x20000004ff007230 */ /* 0x008fca0000004100 */
[----:B------:R-:W-:-:S04]  /*1460*/  FMUL.FTZ R0, R0, 1 ;  /* 0x3f80000000007820 */ /* 0x000fc80000410000 */
[----:B------:R0:W1:Y:S01]  /*1470*/  F2F.F64.F32 R24, R0 ;  /* 0x0000000000187310 */ /* 0x0000620000201800 */
[----:B------:R-:W-:Y:S05]  /*1480*/  BRA `(.L_x_6205) ;  /* 0x0000000800b07947 */ /* 0x000fea0003800000 */
.L_x_6210:
[----:B------:R0:W5:Y:S01]  /*1490*/  LDG.E.64 R24, desc[UR36][R4.64] ;  /* 0x0000002404187981 */ /* 0x000162000c1e1b00 */
[----:B------:R-:W-:Y:S05]  /*14a0*/  BRA `(.L_x_6205) ;  /* 0x0000000800a87947 */ /* 0x000fea0003800000 */
.L_x_6200:
        /* <DEDUP_REMOVED lines=13> */
.L_x_6214:
[----:B------:R0:W5:Y:S01]  /*1580*/  LDG.E.64 R24, desc[UR36][R4.64] ;  /* 0x0000002404187981 */ /* 0x000162000c1e1b00 */
[----:B------:R-:W-:Y:S05]  /*1590*/  BRA `(.L_x_6205) ;  /* 0x00000008006c7947 */ /* 0x000fea0003800000 */
.L_x_6213:
        /* <DEDUP_REMOVED lines=27> */
.L_x_6216:
[----:B------:R-:W3:Y:S02]  /*1750*/  LDG.E.U8 R4, desc[UR36][R4.64] ;  /* 0x0000002404047981 */ /* 0x000ee4000c1e1100 */
[C---:B---3--:R-:W-:Y:S02]  /*1760*/  IMAD.SHL.U32 R0, R4.reuse, 0x2000000, RZ ;  /* 0x0200000004007824 */ /* 0x048fe400078e00ff */
        /* <DEDUP_REMOVED lines=13> */
.L_x_6215:
[----:B------:R-:W3:Y:S02]  /*1840*/  LDG.E.U16 R0, desc[UR36][R4.64] ;  /* 0x0000002404007981 */ /* 0x000ee4000c1e1500 */
[----:B---3--:R-:W-:-:S04]  /*1850*/  IMAD.U32 R0, R0, 0x10000, RZ ;  /* 0x0001000000007824 */ /* 0x008fc800078e00ff */
[----:B------:R-:W-:-:S04]  /*1860*/  FMUL.FTZ R0, R0, 1 ;  /* 0x3f80000000007820 */ /* 0x000fc80000410000 */
[----:B------:R0:W1:Y:S01]  /*1870*/  F2F.F64.F32 R24, R0 ;  /* 0x0000000000187310 */ /* 0x0000620000201800 */
[----:B------:R-:W-:Y:S05]  /*1880*/  BRA `(.L_x_6205) ;  /* 0x0000000400b07947 */ /* 0x000fea0003800000 */
.L_x_6212:
        /* <DEDUP_REMOVED lines=11> */
.L_x_6219:
        /* <DEDUP_REMOVED lines=21> */
.L_x_6221:
[----:B------:R-:W-:Y:S05]  /*1a90*/  BSYNC.RECONVERGENT B0 ;  /* 0x0000000000007941 */ /* 0x000fea0003800200 */
.L_x_6220:
[----:B------:R-:W-:Y:S01]  /*1aa0*/  IMAD.SHL.U32 R0, R0, 0x100000, RZ ;  /* 0x0010000000007824 */ /* 0x000fe200078e00ff */
[----:B------:R-:W-:-:S04]  /*1ab0*/  LEA R3, R3, 0x3b800000, 0x17 ;  /* 0x3b80000003037811 */ /* 0x000fc800078eb8ff */
[----:B------:R-:W-:-:S05]  /*1ac0*/  LOP3.LUT R0, R3, R0, R7, 0xfe, !PT ;  /* 0x0000000003007212 */ /* 0x000fca00078efe07 */
[----:B------:R-:W-:-:S04]  /*1ad0*/  FMUL.FTZ R0, R0, 1 ;  /* 0x3f80000000007820 */ /* 0x000fc80000410000 */
[----:B------:R0:W1:Y:S01]  /*1ae0*/  F2F.F64.F32 R24, R0 ;  /* 0x0000000000187310 */ /* 0x0000620000201800 */
[----:B------:R-:W-:Y:S05]  /*1af0*/  BRA `(.L_x_6205) ;  /* 0x0000000400147947 */ /* 0x000fea0003800000 */
.L_x_6218:
        /* <DEDUP_REMOVED lines=21> */
.L_x_6223:
[----:B------:R-:W-:Y:S05]  /*1c50*/  BSYNC.RECONVERGENT B0 ;  /* 0x0000000000007941 */ /* 0x000fea0003800200 */
.L_x_6222:
[----:B------:R-:W-:Y:S01]  /*1c60*/  IMAD.SHL.U32 R0, R0, 0x200000, RZ ;  /* 0x0020000000007824 */ /* 0x000fe200078e00ff */
[----:B------:R-:W-:-:S04]  /*1c70*/  LEA R3, R3, 0x37800000, 0x17 ;  /* 0x3780000003037811 */ /* 0x000fc800078eb8ff */
[----:B------:R-:W-:-:S05]  /*1c80*/  LOP3.LUT R0, R3, R0, R7, 0xfe, !PT ;  /* 0x0000000003007212 */ /* 0x000fca00078efe07 */
[----:B------:R-:W-:-:S04]  /*1c90*/  FMUL.FTZ R0, R0, 1 ;  /* 0x3f80000000007820 */ /* 0x000fc80000410000 */
[----:B------:R0:W1:Y:S01]  /*1ca0*/  F2F.F64.F32 R24, R0 ;  /* 0x0000000000187310 */ /* 0x0000620000201800 */
[----:B------:R-:W-:Y:S05]  /*1cb0*/  BRA `(.L_x_6205) ;  /* 0x0000000000a47947 */ /* 0x000fea0003800000 */
.L_x_6217:
        /* <DEDUP_REMOVED lines=18> */
.L_x_6204:
        /* <DEDUP_REMOVED lines=16> */
.L_x_6226:
[----:B------:R-:W-:Y:S01]  /*1ee0*/  CS2R R24, SRZ ;  /* 0x0000000000187805 */ /* 0x000fe2000001ff00 */
[----:B------:R-:W-:Y:S06]  /*1ef0*/  BRA `(.L_x_6205) ;  /* 0x0000000000147947 */ /* 0x000fec0003800000 */
.L_x_6225:
[----:B------:R-:W3:Y:S02]  /*1f00*/  LDG.E.64 R24, desc[UR36][R4.64] ;  /* 0x0000002404187981 */ /* 0x000ee4000c1e1b00 */
[----:B---3--:R-:W0:Y:S01]  /*1f10*/  I2F.F64.U64 R24, R24 ;  /* 0x0000001800187312 */ /* 0x008e220000301800 */
[----:B------:R-:W-:Y:S05]  /*1f20*/  BRA `(.L_x_6205) ;  /* 0x0000000000087947 */ /* 0x000fea0003800000 */
.L_x_6224:
[----:B------:R-:W3:Y:S02]  /*1f30*/  LDG.E R4, desc[UR36][R4.64] ;  /* 0x0000002404047981 */ /* 0x000ee4000c1e1900 */
[----:B---3--:R0:W1:Y:S02]  /*1f40*/  I2F.F64.U32 R24, R4 ;  /* 0x0000000400187312 */ /* 0x0080640000201800 */
.L_x_6205:
[----:B------:R-:W-:Y:S05]  /*1f50*/  BSYNC.RECONVERGENT B7 ;  /* 0x0000000000077941 */ /* 0x000fea0003800200 */
.L_x_6199:
[----:B------:R-:W-:-:S07]  /*1f60*/  VIADD R29, R29, 0x80 ;  /* 0x000000801d1d7836 */ /* 0x000fce0000000000 */
.L_x_6198:
[----:B------:R-:W-:Y:S05]  /*1f70*/  BSYNC.RECONVERGENT B6 ;  /* 0x0000000000067941 */ /* 0x000fea0003800200 */
.L_x_6197:
        /* <DEDUP_REMOVED lines=25> */
.L_x_6233:
[----:B------:R-:W3:Y:S02]  /*2110*/  LDG.E.U8 R4, desc[UR36][R4.64] ;  /* 0x0000002404047981 */ /* 0x000ee4000c1e1100 */
[----:B---3--:R0:W1:Y:S01]  /*2120*/  I2F.F64.U16 R18, R4 ;  /* 0x0000000400127312 */ /* 0x0080620000101800 */
[----:B------:R-:W-:Y:S05]  /*2130*/  BRA `(.L_x_6235) ;  /* 0x0000000c00647947 */ /* 0x000fea0003800000 */
.L_x_6232:
        /* <DEDUP_REMOVED lines=9> */
.L_x_6237:
[----:B------:R-:W3:Y:S02]  /*21d0*/  LDG.E R4, desc[UR36][R4.64] ;  /* 0x0000002404047981 */ /* 0x000ee4000c1e1900 */
[----:B---3--:R1:W3:Y:S01]  /*21e0*/  I2F.F64 R18, R4 ;  /* 0x0000000400127312 */ /* 0x0082e20000201c00 */
[----:B------:R-:W-:Y:S05]  /*21f0*/  BRA `(.L_x_6235) ;  /* 0x0000000c00347947 */ /* 0x000fea0003800000 */
.L_x_6236:
[----:B------:R-:W3:Y:S02]  /*2200*/  LDG.E.U16 R4, desc[UR36][R4.64] ;  /* 0x0000002404047981 */ /* 0x000ee4000c1e1500 */
[----:B---3--:R0:W1:Y:S01]  /*2210*/  I2F.F64.S16 R18, R4 ;  /* 0x0000000400127312 */ /* 0x0080620000101c00 */
[----:B------:R-:W-:Y:S05]  /*2220*/  BRA `(.L_x_6235) ;  /* 0x0000000c00287947 */ /* 0x000fea0003800000 */
.L_x_6231:
        /* <DEDUP_REMOVED lines=10> */
.L_x_6239:
[----:B------:R-:W3:Y:S02]  /*22d0*/  LDG.E.U16 R0, desc[UR36][R4.64] ;  /* 0x0000002404007981 */ /* 0x000ee4000c1e1500 */
[----:B---3--:R-:W-:-:S05]  /*22e0*/  HADD2.F32 R0, -RZ, R0.H0_H0 ;  /* 0x20000000ff007230 */ /* 0x008fca0000004100 */
[----:B------:R-:W-:-:S04]  /*22f0*/  FMUL.FTZ R0, R0, 1 ;  /* 0x3f80000000007820 */ /* 0x000fc80000410000 */
[----:B------:R0:W1:Y:S01]  /*2300*/  F2F.F64.F32 R18, R0 ;  /* 0x0000000000127310 */ /* 0x0000620000201800 */
[----:B------:R-:W-:Y:S05]  /*2310*/  BRA `(.L_x_6235) ;  /* 0x0000000800ec7947 */ /* 0x000fea0003800000 */
.L_x_6238:
        /* <DEDUP_REMOVED lines=10> */
.L_x_6241:
[----:B------:R-:W3:Y:S02]  /*23c0*/  LDG.E.U16 R4, desc[UR36][R4.64] ;  /* 0x0000002404047981 */ /* 0x000ee4000c1e1500 */
[----:B---3--:R-:W-:-:S05]  /*23d0*/  HADD2.F32 R0, -RZ, R4.H0_H0 ;  /* 0x20000004ff007230 */ /* 0x008fca0000004100 */
[----:B------:R-:W-:-:S04]  /*23e0*/  FMUL.FTZ R0, R0, 1 ;  /* 0x3f80000000007820 */ /* 0x000fc80000410000 */
[----:B------:R0:W1:Y:S01]  /*23f0*/  F2F.F64.F32 R18, R0 ;  /* 0x0000000000127310 */ /* 0x0000620000201800 */
[----:B------:R-:W-:Y:S05]  /*2400*/  BRA `(.L_x_6235) ;  /* 0x0000000800b07947 */ /* 0x000fea0003800000 */
.L_x_6240:
[----:B------:R0:W5:Y:S01]  /*2410*/  LDG.E.64 R18, desc[UR36][R4.64] ;  /* 0x0000002404127981 */ /* 0x000162000c1e1b00 */
[----:B------:R-:W-:Y:S05]  /*2420*/  BRA `(.L_x_6235) ;  /* 0x0000000800a87947 */ /* 0x000fea0003800000 */
.L_x_6230:
        /* <DEDUP_REMOVED lines=13> */
.L_x_6244:
[----:B------:R0:W5:Y:S01]  /*2500*/  LDG.E.64 R18, desc[UR36][R4.64] ;  /* 0x0000002404127981 */ /* 0x000162000c1e1b00 */
[----:B------:R-:W-:Y:S05]  /*2510*/  BRA `(.L_x_6235) ;  /* 0x00000008006c7947 */ /* 0x000fea0003800000 */
.L_x_6243:
        /* <DEDUP_REMOVED lines=27> */
.L_x_6246:
        /* <DEDUP_REMOVED lines=15> */
.L_x_6245:
[----:B------:R-:W3:Y:S02]  /*27c0*/  LDG.E.U16 R0, desc[UR36][R4.64] ;  /* 0x0000002404007981 */ /* 0x000ee4000c1e1500 */
[----:B---3--:R-:W-:-:S04]  /*27d0*/  IMAD.U32 R0, R0, 0x10000, RZ ;  /* 0x0001000000007824 */ /* 0x008fc800078e00ff */
[----:B------:R-:W-:-:S04]  /*27e0*/  FMUL.FTZ R0, R0, 1 ;  /* 0x3f80000000007820 */ /* 0x000fc80000410000 */
[----:B------:R0:W1:Y:S01]  /*27f0*/  F2F.F64.F32 R18, R0 ;  /* 0x0000000000127310 */ /* 0x0000620000201800 */
[----:B------:R-:W-:Y:S05]  /*2800*/  BRA `(.L_x_6235) ;  /* 0x0000000400b07947 */ /* 0x000fea0003800000 */
.L_x_6242:
        /* <DEDUP_REMOVED lines=11> */
.L_x_6249:
        /* <DEDUP_REMOVED lines=21> */
.L_x_6251:
[----:B------:R-:W-:Y:S05]  /*2a10*/  BSYNC.RECONVERGENT B0 ;  /* 0x0000000000007941 */ /* 0x000fea0003800200 */
.L_x_6250:
[----:B------:R-:W-:Y:S01]  /*2a20*/  IMAD.SHL.U32 R0, R0, 0x100000, RZ ;  /* 0x0010000000007824 */ /* 0x000fe200078e00ff */
[----:B------:R-:W-:-:S04]  /*2a30*/  LEA R3, R3, 0x3b800000, 0x17 ;  /* 0x3b80000003037811 */ /* 0x000fc800078eb8ff */
[----:B------:R-:W-:-:S05]  /*2a40*/  LOP3.LUT R0, R3, R0, R7, 0xfe, !PT ;  /* 0x0000000003007212 */ /* 0x000fca00078efe07 */
[----:B------:R-:W-:-:S04]  /*2a50*/  FMUL.FTZ R0, R0, 1 ;  /* 0x3f80000000007820 */ /* 0x000fc80000410000 */
[----:B------:R0:W1:Y:S01]  /*2a60*/  F2F.F64.F32 R18, R0 ;  /* 0x0000000000127310 */ /* 0x0000620000201800 */
[----:B------:R-:W-:Y:S05]  /*2a70*/  BRA `(.L_x_6235) ;  /* 0x0000000400147947 */ /* 0x000fea0003800000 */
.L_x_6248:
        /* <DEDUP_REMOVED lines=21> */
.L_x_6253:
[----:B------:R-:W-:Y:S05]  /*2bd0*/  BSYNC.RECONVERGENT B0 ;  /* 0x0000000000007941 */ /* 0x000fea0003800200 */
.L_x_6252:
[----:B------:R-:W-:Y:S01]  /*2be0*/  IMAD.SHL.U32 R0, R0, 0x200000, RZ ;  /* 0x0020000000007824 */ /* 0x000fe200078e00ff */
[----:B------:R-:W-:-:S04]  /*2bf0*/  LEA R3, R3, 0x37800000, 0x17 ;  /* 0x3780000003037811 */ /* 0x000fc800078eb8ff */
[----:B------:R-:W-:-:S05]  /*2c00*/  LOP3.LUT R0, R3, R0, R7, 0xfe, !PT ;  /* 0x0000000003007212 */ /* 0x000fca00078efe07 */
[----:B------:R-:W-:-:S04]  /*2c10*/  FMUL.FTZ R0, R0, 1 ;  /* 0x3f80000000007820 */ /* 0x000fc80000410000 */
[----:B------:R0:W1:Y:S01]  /*2c20*/  F2F.F64.F32 R18, R0 ;  /* 0x0000000000127310 */ /* 0x0000620000201800 */
[----:B------:R-:W-:Y:S05]  /*2c30*/  BRA `(.L_x_6235) ;  /* 0x0000000000a47947 */ /* 0x000fea0003800000 */
.L_x_6247:
        /* <DEDUP_REMOVED lines=18> */
.L_x_6234:
[----:B------:R-:W-:Y:S01]  /*2d60*/  MOV R14, 0x0 ;  /* 0x00000000000e7802 */ /* 0x000fe20000000f00 */
[----:B------:R-:W0:Y:S01]  /*2d70*/  LDCU.64 UR4, c[0x4][0x128] ;  /* 0x01002500ff0477ac */ /* 0x000e220008000a00 */
[----:B------:R-:W-:Y:S02]  /*2d80*/  IMAD.MOV.U32 R8, RZ, RZ, 0x4e ;  /* 0x0000004eff087424 */ /* 0x000fe400078e00ff */
[----:B------:R-:W-:Y:S01]  /*2d90*/  IMAD.MOV.U32 R12, RZ, RZ, 0x1 ;  /* 0x00000001ff0c7424 */ /* 0x000fe200078e00ff */
[----:B------:R-:W1:Y:S01]  /*2da0*/  LDCU.64 UR6, c[0x4][0x130] ;  /* 0x01002600ff0677ac */ /* 0x000e620008000a00 */
[----:B------:R-:W3:Y:S01]  /*2db0*/  LDC.64 R14, c[0x4][R14] ;  /* 0x010000000e0e7b82 */ /* 0x000ee20000000a00 */
        /* <DEDUP_REMOVED lines=10> */
.L_x_6256:
[----:B------:R-:W-:Y:S01]  /*2e60*/  CS2R R18, SRZ ;  /* 0x0000000000127805 */ /* 0x000fe2000001ff00 */
[----:B------:R-:W-:Y:S06]  /*2e70*/  BRA `(.L_x_6235) ;  /* 0x0000000000147947 */ /* 0x000fec0003800000 */
.L_x_6255:
[----:B------:R-:W3:Y:S02]  /*2e80*/  LDG.E.64 R18, desc[UR36][R4.64] ;  /* 0x0000002404127981 */ /* 0x000ee4000c1e1b00 */
[----:B---3--:R-:W0:Y:S01]  /*2e90*/  I2F.F64.U64 R18, R18 ;  /* 0x0000001200127312 */ /* 0x008e220000301800 */
[----:B------:R-:W-:Y:S05]  /*2ea0*/  BRA `(.L_x_6235) ;  /* 0x0000000000087947 */ /* 0x000fea0003800000 */
.L_x_6254:
[----:B------:R-:W3:Y:S02]  /*2eb0*/  LDG.E R4, desc[UR36][R4.64] ;  /* 0x0000002404047981 */ /* 0x000ee4000c1e1900 */
[----:B---3--:R0:W1:Y:S02]  /*2ec0*/  I2F.F64.U32 R18, R4 ;  /* 0x0000000400127312 */ /* 0x0080640000201800 */
.L_x_6235:
[----:B------:R-:W-:Y:S05]  /*2ed0*/  BSYNC.RECONVERGENT B7 ;  /* 0x0000000000077941 */ /* 0x000fea0003800200 */
.L_x_6229:
[----:B------:R-:W-:-:S07]  /*2ee0*/  VIADD R29, R29, 0x80 ;  /* 0x000000801d1d7836 */ /* 0x000fce0000000000 */
.L_x_6228:
[----:B------:R-:W-:Y:S05]  /*2ef0*/  BSYNC.RECONVERGENT B6 ;  /* 0x0000000000067941 */ /* 0x000fea0003800200 */
.L_x_6227:
[----:B------:R-:W-:Y:S01]  /*2f00*/  ISETP.GE.AND P0, PT, R29, R2, PT ;  /* 0x000000021d00720c */ /* 0x000fe20003f06270 */
[----:B------:R-:W-:Y:S01]  /*2f10*/  BSSY.RECONVERGENT B6, `(.L_x_6257) ;  /* 0x00000f0000067945 */ /* 0x000fe20003800200 */
[----:B------:R-:W-:-:S11]  /*2f20*/  CS2R R16, SRZ ;  /* 0x0000000000107805 */ /* 0x000fd6000001ff00 */
[----:B------:R-:W-:Y:S05]  /*2f30*/  @P0 BRA `(.L_x_6258) ;  /* 0x0000000c00b40947 */ /* 0x000fea0003800000 */
[----:B01-3--:R-:W0:Y:S01]  /*2f40*/  LDC.64 R4, c[0x0][0x390] ;  /* 0x0000e400ff047b82 */ /* 0x00be220000000a00 */
        /* <DEDUP_REMOVED lines=19> */
.L_x_6262:
[----:B------:R-:W3:Y:S02]  /*3080*/  LDG.E.U8 R4, desc[UR36][R4.64] ;  /* 0x0000002404047981 */ /* 0x000ee4000c1e1100 */
[----:B---3--:R0:W1:Y:S01]  /*3090*/  I2F.F64.U16 R16, R4 ;  /* 0x0000000400107312 */ /* 0x0080620000101800 */
[----:B------:R-:W-:Y:S05]  /*30a0*/  BRA `(.L_x_6258) ;  /* 0x0000000c00587947 */ /* 0x000fea0003800000 */
.L_x_6261:
        /* <DEDUP_REMOVED lines=9> */
.L_x_6265:
[----:B------:R-:W3:Y:S02]  /*3140*/  LDG.E R4, desc[UR36][R4.64] ;  /* 0x0000002404047981 */ /* 0x000ee4000c1e1900 */
[----:B---3--:R0:W1:Y:S01]  /*3150*/  I2F.F64 R16, R4 ;  /* 0x0000000400107312 */ /* 0x0080620000201c00 */
[----:B------:R-:W-:Y:S05]  /*3160*/  BRA `(.L_x_6258) ;  /* 0x0000000c00287947 */ /* 0x000fea0003800000 */
.L_x_6264:
[----:B------:R-:W3:Y:S02]  /*3170*/  LDG.E.U16 R4, desc[UR36][R4.64] ;  /* 0x0000002404047981 */ /* 0x000ee4000c1e1500 */
[----:B---3--:R0:W1:Y:S01]  /*3180*/  I2F.F64.S16 R16, R4 ;  /* 0x0000000400107312 */ /* 0x0080620000101c00 */
[----:B------:R-:W-:Y:S05]  /*3190*/  BRA `(.L_x_6258) ;  /* 0x0000000c001c7947 */ /* 0x000fea0003800000 */
.L_x_6260:
        /* <DEDUP_REMOVED lines=10> */
.L_x_6267:
[----:B------:R-:W3:Y:S02]  /*3240*/  LDG.E.U16 R0, desc[UR36][R4.64] ;  /* 0x0000002404007981 */ /* 0x000ee4000c1e1500 */
[----:B---3--:R-:W-:-:S05]  /*3250*/  HADD2.F32 R0, -RZ, R0.H0_H0 ;  /* 0x20000000ff007230 */ /* 0x008fca0000004100 */
[----:B------:R-:W-:-:S04]  /*3260*/  FMUL.FTZ R0, R0, 1 ;  /* 0x3f80000000007820 */ /* 0x000fc80000410000 */
[----:B------:R0:W1:Y:S01]  /*3270*/  F2F.F64.F32 R16, R0 ;  /* 0x0000000000107310 */ /* 0x0000620000201800 */
[----:B------:R-:W-:Y:S05]  /*3280*/  BRA `(.L_x_6258) ;  /* 0x0000000800e07947 */ /* 0x000fea0003800000 */
.L_x_6266:
        /* <DEDUP_REMOVED lines=10> */
.L_x_6269:
[----:B------:R-:W3:Y:S02]  /*3330*/  LDG.E.U16 R4, desc[UR36][R4.64] ;  /* 0x0000002404047981 */ /* 0x000ee4000c1e1500 */
[----:B---3--:R-:W-:-:S05]  /*3340*/  HADD2.F32 R0, -RZ, R4.H0_H0 ;  /* 0x20000004ff007230 */ /* 0x008fca0000004100 */
[----:B------:R-:W-:-:S04]  /*3350*/  FMUL.FTZ R0, R0, 1 ;  /* 0x3f80000000007820 */ /* 0x000fc80000410000 */
[----:B------:R0:W1:Y:S01]  /*3360*/  F2F.F64.F32 R16, R0 ;  /* 0x0000000000107310 */ /* 0x0000620000201800 */
[----:B------:R-:W-:Y:S05]  /*3370*/  BRA `(.L_x_6258) ;  /* 0x0000000800a47947 */ /* 0x000fea0003800000 */
.L_x_6268:
[----:B------:R0:W5:Y:S01]  /*3380*/  LDG.E.64 R16, desc[UR36][R4.64] ;  /* 0x0000002404107981 */ /* 0x000162000c1e1b00 */
[----:B------:R-:W-:Y:S05]  /*3390*/  BRA `(.L_x_6258) ;  /* 0x00000008009c7947 */ /* 0x000fea0003800000 */
.L_x_6259:
        /* <DEDUP_REMOVED lines=13> */
.L_x_6272:
[----:B------:R0:W5:Y:S01]  /*3470*/  LDG.E.64 R16, desc[UR36][R4.64] ;  /* 0x0000002404107981 */ /* 0x000162000c1e1b00 */
[----:B------:R-:W-:Y:S05]  /*3480*/  BRA `(.L_x_6258) ;  /* 0x0000000800607947 */ /* 0x000fea0003800000 */
.L_x_6271:
        /* <DEDUP_REMOVED lines=27> */
.L_x_6274:
        /* <DEDUP_REMOVED lines=15> */
.L_x_6273:
[----:B------:R-:W3:Y:S02]  /*3730*/  LDG.E.U16 R0, desc[UR36][R4.64] ;  /* 0x0000002404007981 */ /* 0x000ee4000c1e1500 */
[----:B---3--:R-:W-:-:S04]  /*3740*/  IMAD.U32 R0, R0, 0x10000, RZ ;  /* 0x0001000000007824 */ /* 0x008fc800078e00ff */
[----:B------:R-:W-:-:S04]  /*3750*/  FMUL.FTZ R0, R0, 1 ;  /* 0x3f80000000007820 */ /* 0x000fc80000410000 */
[----:B------:R0:W1:Y:S01]  /*3760*/  F2F.F64.F32 R16, R0 ;  /* 0x0000000000107310 */ /* 0x0000620000201800 */
[----:B------:R-:W-:Y:S05]  /*3770*/  BRA `(.L_x_6258) ;  /* 0x0000000400a47947 */ /* 0x000fea0003800000 */
.L_x_6270:
        /* <DEDUP_REMOVED lines=11> */
.L_x_6277:
        /* <DEDUP_REMOVED lines=20> */
.L_x_6279:
[----:B------:R-:W-:Y:S05]  /*3970*/  BSYNC.RECONVERGENT B0 ;  /* 0x0000000000007941 */ /* 0x000fea0003800200 */
.L_x_6278:
[----:B------:R-:W-:Y:S01]  /*3980*/  IMAD.SHL.U32 R0, R0, 0x100000, RZ ;  /* 0x0010000000007824 */ /* 0x000fe200078e00ff */
[----:B------:R-:W-:-:S04]  /*3990*/  LEA R3, R3, 0x3b800000, 0x17 ;  /* 0x3b80000003037811 */ /* 0x000fc800078eb8ff */
[----:B------:R-:W-:-:S05]  /*39a0*/  LOP3.LUT R0, R3, R0, R7, 0xfe, !PT ;  /* 0x0000000003007212 */ /* 0x000fca00078efe07 */
[----:B------:R-:W-:-:S04]  /*39b0*/  FMUL.FTZ R0, R0, 1 ;  /* 0x3f80000000007820 */ /* 0x000fc80000410000 */
[----:B------:R0:W1:Y:S01]  /*39c0*/  F2F.F64.F32 R16, R0 ;  /* 0x0000000000107310 */ /* 0x0000620000201800 */
[----:B------:R-:W-:Y:S05]  /*39d0*/  BRA `(.L_x_6258) ;  /* 0x00000004000c7947 */ /* 0x000fea0003800000 */
.L_x_6276:
        /* <DEDUP_REMOVED lines=20> */
.L_x_6281:
[----:B------:R-:W-:Y:S05]  /*3b20*/  BSYNC.RECONVERGENT B0 ;  /* 0x0000000000007941 */ /* 0x000fea0003800200 */
.L_x_6280:
[----:B------:R-:W-:Y:S01]  /*3b30*/  IMAD.SHL.U32 R0, R0, 0x200000, RZ ;  /* 0x0020000000007824 */ /* 0x000fe200078e00ff */
[----:B------:R-:W-:-:S04]  /*3b40*/  LEA R3, R3, 0x37800000, 0x17 ;  /* 0x3780000003037811 */ /* 0x000fc800078eb8ff */
[----:B------:R-:W-:-:S05]  /*3b50*/  LOP3.LUT R0, R3, R0, R7, 0xfe, !PT ;  /* 0x0000000003007212 */ /* 0x000fca00078efe07 */
[----:B------:R-:W-:-:S04]  /*3b60*/  FMUL.FTZ R0, R0, 1 ;  /* 0x3f80000000007820 */ /* 0x000fc80000410000 */
[----:B------:R0:W1:Y:S01]  /*3b70*/  F2F.F64.F32 R16, R0 ;  /* 0x0000000000107310 */ /* 0x0000620000201800 */
[----:B------:R-:W-:Y:S05]  /*3b80*/  BRA `(.L_x_6258) ;  /* 0x0000000000a07947 */ /* 0x000fea0003800000 */
.L_x_6275:
        /* <DEDUP_REMOVED lines=18> */
.L_x_6263:
        /* <DEDUP_REMOVED lines=16> */
.L_x_6284:
[----:B------:R-:W-:Y:S05]  /*3db0*/  BRA `(.L_x_6258) ;  /* 0x0000000000147947 */ /* 0x000fea0003800000 */
.L_x_6283:
[----:B------:R-:W3:Y:S02]  /*3dc0*/  LDG.E.64 R16, desc[UR36][R4.64] ;  /* 0x0000002404107981 */ /* 0x000ee4000c1e1b00 */
[----:B---3--:R-:W0:Y:S01]  /*3dd0*/  I2F.F64.U64 R16, R16 ;  /* 0x0000001000107312 */ /* 0x008e220000301800 */
[----:B------:R-:W-:Y:S05]  /*3de0*/  BRA `(.L_x_6258) ;  /* 0x0000000000087947 */ /* 0x000fea0003800000 */
.L_x_6282:
[----:B------:R-:W3:Y:S02]  /*3df0*/  LDG.E R4, desc[UR36][R4.64] ;  /* 0x0000002404047981 */ /* 0x000ee4000c1e1900 */
[----:B---3--:R0:W1:Y:S02]  /*3e00*/  I2F.F64.U32 R16, R4 ;  /* 0x0000000400107312 */ /* 0x0080640000201800 */
.L_x_6258:
[----:B------:R-:W-:Y:S05]  /*3e10*/  BSYNC.RECONVERGENT B6 ;  /* 0x0000000000067941 */ /* 0x000fea0003800200 */
.L_x_6257:
[----:B------:R-:W-:Y:S01]  /*3e20*/  ISETP.GE.AND P0, PT, R23, R2, PT ;  /* 0x000000021700720c */ /* 0x000fe20003f06270 */
[----:B------:R-:W-:-:S12]  /*3e30*/  BSSY.RECONVERGENT B1, `(.L_x_6285) ;  /* 0x00000d3000017945 */ /* 0x000fd80003800200 */
[----:B------:R-:W-:Y:S05]  /*3e40*/  @P0 BRA `(.L_x_6286) ;  /* 0x0000000c00440947 */ /* 0x000fea0003800000 */
[----:B------:R-:W-:Y:S01]  /*3e50*/  IMAD.MOV.U32 R8, RZ, RZ, 0x652b82fe ;  /* 0x652b82feff087424 */ /* 0x000fe200078e00ff */
[----:B------:R-:W-:Y:S01]  /*3e60*/  UMOV UR4, 0x3b39803f ;  /* 0x3b39803f00047882 */ /* 0x000fe20000000000 */
[----:B------:R-:W-:Y:S01]  /*3e70*/  IMAD.MOV.U32 R9, RZ, RZ, 0x3ff71547 ;  /* 0x3ff71547ff097424 */ /* 0x000fe200078e00ff */
[----:B------:R-:W-:Y:S01]  /*3e80*/  UMOV UR5, 0x3c7abc9e ;  /* 0x3c7abc9e00057882 */ /* 0x000fe20000000000 */
[----:B------:R-:W-:Y:S01]  /*3e90*/  IMAD.MOV.U32 R6, RZ, RZ, -0x105c611 ;  /* 0xfefa39efff067424 */ /* 0x000fe200078e00ff */
[----:B012-45:R-:W-:Y:S01]  /*3ea0*/  DADD R12, -RZ, -|R26| ;  /* 0x00000000ff0c7229 */ /* 0x037fe20000000d1a */
[----:B------:R-:W-:Y:S01]  /*3eb0*/  IMAD.MOV.U32 R7, RZ, RZ, 0x3fe62e42 ;  /* 0x3fe62e42ff077424 */ /* 0x000fe200078e00ff */
[----:B------:R-:W-:Y:S01]  /*3ec0*/  BSSY.RECONVERGENT B0, `(.L_x_6287) ;  /* 0x0000035000007945 */ /* 0x000fe20003800200 */
[----:B------:R-:W-:-:S07]  /*3ed0*/  DFMA R8, |R26|, -R8, 6.75539944105574400000e+15 ;  /* 0x433800001a08742b */ /* 0x000fce0000000a08 */
[----:B------:R-:W-:Y:S01]  /*3ee0*/  FSETP.GEU.FTZ.AND P0, PT, |R13|, 4.1917929649353027344, PT ;  /* 0x4086232b0d00780b */ /* 0x000fe20003f1e200 */
[----:B---3--:R-:W-:-:S08]  /*3ef0*/  DADD R4, R8, -6.75539944105574400000e+15 ;  /* 0xc338000008047429 */ /* 0x008fd00000000000 */
        /* <DEDUP_REMOVED lines=49> */
.L_x_6288:
[----:B------:R-:W-:Y:S05]  /*4210*/  BSYNC.RECONVERGENT B0 ;  /* 0x0000000000007941 */ /* 0x000fea0003800200 */
.L_x_6287:
[C---:B------:R-:W-:Y:S01]  /*4220*/  FSETP.GEU.FTZ.AND P0, PT, R5.reuse, 1.7916666269302368164, PT ;  /* 0x3fe555550500780b */ /* 0x040fe20003f1e000 */
[----:B------:R-:W-:Y:S01]  /*4230*/  BSSY.RECONVERGENT B2, `(.L_x_6289) ;  /* 0x000008a000027945 */ /* 0x000fe20003800200 */
[----:B------:R-:W-:-:S04]  /*4240*/  FSETP.GT.FTZ.AND P1, PT, R5, -1.6999999284744262695, PT ;  /* 0xbfd999990500780b */ /* 0x000fc80003f34000 */
[----:B------:R-:W-:-:S13]  /*4250*/  PLOP3.LUT P0, PT, P0, P1, PT, 0xf2, 0x2f ;  /* 0x00000000002f781c */ /* 0x000fda0000703e72 */
[----:B------:R-:W-:Y:S05]  /*4260*/  @P0 BRA `(.L_x_6290) ;  /* 0x0000000000d40947 */ /* 0x000fea0003800000 */
        /* <DEDUP_REMOVED lines=19> */
[----:B------:R-:W-:Y:S05]  /*43a0*/  CALL.REL.NOINC `($__internal_8_$__cuda_sm20_div_rn_f64_full) ;  /* 0x0000007400a47944 */ /* 0x000fea0003c00000 */
[----:B------:R-:W-:Y:S02]  /*43b0*/  IMAD.MOV.U32 R6, RZ, RZ, R32 ;  /* 0x000000ffff067224 */ /* 0x000fe400078e0020 */
[----:B------:R-:W-:-:S07]  /*43c0*/  IMAD.MOV.U32 R7, RZ, RZ, R33 ;  /* 0x000000ffff077224 */ /* 0x000fce00078e0021 */
.L_x_6292:
[----:B------:R-:W-:Y:S05]  /*43d0*/  BSYNC.RECONVERGENT B3 ;  /* 0x0000000000037941 */ /* 0x000fea0003800200 */
.L_x_6291:
[----:B------:R-:W-:Y:S01]  /*43e0*/  DMUL R8, R6, -R4 ;  /* 0x8000000406087228 */ /* 0x000fe20000000000 */
[----:B------:R-:W-:Y:S01]  /*43f0*/  IMAD.MOV.U32 R12, RZ, RZ, -0x314d23bc ;  /* 0xceb2dc44ff0c7424 */ /* 0x000fe200078e00ff */
[----:B------:R-:W-:Y:S01]  /*4400*/  UMOV UR4, 0x2fbe14b5 ;  /* 0x2fbe14b500047882 */ /* 0x000fe20000000000 */
[----:B------:R-:W-:Y:S01]  /*4410*/  IMAD.MOV.U32 R13, RZ, RZ, 0x3ed087ff ;  /* 0x3ed087ffff0d7424 */ /* 0x000fe200078e00ff */
        /* <DEDUP_REMOVED lines=26> */
.L_x_6290:
[----:B------:R-:W-:-:S10]  /*45c0*/  DADD R4, R4, 1 ;  /* 0x3ff0000004047429 */ /* 0x000fd40000000000 */
[----:B------:R-:W-:Y:S01]  /*45d0*/  ISETP.GT.AND P0, PT, R5, 0xfffff, PT ;  /* 0x000fffff0500780c */ /* 0x000fe20003f04270 */
[----:B------:R-:W-:Y:S02]  /*45e0*/  IMAD.MOV.U32 R8, RZ, RZ, R4 ;  /* 0x000000ffff087224 */ /* 0x000fe400078e0004 */
[--C-:B------:R-:W-:Y:S02]  /*45f0*/  IMAD.MOV.U32 R9, RZ, RZ, R5.reuse ;  /* 0x000000ffff097224 */ /* 0x100fe400078e0005 */
[----:B------:R-:W-:-:S08]  /*4600*/  IMAD.MOV.U32 R3, RZ, RZ, R5 ;  /* 0x000000ffff037224 */ /* 0x000fd000078e0005 */
[----:B------:R-:W-:-:S10]  /*4610*/  @!P0 DMUL R8, R8, 1.80143985094819840000e+16 ;  /* 0x4350000008088828 */ /* 0x000fd40000000000 */
[----:B------:R-:W-:Y:S02]  /*4620*/  @!P0 IMAD.MOV.U32 R3, RZ, RZ, R9 ;  /* 0x000000ffff038224 */ /* 0x000fe400078e0009 */
[----:B------:R-:W-:Y:S02]  /*4630*/  @!P0 IMAD.MOV.U32 R4, RZ, RZ, R8 ;  /* 0x000000ffff048224 */ /* 0x000fe400078e0008 */
[----:B------:R-:W-:-:S05]  /*4640*/  VIADD R0, R3, 0xffffffff ;  /* 0xffffffff03007836 */ /* 0x000fca0000000000 */
[----:B------:R-:W-:Y:S01]  /*4650*/  ISETP.GT.U32.AND P1, PT, R0, 0x7feffffe, PT ;  /* 0x7feffffe0000780c */ /* 0x000fe20003f24070 */
[----:B------:R-:W-:Y:S02]  /*4660*/  IMAD.MOV.U32 R0, RZ, RZ, -0x3ff ;  /* 0xfffffc01ff007424 */ /* 0x000fe400078e00ff */
[----:B------:R-:W-:-:S10]  /*4670*/  @!P0 IMAD.MOV.U32 R0, RZ, RZ, -0x435 ;  /* 0xfffffbcbff008424 */ /* 0x000fd400078e00ff */
[----:B------:R-:W-:Y:S05]  /*4680*/  @P1 BRA `(.L_x_6294) ;  /* 0x0000000000f81947 */ /* 0x000fea0003800000 */
[----:B------:R-:W-:Y:S01]  /*4690*/  LOP3.LUT R5, R3, 0xfffff, RZ, 0xc0, !PT ;  /* 0x000fffff03057812 */ /* 0x000fe200078ec0ff */
[----:B------:R-:W-:Y:S01]  /*46a0*/  IMAD.MOV.U32 R8, RZ, RZ, RZ ;  /* 0x000000ffff087224 */ /* 0x000fe200078e00ff */
[----:B------:R-:W-:Y:S01]  /*46b0*/  UMOV UR4, 0x3ae80f1e ;  /* 0x3ae80f1e00047882 */ /* 0x000fe20000000000 */
[----:B------:R-:W-:Y:S01]  /*46c0*/  IMAD.MOV.U32 R20, RZ, RZ, -0x748574fc ;  /* 0x8b7a8b04ff147424 */ /* 0x000fe200078e00ff */
[----:B------:R-:W-:Y:S01]  /*46d0*/  LOP3.LUT R5, R5, 0x3ff00000, RZ, 0xfc, !PT ;  /* 0x3ff0000005057812 */ /* 0x000fe200078efcff */
[----:B------:R-:W-:Y:S01]  /*46e0*/  IMAD.MOV.U32 R21, RZ, RZ, 0x3ed0ee25 ;  /* 0x3ed0ee25ff157424 */ /* 0x000fe200078e00ff */
[----:B------:R-:W-:Y:S01]  /*46f0*/  UMOV UR5, 0x3eb1380b ;  /* 0x3eb1380b00057882 */ /* 0x000fe20000000000 */
[----:B------:R-:W-:Y:S01]  /*4700*/  LEA.HI R0, R3, R0, RZ, 0xc ;  /* 0x0000000003007211 */ /* 0x000fe200078f60ff */
[----:B------:R-:W-:Y:S01]  /*4710*/  IMAD.MOV.U32 R31, RZ, RZ, 0x43300000 ;  /* 0x43300000ff1f7424 */ /* 0x000fe200078e00ff */
[----:B------:R-:W-:Y:S01]  /*4720*/  ISETP.GE.U32.AND P0, PT, R5, 0x3ff6a09f, PT ;  /* 0x3ff6a09f0500780c */ /* 0x000fe20003f06070 */
[----:B------:R-:W-:Y:S01]  /*4730*/  UMOV UR6, 0x80000000 ;  /* 0x8000000000067882 */ /* 0x000fe20000000000 */
[----:B------:R-:W-:-:S11]  /*4740*/  UMOV UR7, 0x43300000 ;  /* 0x4330000000077882 */ /* 0x000fd60000000000 */
[----:B------:R-:W-:Y:S02]  /*4750*/  @P0 VIADD R9, R5, 0xfff00000 ;  /* 0xfff0000005090836 */ /* 0x000fe40000000000 */
[----:B------:R-:W-:Y:S02]  /*4760*/  @P0 VIADD R0, R0, 0x1 ;  /* 0x0000000100000836 */ /* 0x000fe40000000000 */
[----:B------:R-:W-:-:S03]  /*4770*/  @P0 IMAD.MOV.U32 R5, RZ, RZ, R9 ;  /* 0x000000ffff050224 */ /* 0x000fc600078e0009 */
[----:B------:R-:W-:-:S03]  /*4780*/  LOP3.LUT R30, R0, 0x80000000, RZ, 0x3c, !PT ;  /* 0x80000000001e7812 */ /* 0x000fc600078e3cff */
        /* <DEDUP_REMOVED lines=46> */
.L_x_6294:
[----:B------:R-:W-:Y:S01]  /*4a70*/  IMAD.MOV.U32 R4, RZ, RZ, 0x0 ;  /* 0x00000000ff047424 */ /* 0x000fe200078e00ff */
[----:B------:R-:W-:Y:S01]  /*4a80*/  LOP3.LUT P0, RZ, R9, 0x7fffffff, RZ, 0xc0, !PT ;  /* 0x7fffffff09ff7812 */ /* 0x000fe2000780c0ff */
[----:B------:R-:W-:-:S06]  /*4a90*/  IMAD.MOV.U32 R5, RZ, RZ, 0x7ff00000 ;  /* 0x7ff00000ff057424 */ /* 0x000fcc00078e00ff */
[----:B------:R-:W-:-:S10]  /*4aa0*/  DFMA R4, R8, R4, +INF ;  /* 0x7ff000000804742b */ /* 0x000fd40000000004 */
[----:B------:R-:W-:Y:S02]  /*4ab0*/  FSEL R4, R4, RZ, P0 ;  /* 0x000000ff04047208 */ /* 0x000fe40000000000 */
[----:B------:R-:W-:-:S07]  /*4ac0*/  FSEL R5, R5, -QNAN , P0 ;  /* 0xfff0000005057808 */ /* 0x000fce0000000000 */
.L_x_6293:
[----:B------:R-:W-:Y:S05]  /*4ad0*/  BSYNC.RECONVERGENT B2 ;  /* 0x0000000000027941 */ /* 0x000fea0003800200 */
.L_x_6289:
[----:B------:R-:W-:Y:S01]  /*4ae0*/  DSETP.MIN.AND P0, P1, RZ, R26, PT ;  /* 0x0000001aff00722a */ /* 0x000fe20003900000 */
[----:B------:R-:W-:Y:S02]  /*4af0*/  IMAD.MOV.U32 R3, RZ, RZ, R27 ;  /* 0x000000ffff037224 */ /* 0x000fe400078e001b */
[----:B------:R-:W-:Y:S02]  /*4b00*/  IMAD.MOV.U32 R0, RZ, RZ, RZ ;  /* 0x000000ffff007224 */ /* 0x000fe400078e00ff */
[----:B------:R-:W-:-:S03]  /*4b10*/  IMAD.MOV.U32 R6, RZ, RZ, RZ ;  /* 0x000000ffff067224 */ /* 0x000fc600078e00ff */
[----:B------:R-:W-:Y:S02]  /*4b20*/  FSEL R7, R0, R3, P0 ;  /* 0x0000000300077208 */ /* 0x000fe40000000000 */
[----:B------:R-:W-:-:S04]  /*4b30*/  SEL R6, R6, R26, P0 ;  /* 0x0000001a06067207 */ /* 0x000fc80000000000 */
[----:B------:R-:W-:-:S06]  /*4b40*/  @P1 LOP3.LUT R7, R3, 0x80000, RZ, 0xfc, !PT ;  /* 0x0008000003071812 */ /* 0x000fcc00078efcff */
[----:B------:R-:W-:-:S11]  /*4b50*/  DADD R4, R6, -R4 ;  /* 0x0000000006047229 */ /* 0x000fd60000000804 */
.L_x_6286:
[----:B------:R-:W-:Y:S05]  /*4b60*/  BSYNC.RECONVERGENT B1 ;  /* 0x0000000000017941 */ /* 0x000fea0003800200 */
.L_x_6285:
[----:B012-45:R-:W-:Y:S01]  /*4b70*/  VIADD R27, R23, 0x80 ;  /* 0x00000080171b7836 */ /* 0x037fe20000000000 */
[----:B------:R-:W-:Y:S04]  /*4b80*/  BSSY.RECONVERGENT B1, `(.L_x_6295) ;  /* 0x00000d4000017945 */ /* 0x000fe80003800200 */
[----:B------:R-:W-:-:S13]  /*4b90*/  ISETP.GE.AND P0, PT, R27, R2, PT ;  /* 0x000000021b00720c */ /* 0x000fda0003f06270 */
[----:B------:R-:W-:Y:S05]  /*4ba0*/  @P0 BRA `(.L_x_6296) ;  /* 0x0000000c00440947 */ /* 0x000fea0003800000 */
[----:B------:R-:W-:Y:S01]  /*4bb0*/  IMAD.MOV.U32 R8, RZ, RZ, 0x652b82fe ;  /* 0x652b82feff087424 */ /* 0x000fe200078e00ff */
[----:B------:R-:W-:Y:S01]  /*4bc0*/  UMOV UR4, 0x3b39803f ;  /* 0x3b39803f00047882 */ /* 0x000fe20000000000 */
[----:B------:R-:W-:Y:S01]  /*4bd0*/  IMAD.MOV.U32 R9, RZ, RZ, 0x3ff71547 ;  /* 0x3ff71547ff097424 */ /* 0x000fe200078e00ff */
[----:B------:R-:W-:Y:S01]  /*4be0*/  UMOV UR5, 0x3c7abc9e ;  /* 0x3c7abc9e00057882 */ /* 0x000fe20000000000 */
[----:B------:R-:W-:Y:S01]  /*4bf0*/  IMAD.MOV.U32 R6, RZ, RZ, -0x105c611 ;  /* 0xfefa39efff067424 */ /* 0x000fe200078e00ff */
[----:B---3--:R-:W-:Y:S01]  /*4c00*/  DADD R14, -RZ, -|R24| ;  /* 0x00000000ff0e7229 */ /* 0x008fe20000000d18 */
[----:B------:R-:W-:Y:S01]  /*4c10*/  IMAD.MOV.U32 R7, RZ, RZ, 0x3fe62e42 ;  /* 0x3fe62e42ff077424 */ /* 0x000fe200078e00ff */
[----:B------:R-:W-:Y:S01]  /*4c20*/  BSSY.RECONVERGENT B0, `(.L_x_6297) ;  /* 0x0000035000007945 */ /* 0x000fe20003800200 */
[----:B------:R-:W-:-:S07]  /*4c30*/  DFMA R8, |R24|, -R8, 6.75539944105574400000e+15 ;  /* 0x433800001808742b */ /* 0x000fce0000000a08 */
[----:B------:R-:W-:Y:S01]  /*4c40*/  FSETP.GEU.FTZ.AND P0, PT, |R15|, 4.1917929649353027344, PT ;  /* 0x4086232b0f00780b */ /* 0x000fe20003f1e200 */
[----:B------:R-:W-:-:S08]  /*4c50*/  DADD R10, R8, -6.75539944105574400000e+15 ;  /* 0xc3380000080a7429 */ /* 0x000fd00000000000 */
        /* <DEDUP_REMOVED lines=49> */
.L_x_6298:
[----:B------:R-:W-:Y:S05]  /*4f70*/  BSYNC.RECONVERGENT B0 ;  /* 0x0000000000007941 */ /* 0x000fea0003800200 */
.L_x_6297:
[C---:B------:R-:W-:Y:S01]  /*4f80*/  FSETP.GEU.FTZ.AND P1, PT, R29.reuse, 1.7916666269302368164, PT ;  /* 0x3fe555551d00780b */ /* 0x040fe20003f3e000 */
[----:B------:R-:W-:Y:S01]  /*4f90*/  BSSY.RECONVERGENT B2, `(.L_x_6299) ;  /* 0x000008a000027945 */ /* 0x000fe20003800200 */
[----:B------:R-:W-:-:S13]  /*4fa0*/  FSETP.GT.FTZ.AND P0, PT, R29, -1.6999999284744262695, PT ;  /* 0xbfd999991d00780b */ /* 0x000fda0003f14000 */
[----:B------:R-:W-:Y:S05]  /*4fb0*/  @P0 BRA !P1, `(.L_x_6300) ;  /* 0x00000004004c0947 */ /* 0x000fea0004800000 */
[----:B------:R-:W-:-:S10]  /*4fc0*/  DADD R28, R28, 1 ;  /* 0x3ff000001c1c7429 */ /* 0x000fd40000000000 */
[----:B------:R-:W-:Y:S01]  /*4fd0*/  ISETP.GT.AND P0, PT, R29, 0xfffff, PT ;  /* 0x000fffff1d00780c */ /* 0x000fe20003f04270 */
[--C-:B------:R-:W-:Y:S02]  /*4fe0*/  IMAD.MOV.U32 R8, RZ, RZ, R28.reuse ;  /* 0x000000ffff087224 */ /* 0x100fe400078e001c */
[--C-:B------:R-:W-:Y:S02]  /*4ff0*/  IMAD.MOV.U32 R9, RZ, RZ, R29.reuse ;  /* 0x000000ffff097224 */ /* 0x100fe400078e001d */
[----:B------:R-:W-:Y:S02]  /*5000*/  IMAD.MOV.U32 R3, RZ, RZ, R29 ;  /* 0x000000ffff037224 */ /* 0x000fe400078e001d */
[----:B------:R-:W-:-:S06]  /*5010*/  IMAD.MOV.U32 R12, RZ, RZ, R28 ;  /* 0x000000ffff0c7224 */ /* 0x000fcc00078e001c */
[----:B------:R-:W-:-:S10]  /*5020*/  @!P0 DMUL R8, R8, 1.80143985094819840000e+16 ;  /* 0x4350000008088828 */ /* 0x000fd40000000000 */
[----:B------:R-:W-:Y:S02]  /*5030*/  @!P0 IMAD.MOV.U32 R3, RZ, RZ, R9 ;  /* 0x000000ffff038224 */ /* 0x000fe400078e0009 */
[----:B------:R-:W-:Y:S02]  /*5040*/  @!P0 IMAD.MOV.U32 R12, RZ, RZ, R8 ;  /* 0x000000ffff0c8224 */ /* 0x000fe400078e0008 */
[----:B------:R-:W-:-:S05]  /*5050*/  VIADD R0, R3, 0xffffffff ;  /* 0xffffffff03007836 */ /* 0x000fca0000000000 */
[----:B------:R-:W-:Y:S01]  /*5060*/  ISETP.GE.U32.AND P1, PT, R0, 0x7fefffff, PT ;  /* 0x7fefffff0000780c */ /* 0x000fe20003f26070 */
[----:B------:R-:W-:Y:S02]  /*5070*/  IMAD.MOV.U32 R0, RZ, RZ, -0x3ff ;  /* 0xfffffc01ff007424 */ /* 0x000fe400078e00ff */
[----:B------:R-:W-:-:S10]  /*5080*/  @!P0 IMAD.MOV.U32 R0, RZ, RZ, -0x435 ;  /* 0xfffffbcbff008424 */ /* 0x000fd400078e00ff */
[----:B------:R-:W-:Y:S01]  /*5090*/  @P1 IMAD.MOV.U32 R10, RZ, RZ, 0x0 ;  /* 0x00000000ff0a1424 */ /* 0x000fe200078e00ff */
[----:B------:R-:W-:Y:S01]  /*50a0*/  @P1 LOP3.LUT P2, RZ, R9, 0x7fffffff, RZ, 0xc0, !PT ;  /* 0x7fffffff09ff1812 */ /* 0x000fe2000784c0ff */
[----:B------:R-:W-:-:S06]  /*50b0*/  @P1 IMAD.MOV.U32 R11, RZ, RZ, 0x7ff00000 ;  /* 0x7ff00000ff0b1424 */ /* 0x000fcc00078e00ff */
[----:B------:R-:W-:-:S10]  /*50c0*/  @P1 DFMA R10, R8, R10, +INF ;  /* 0x7ff00000080a142b */ /* 0x000fd4000000000a */
[----:B------:R-:W-:Y:S02]  /*50d0*/  @P1 FSEL R28, R10, RZ, P2 ;  /* 0x000000ff0a1c1208 */ /* 0x000fe40001000000 */
[----:B------:R-:W-:Y:S01]  /*50e0*/  @P1 FSEL R29, R11, -QNAN , P2 ;  /* 0xfff000000b1d1808 */ /* 0x000fe20001000000 */
[----:B------:R-:W-:Y:S06]  /*50f0*/  @P1 BRA `(.L_x_6301) ;  /* 0x0000000400cc1947 */ /* 0x000fec0003800000 */
[----:B------:R-:W-:Y:S01]  /*5100*/  LOP3.LUT R8, R3, 0xfffff, RZ, 0xc0, !PT ;  /* 0x000fffff03087812 */ /* 0x000fe200078ec0ff */
[----:B------:R-:W-:Y:S01]  /*5110*/  IMAD.MOV.U32 R10, RZ, RZ, RZ ;  /* 0x000000ffff0a7224 */ /* 0x000fe200078e00ff */
[----:B------:R-:W-:Y:S01]  /*5120*/  UMOV UR4, 0x3ae80f1e ;  /* 0x3ae80f1e00047882 */ /* 0x000fe20000000000 */
[----:B------:R-:W-:Y:S01]  /*5130*/  IMAD.MOV.U32 R28, RZ, RZ, -0x748574fc ;  /* 0x8b7a8b04ff1c7424 */ /* 0x000fe200078e00ff */
[----:B------:R-:W-:Y:S01]  /*5140*/  LOP3.LUT R9, R8, 0x3ff00000, RZ, 0xfc, !PT ;  /* 0x3ff0000008097812 */ /* 0x000fe200078efcff */
[----:B------:R-:W-:Y:S01]  /*5150*/  IMAD.MOV.U32 R8, RZ, RZ, R12 ;  /* 0x000000ffff087224 */ /* 0x000fe200078e000c */
[----:B------:R-:W-:Y:S01]  /*5160*/  UMOV UR5, 0x3eb1380b ;  /* 0x3eb1380b00057882 */ /* 0x000fe20000000000 */
[----:B------:R-:W-:Y:S01]  /*5170*/  IMAD.MOV.U32 R29, RZ, RZ, 0x3ed0ee25 ;  /* 0x3ed0ee25ff1d7424 */ /* 0x000fe200078e00ff */
[----:B------:R-:W-:Y:S01]  /*5180*/  ISETP.GE.U32.AND P0, PT, R9, 0x3ff6a09f, PT ;  /* 0x3ff6a09f0900780c */ /* 0x000fe20003f06070 */
[----:B------:R-:W-:Y:S01]  /*5190*/  IMAD.MOV.U32 R33, RZ, RZ, 0x43300000 ;  /* 0x43300000ff217424 */ /* 0x000fe200078e00ff */
[----:B------:R-:W-:Y:S01]  /*51a0*/  LEA.HI R0, R3, R0, RZ, 0xc ;  /* 0x0000000003007211 */ /* 0x000fe200078f60ff */
[----:B------:R-:W-:Y:S01]  /*51b0*/  UMOV UR6, 0x80000000 ;  /* 0x8000000000067882 */ /* 0x000fe20000000000 */
[----:B------:R-:W-:-:S09]  /*51c0*/  UMOV UR7, 0x43300000 ;  /* 0x4330000000077882 */ /* 0x000fd20000000000 */
        /* <DEDUP_REMOVED lines=50> */
.L_x_6300:
        /* <DEDUP_REMOVED lines=22> */
.L_x_6303:
[----:B------:R-:W-:Y:S05]  /*5650*/  BSYNC.RECONVERGENT B3 ;  /* 0x0000000000037941 */ /* 0x000fea0003800200 */
.L_x_6302:
        /* <DEDUP_REMOVED lines=29> */
.L_x_6301:
[----:B------:R-:W-:Y:S05]  /*5830*/  BSYNC.RECONVERGENT B2 ;  /* 0x0000000000027941 */ /* 0x000fea0003800200 */
.L_x_6299:
        /* <DEDUP_REMOVED lines=8> */
.L_x_6296:
[----:B------:R-:W-:Y:S05]  /*58c0*/  BSYNC.RECONVERGENT B1 ;  /* 0x0000000000017941 */ /* 0x000fea0003800200 */
.L_x_6295:
        /* <DEDUP_REMOVED lines=64> */
.L_x_6307:
[----:B------:R-:W-:Y:S05]  /*5cd0*/  BSYNC.RECONVERGENT B0 ;  /* 0x0000000000007941 */ /* 0x000fea0003800200 */
.L_x_6306:
        /* <DEDUP_REMOVED lines=87> */
.L_x_6309:
        /* <DEDUP_REMOVED lines=22> */
.L_x_6312:
[----:B------:R-:W-:Y:S05]  /*63b0*/  BSYNC.RECONVERGENT B3 ;  /* 0x0000000000037941 */ /* 0x000fea0003800200 */
.L_x_6311:
        /* <DEDUP_REMOVED lines=29> */
.L_x_6310:
[----:B------:R-:W-:Y:S05]  /*6590*/  BSYNC.RECONVERGENT B2 ;  /* 0x0000000000027941 */ /* 0x000fea0003800200 */
.L_x_6308:
        /* <DEDUP_REMOVED lines=8> */
.L_x_6305:
[----:B------:R-:W-:Y:S05]  /*6620*/  BSYNC.RECONVERGENT B1 ;  /* 0x0000000000017941 */ /* 0x000fea0003800200 */
.L_x_6304:
        /* <DEDUP_REMOVED lines=9> */
[----:B------:R-:W-:Y:S01]  /*66c0*/  DADD R14, -RZ, -|R16| ;  /* 0x00000000ff0e7229 */ /* 0x000fe20000000d10 */
        /* <DEDUP_REMOVED lines=38> */
[----:B---3--:R-:W-:Y:S02]  /*6930*/  IMAD R19, R8, 0x100000, R13 ;  /* 0x0010000008137824 */ /* 0x008fe400078e020d */
        /* <DEDUP_REMOVED lines=15> */
.L_x_6316:
[----:B------:R-:W-:Y:S05]  /*6a30*/  BSYNC.RECONVERGENT B0 ;  /* 0x0000000000007941 */ /* 0x000fea0003800200 */
.L_x_6315:
[C---:B------:R-:W-:Y:S01]  /*6a40*/  FSETP.GEU.FTZ.AND P1, PT, R19.reuse, 1.7916666269302368164, PT ;  /* 0x3fe555551300780b */ /* 0x040fe20003f3e000 */
[----:B------:R-:W-:Y:S01]  /*6a50*/  BSSY.RECONVERGENT B2, `(.L_x_6317) ;  /* 0x0000089000027945 */ /* 0x000fe20003800200 */
[----:B------:R-:W-:-:S13]  /*6a60*/  FSETP.GT.FTZ.AND P0, PT, R19, -1.6999999284744262695, PT ;  /* 0xbfd999991300780b */ /* 0x000fda0003f14000 */
[----:B------:R-:W-:Y:S05]  /*6a70*/  @P0 BRA !P1, `(.L_x_6318) ;  /* 0x0000000400480947 */ /* 0x000fea0004800000 */
        /* <DEDUP_REMOVED lines=82> */
.L_x_6318:
        /* <DEDUP_REMOVED lines=22> */
.L_x_6321:
[----:B------:R-:W-:Y:S05]  /*7100*/  BSYNC.RECONVERGENT B3 ;  /* 0x0000000000037941 */ /* 0x000fea0003800200 */
.L_x_6320:
        /* <DEDUP_REMOVED lines=29> */
.L_x_6319:
[----:B------:R-:W-:Y:S05]  /*72e0*/  BSYNC.RECONVERGENT B2 ;  /* 0x0000000000027941 */ /* 0x000fea0003800200 */
.L_x_6317:
[----:B------:R-:W-:Y:S01]  /*72f0*/  DSETP.MIN.AND P0, P1, RZ, R16, PT ;  /* 0x00000010ff00722a */ /* 0x000fe20003900000 */
[----:B------:R-:W-:Y:S02]  /*7300*/  IMAD.MOV.U32 R7, RZ, RZ, R17 ;  /* 0x000000ffff077224 */ /* 0x000fe400078e0011 */
[----:B------:R-:W-:Y:S02]  /*7310*/  IMAD.MOV.U32 R0, RZ, RZ, RZ ;  /* 0x000000ffff007224 */ /* 0x000fe400078e00ff */
[----:B------:R-:W-:Y:S02]  /*7320*/  IMAD.MOV.U32 R3, RZ, RZ, R16 ;  /* 0x000000ffff037224 */ /* 0x000fe400078e0010 */
[----:B------:R-:W-:Y:S01]  /*7330*/  IMAD.MOV.U32 R16, RZ, RZ, RZ ;  /* 0x000000ffff107224 */ /* 0x000fe200078e00ff */
[----:B------:R-:W-:-:S04]  /*7340*/  FSEL R11, R0, R7, P0 ;  /* 0x00000007000b7208 */ /* 0x000fc80000000000 */
[----:B------:R-:W-:Y:S02]  /*7350*/  SEL R16, R16, R3, P0 ;  /* 0x0000000310107207 */ /* 0x000fe40000000000 */
[----:B------:R-:W-:-:S05]  /*7360*/  @P1 LOP3.LUT R11, R7, 0x80000, RZ, 0xfc, !PT ;  /* 0x00080000070b1812 */ /* 0x000fca00078efcff */
[----:B------:R-:W-:-:S06]  /*7370*/  IMAD.MOV.U32 R17, RZ, RZ, R11 ;  /* 0x000000ffff117224 */ /* 0x000fcc00078e000b */
[----:B------:R-:W-:-:S11]  /*7380*/  DADD R16, R16, -R8 ;  /* 0x0000000010107229 */ /* 0x000fd60000000808 */
.L_x_6314:
[----:B------:R-:W-:Y:S05]  /*7390*/  BSYNC.RECONVERGENT B1 ;  /* 0x0000000000017941 */ /* 0x000fea0003800200 */
.L_x_6313:
[----:B---3--:R-:W0:Y:S01]  /*73a0*/  LDC.U8 R18, c[0x0][0x3a4] ;  /* 0x0000e900ff127b82 */ /* 0x008e220000000000 */
[----:B------:R-:W-:Y:S01]  /*73b0*/  ISETP.GE.AND P0, PT, R23, R2, PT ;  /* 0x000000021700720c */ /* 0x000fe20003f06270 */
[----:B------:R-:W-:Y:S04]  /*73c0*/  BSSY.RECONVERGENT B7, `(.L_x_6322) ;  /* 0x0000354000077945 */ /* 0x000fe80003800200 */
[----:B------:R-:W-:Y:S08]  /*73d0*/  BSSY.RELIABLE B6, `(.L_x_6323) ;  /* 0x0000240000067945 */ /* 0x000ff00003800100 */
[----:B------:R-:W-:Y:S05]  /*73e0*/  @P0 BRA `(.L_x_6324) ;  /* 0x0000002000ec0947 */ /* 0x000fea0003800000 */
[----:B------:R-:W1:Y:S01]  /*73f0*/  LDCU UR4, c[0x0][0x3a8] ;  /* 0x00007500ff0477ac */ /* 0x000e620008000800 */
[----:B------:R-:W2:Y:S01]  /*7400*/  LDC.64 R8, c[0x0][0x388] ;  /* 0x0000e200ff087b82 */ /* 0x000ea20000000a00 */
[----:B------:R-:W-:Y:S01]  /*7410*/  IMAD R0, R22, 0x200, R23 ;  /* 0x0000020016007824 */ /* 0x000fe200078e0217 */
[----:B0-----:R-:W-:-:S03]  /*7420*/  PRMT R6, R18, 0x9910, RZ ;  /* 0x0000991012067816 */ /* 0x001fc600000000ff */
[----:B-1----:R-:W-:Y:S02]  /*7430*/  IMAD R3, R0, UR4, RZ ;  /* 0x0000000400037c24 */ /* 0x002fe4000f8e02ff */
        /* <DEDUP_REMOVED lines=17> */
.L_x_6328:
[----:B------:R-:W0:Y:S01]  /*7550*/  F2I.S64.F64.TRUNC R4, R4 ;  /* 0x0000000400047311 */ /* 0x000e22000030d900 */
[----:B------:R-:W-:Y:S02]  /*7560*/  IMAD.MOV.U32 R23, RZ, RZ, R27 ;  /* 0x000000ffff177224 */ /* 0x000fe400078e001b */
[----:B0-----:R-:W-:-:S05]  /*7570*/  IMAD.MOV.U32 R3, RZ, RZ, R4 ;  /* 0x000000ffff037224 */ /* 0x001fca00078e0004 */
[----:B------:R4:W-:Y:S01]  /*7580*/  STG.E.U8 desc[UR36][R8.64], R3 ;  /* 0x0000000308007986 */ /* 0x0009e2000c101124 */
[----:B------:R-:W-:Y:S05]  /*7590*/  BRA `(.L_x_6330) ;  /* 0x00000010002c7947 */ /* 0x000fea0003800000 */
.L_x_6327:
        /* <DEDUP_REMOVED lines=10> */
.L_x_6332:
[----:B------:R-:W0:Y:S01]  /*7640*/  F2I.F64.TRUNC R5, R4 ;  /* 0x0000000400057311 */ /* 0x000e22000030d100 */
[----:B------:R-:W-:Y:S01]  /*7650*/  IMAD.MOV.U32 R23, RZ, RZ, R27 ;  /* 0x000000ffff177224 */ /* 0x000fe200078e001b */
[----:B0-----:R2:W-:Y:S01]  /*7660*/  STG.E desc[UR36][R8.64], R5 ;  /* 0x0000000508007986 */ /* 0x0015e2000c101924 */
[----:B------:R-:W-:Y:S05]  /*7670*/  BRA `(.L_x_6330) ;  /* 0x0000000c00f47947 */ /* 0x000fea0003800000 */
.L_x_6331:
[----:B------:R-:W0:Y:S01]  /*7680*/  F2I.F64.TRUNC R5, R4 ;  /* 0x0000000400057311 */ /* 0x000e22000030d100 */
[----:B------:R-:W-:Y:S01]  /*7690*/  IMAD.MOV.U32 R23, RZ, RZ, R27 ;  /* 0x000000ffff177224 */ /* 0x000fe200078e001b */
[----:B0-----:R0:W-:Y:S01]  /*76a0*/  STG.E.U16 desc[UR36][R8.64], R5 ;  /* 0x0000000508007986 */ /* 0x0011e2000c101524 */
[----:B------:R-:W-:Y:S05]  /*76b0*/  BRA `(.L_x_6330) ;  /* 0x0000000c00e47947 */ /* 0x000fea0003800000 */
.L_x_6326:
        /* <DEDUP_REMOVED lines=14> */
.L_x_6334:
        /* <DEDUP_REMOVED lines=9> */
.L_x_6333:
        /* <DEDUP_REMOVED lines=15> */
.L_x_6336:
        /* <DEDUP_REMOVED lines=10> */
.L_x_6335:
[----:B------:R0:W-:Y:S01]  /*79c0*/  STG.E.64 desc[UR36][R8.64], R4 ;  /* 0x0000000408007986 */ /* 0x0001e2000c101b24 */
[----:B------:R-:W-:Y:S01]  /*79d0*/  IMAD.MOV.U32 R23, RZ, RZ, R27 ;  /* 0x000000ffff177224 */ /* 0x000fe200078e001b */
[----:B------:R-:W-:Y:S06]  /*79e0*/  BRA `(.L_x_6330) ;  /* 0x0000000c00187947 */ /* 0x000fec0003800000 */
.L_x_6325:
        /* <DEDUP_REMOVED lines=13> */
.L_x_6339:
[----:B------:R-:W-:Y:S01]  /*7ac0*/  CS2R R6, SRZ ;  /* 0x0000000000067805 */ /* 0x000fe2000001ff00 */
[----:B------:R-:W-:-:S04]  /*7ad0*/  IMAD.MOV.U32 R23, RZ, RZ, R27 ;  /* 0x000000ffff177224 */ /* 0x000fc800078e001b */
[----:B------:R0:W-:Y:S01]  /*7ae0*/  STG.E.128 desc[UR36][R8.64], R4 ;  /* 0x0000000408007986 */ /* 0x0001e2000c101d24 */
[----:B------:R-:W-:Y:S05]  /*7af0*/  BRA `(.L_x_6330) ;  /* 0x0000000800d47947 */ /* 0x000fea0003800000 */
.L_x_6338:
        /* <DEDUP_REMOVED lines=23> */
.L_x_6343:
[----:B------:R-:W-:Y:S05]  /*7c70*/  BSYNC.RECONVERGENT B0 ;  /* 0x0000000000007941 */ /* 0x000fea0003800200 */
.L_x_6342:
[----:B------:R-:W-:Y:S01]  /*7c80*/  LOP3.LUT R7, R0, 0x80, R7, 0xf8, !PT ;  /* 0x0000008000077812 */ /* 0x000fe200078ef807 */
[----:B------:R-:W-:-:S04]  /*7c90*/  IMAD.MOV.U32 R23, RZ, RZ, R27 ;  /* 0x000000ffff177224 */ /* 0x000fc800078e001b */
[----:B------:R0:W-:Y:S01]  /*7ca0*/  STG.E.U8 desc[UR36][R8.64], R7 ;  /* 0x0000000708007986 */ /* 0x0001e2000c101124 */
[----:B------:R-:W-:Y:S05]  /*7cb0*/  BRA `(.L_x_6330) ;  /* 0x0000000800647947 */ /* 0x000fea0003800000 */
.L_x_6341:
        /* <DEDUP_REMOVED lines=19> */
.L_x_6345:
[----:B------:R-:W-:Y:S05]  /*7df0*/  BSYNC.RECONVERGENT B0 ;  /* 0x0000000000007941 */ /* 0x000fea0003800200 */
.L_x_6344:
[----:B------:R-:W-:Y:S01]  /*7e00*/  LOP3.LUT R7, R0, 0x80, R7, 0xf8, !PT ;  /* 0x0000008000077812 */ /* 0x000fe200078ef807 */
[----:B------:R-:W-:-:S04]  /*7e10*/  IMAD.MOV.U32 R23, RZ, RZ, R27 ;  /* 0x000000ffff177224 */ /* 0x000fc800078e001b */
[----:B------:R0:W-:Y:S01]  /*7e20*/  STG.E.U8 desc[UR36][R8.64], R7 ;  /* 0x0000000708007986 */ /* 0x0001e2000c101124 */
[----:B------:R-:W-:Y:S05]  /*7e30*/  BRA `(.L_x_6330) ;  /* 0x0000000800047947 */ /* 0x000fea0003800000 */
.L_x_6340:
        /* <DEDUP_REMOVED lines=9> */
.L_x_6337:
        /* <DEDUP_REMOVED lines=12> */
.L_x_6348:
        /* <DEDUP_REMOVED lines=17> */
.L_x_6351:
[----:B------:R-:W-:-:S04]  /*80a0*/  SHF.R.U32.HI R0, RZ, 0x14, R7 ;  /* 0x00000014ff007819 */ /* 0x000fc80000011607 */
[----:B------:R-:W-:-:S04]  /*80b0*/  LOP3.LUT R0, R0, 0x1, RZ, 0xc0, !PT ;  /* 0x0000000100007812 */ /* 0x000fc800078ec0ff */
[----:B------:R-:W-:-:S04]  /*80c0*/  IADD3 R0, PT, PT, R7, 0x487ffff, R0 ;  /* 0x0487ffff07007810 */ /* 0x000fc80007ffe000 */
[----:B------:R-:W-:-:S04]  /*80d0*/  SHF.R.U32.HI R0, RZ, 0x14, R0 ;  /* 0x00000014ff007819 */ /* 0x000fc80000011600 */
[----:B------:R-:W-:-:S07]  /*80e0*/  LOP3.LUT R3, R0, 0xff, RZ, 0xc0, !PT ;  /* 0x000000ff00037812 */ /* 0x000fce00078ec0ff */
.L_x_6352:
[----:B------:R-:W-:-:S04]  /*80f0*/  SHF.R.U32.HI R0, RZ, 0x18, R7 ;  /* 0x00000018ff007819 */ /* 0x000fc80000011607 */
[----:B------:R-:W-:-:S07]  /*8100*/  LOP3.LUT R0, R3, 0x80, R0, 0xf8, !PT ;  /* 0x0000008003007812 */ /* 0x000fce00078ef800 */
.L_x_6350:
[----:B------:R-:W-:Y:S05]  /*8110*/  BSYNC.RECONVERGENT B0 ;  /* 0x0000000000007941 */ /* 0x000fea0003800200 */
.L_x_6349:
[----:B------:R0:W-:Y:S01]  /*8120*/  STG.E.U8 desc[UR36][R8.64], R0 ;  /* 0x0000000008007986 */ /* 0x0001e2000c101124 */
[----:B------:R-:W-:Y:S01]  /*8130*/  IMAD.MOV.U32 R23, RZ, RZ, R27 ;  /* 0x000000ffff177224 */ /* 0x000fe200078e001b */
[----:B------:R-:W-:Y:S06]  /*8140*/  BRA `(.L_x_6330) ;  /* 0x0000000400407947 */ /* 0x000fec0003800000 */
.L_x_6347:
        /* <DEDUP_REMOVED lines=17> */
.L_x_6355:
[----:B------:R-:W-:-:S04]  /*8260*/  SHF.R.U32.HI R0, RZ, 0x15, R7 ;  /* 0x00000015ff007819 */ /* 0x000fc80000011607 */
[----:B------:R-:W-:-:S04]  /*8270*/  LOP3.LUT R0, R0, 0x1, RZ, 0xc0, !PT ;  /* 0x0000000100007812 */ /* 0x000fc800078ec0ff */
[----:B------:R-:W-:-:S04]  /*8280*/  IADD3 R0, PT, PT, R7, 0x88fffff, R0 ;  /* 0x088fffff07007810 */ /* 0x000fc80007ffe000 */
[----:B------:R-:W-:-:S04]  /*8290*/  SHF.R.U32.HI R0, RZ, 0x15, R0 ;  /* 0x00000015ff007819 */ /* 0x000fc80000011600 */
[----:B------:R-:W-:-:S07]  /*82a0*/  LOP3.LUT R3, R0, 0xff, RZ, 0xc0, !PT ;  /* 0x000000ff00037812 */ /* 0x000fce00078ec0ff */
.L_x_6356:
[----:B------:R-:W-:-:S04]  /*82b0*/  SHF.R.U32.HI R0, RZ, 0x18, R7 ;  /* 0x00000018ff007819 */ /* 0x000fc80000011607 */
[----:B------:R-:W-:-:S07]  /*82c0*/  LOP3.LUT R0, R3, 0x80, R0, 0xf8, !PT ;  /* 0x0000008003007812 */ /* 0x000fce00078ef800 */
.L_x_6354:
[----:B------:R-:W-:Y:S05]  /*82d0*/  BSYNC.RECONVERGENT B0 ;  /* 0x0000000000007941 */ /* 0x000fea0003800200 */
.L_x_6353:
[----:B------:R0:W-:Y:S01]  /*82e0*/  STG.E.U8 desc[UR36][R8.64], R0 ;  /* 0x0000000008007986 */ /* 0x0001e2000c101124 */
[----:B------:R-:W-:Y:S01]  /*82f0*/  IMAD.MOV.U32 R23, RZ, RZ, R27 ;  /* 0x000000ffff177224 */ /* 0x000fe200078e001b */
[----:B------:R-:W-:Y:S06]  /*8300*/  BRA `(.L_x_6330) ;  /* 0x0000000000d07947 */ /* 0x000fec0003800000 */
.L_x_6346:
[----:B------:R-:W-:-:S13]  /*8310*/  ISETP.NE.AND P0, PT, R0, 0x1c, PT ;  /* 0x0000001c0000780c */ /* 0x000fda0003f05270 */
[----:B------:R-:W-:Y:S05]  /*8320*/  @!P0 BRA `(.L_x_6357) ;  /* 0x0000000000bc8947 */ /* 0x000fea0003800000 */
[----:B------:R-:W-:-:S13]  /*8330*/  ISETP.NE.AND P0, PT, R0, 0x1d, PT ;  /* 0x0000001d0000780c */ /* 0x000fda0003f05270 */
[----:B------:R-:W-:Y:S05]  /*8340*/  @!P0 BRA `(.L_x_6358) ;  /* 0x0000000000a48947 */ /* 0x000fea0003800000 */
[----:B------:R-:W-:-:S13]  /*8350*/  ISETP.NE.AND P0, PT, R0, 0x2c, PT ;  /* 0x0000002c0000780c */ /* 0x000fda0003f05270 */
[----:B------:R-:W-:Y:S05]  /*8360*/  @!P0 BRA `(.L_x_6359) ;  /* 0x0000000000488947 */ /* 0x000fea0003800000 */
.L_x_6329:
        /* <DEDUP_REMOVED lines=16> */
.L_x_6360:
[----:B------:R-:W-:Y:S01]  /*8470*/  IMAD.MOV.U32 R23, RZ, RZ, R27 ;  /* 0x000000ffff177224 */ /* 0x000fe200078e001b */
[----:B------:R-:W-:Y:S06]  /*8480*/  BRA `(.L_x_6330) ;  /* 0x0000000000707947 */ /* 0x000fec0003800000 */
.L_x_6359:
        /* <DEDUP_REMOVED lines=21> */
.L_x_6358:
[----:B------:R-:W0:Y:S01]  /*85e0*/  F2I.U64.F64.TRUNC R4, R4 ;  /* 0x0000000400047311 */ /* 0x000e22000030d800 */
[----:B------:R-:W-:Y:S01]  /*85f0*/  IMAD.MOV.U32 R23, RZ, RZ, R27 ;  /* 0x000000ffff177224 */ /* 0x000fe200078e001b */
[----:B0-----:R0:W-:Y:S01]  /*8600*/  STG.E.64 desc[UR36][R8.64], R4 ;  /* 0x0000000408007986 */ /* 0x0011e2000c101b24 */
[----:B------:R-:W-:Y:S05]  /*8610*/  BRA `(.L_x_6330) ;  /* 0x00000000000c7947 */ /* 0x000fea0003800000 */
.L_x_6357:
[----:B------:R-:W0:Y:S01]  /*8620*/  F2I.U32.F64.TRUNC R5, R4 ;  /* 0x0000000400057311 */ /* 0x000e22000030d000 */
[----:B------:R-:W-:Y:S01]  /*8630*/  IMAD.MOV.U32 R23, RZ, RZ, R27 ;  /* 0x000000ffff177224 */ /* 0x000fe200078e001b */
[----:B0-----:R0:W-:Y:S06]  /*8640*/  STG.E desc[UR36][R8.64], R5 ;  /* 0x0000000508007986 */ /* 0x0011ec000c101924 */
.L_x_6330:
[----:B------:R-:W-:-:S13]  /*8650*/  ISETP.GE.AND P0, PT, R23, R2, PT ;  /* 0x000000021700720c */ /* 0x000fda0003f06270 */
[----:B------:R-:W-:Y:S05]  /*8660*/  @P0 BREAK.RELIABLE B6 ;  /* 0x0000000000060942 */ /* 0x000fea0003800100 */
[----:B------:R-:W-:Y:S05]  /*8670*/  @P0 BRA `(.L_x_6361) ;  /* 0x0000002000a00947 */ /* 0x000fea0003800000 */
[----:B------:R-:W4:Y:S01]  /*8680*/  LDCU UR4, c[0x0][0x3a8] ;  /* 0x00007500ff0477ac */ /* 0x000f220008000800 */
[----:B0123--:R-:W0:Y:S01]  /*8690*/  LDC.64 R4, c[0x0][0x388] ;  /* 0x0000e200ff047b82 */ /* 0x00fe220000000a00 */
[----:B------:R-:W-:Y:S01]  /*86a0*/  IMAD R0, R22, 0x200, R23 ;  /* 0x0000020016007824 */ /* 0x000fe200078e0217 */
[----:B------:R-:W-:-:S03]  /*86b0*/  PRMT R6, R18, 0x9910, RZ ;  /* 0x0000991012067816 */ /* 0x000fc600000000ff */
[----:B----4-:R-:W-:Y:S02]  /*86c0*/  IMAD R3, R0, UR4, RZ ;  /* 0x0000000400037c24 */ /* 0x010fe4000f8e02ff */
        /* <DEDUP_REMOVED lines=16> */
.L_x_6365:
[----:B------:R-:W0:Y:S02]  /*87d0*/  F2I.S64.F64.TRUNC R28, R28 ;  /* 0x0000001c001c7311 */ /* 0x000e24000030d900 */
[----:B0-----:R-:W-:-:S05]  /*87e0*/  IMAD.MOV.U32 R3, RZ, RZ, R28 ;  /* 0x000000ffff037224 */ /* 0x001fca00078e001c */
[----:B------:R0:W-:Y:S01]  /*87f0*/  STG.E.U8 desc[UR36][R4.64], R3 ;  /* 0x0000000304007986 */ /* 0x0001e2000c101124 */
[----:B------:R-:W-:Y:S05]  /*8800*/  BRA `(.L_x_6367) ;  /* 0x0000000c00e07947 */ /* 0x000fea0003800000 */
.L_x_6364:
        /* <DEDUP_REMOVED lines=9> */
.L_x_6369:
[----:B------:R-:W0:Y:S02]  /*88a0*/  F2I.F64.TRUNC R29, R28 ;  /* 0x0000001c001d7311 */ /* 0x000e24000030d100 */
[----:B0-----:R0:W-:Y:S01]  /*88b0*/  STG.E desc[UR36][R4.64], R29 ;  /* 0x0000001d04007986 */ /* 0x0011e2000c101924 */
[----:B------:R-:W-:Y:S05]  /*88c0*/  BRA `(.L_x_6367) ;  /* 0x0000000c00b07947 */ /* 0x000fea0003800000 */
.L_x_6368:
[----:B------:R-:W0:Y:S02]  /*88d0*/  F2I.F64.TRUNC R29, R28 ;  /* 0x0000001c001d7311 */ /* 0x000e24000030d100 */
[----:B0-----:R0:W-:Y:S01]  /*88e0*/  STG.E.U16 desc[UR36][R4.64], R29 ;  /* 0x0000001d04007986 */ /* 0x0011e2000c101524 */
[----:B------:R-:W-:Y:S05]  /*88f0*/  BRA `(.L_x_6367) ;  /* 0x0000000c00a47947 */ /* 0x000fea0003800000 */
.L_x_6363:
        /* <DEDUP_REMOVED lines=13> */
.L_x_6371:
        /* <DEDUP_REMOVED lines=8> */
.L_x_6370:
        /* <DEDUP_REMOVED lines=14> */
.L_x_6373:
        /* <DEDUP_REMOVED lines=9> */
.L_x_6372:
[----:B------:R0:W-:Y:S01]  /*8bc0*/  STG.E.64 desc[UR36][R4.64], R28 ;  /* 0x0000001c04007986 */ /* 0x0001e2000c101b24 */
[----:B------:R-:W-:Y:S05]  /*8bd0*/  BRA `(.L_x_6367) ;  /* 0x0000000800ec7947 */ /* 0x000fea0003800000 */
.L_x_6362:
        /* <DEDUP_REMOVED lines=13> */
.L_x_6377:
        /* <DEDUP_REMOVED lines=22> */
.L_x_6380:
[----:B------:R-:W-:-:S04]  /*8e10*/  SHF.R.U32.HI R3, RZ, 0x18, R7 ;  /* 0x00000018ff037819 */ /* 0x000fc80000011607 */
[----:B------:R-:W-:-:S07]  /*8e20*/  LOP3.LUT R0, R0, 0x80, R3, 0xf8, !PT ;  /* 0x0000008000007812 */ /* 0x000fce00078ef803 */
.L_x_6379:
[----:B------:R-:W-:Y:S05]  /*8e30*/  BSYNC.RECONVERGENT B0 ;  /* 0x0000000000007941 */ /* 0x000fea0003800200 */
.L_x_6378:
[----:B------:R0:W-:Y:S01]  /*8e40*/  STG.E.U8 desc[UR36][R4.64], R0 ;  /* 0x0000000004007986 */ /* 0x0001e2000c101124 */
[----:B------:R-:W-:Y:S05]  /*8e50*/  BRA `(.L_x_6367) ;  /* 0x00000008004c7947 */ /* 0x000fea0003800000 */
.L_x_6376:
        /* <DEDUP_REMOVED lines=22> */
.L_x_6383:
[----:B------:R-:W-:-:S04]  /*8fc0*/  SHF.R.U32.HI R3, RZ, 0x18, R7 ;  /* 0x00000018ff037819 */ /* 0x000fc80000011607 */
[----:B------:R-:W-:-:S07]  /*8fd0*/  LOP3.LUT R0, R0, 0x80, R3, 0xf8, !PT ;  /* 0x0000008000007812 */ /* 0x000fce00078ef803 */
.L_x_6382:
[----:B------:R-:W-:Y:S05]  /*8fe0*/  BSYNC.RECONVERGENT B0 ;  /* 0x0000000000007941 */ /* 0x000fea0003800200 */
.L_x_6381:
[----:B------:R0:W-:Y:S01]  /*8ff0*/  STG.E.U8 desc[UR36][R4.64], R0 ;  /* 0x0000000004007986 */ /* 0x0001e2000c101124 */
[----:B------:R-:W-:Y:S05]  /*9000*/  BRA `(.L_x_6367) ;  /* 0x0000000400e07947 */ /* 0x000fea0003800000 */
.L_x_6375:
        /* <DEDUP_REMOVED lines=26> */
.L_x_6385:
[----:B------:R-:W0:Y:S02]  /*91b0*/  F2I.U64.F64.TRUNC R28, R28 ;  /* 0x0000001c001c7311 */ /* 0x000e24000030d800 */
[----:B0-----:R0:W-:Y:S01]  /*91c0*/  STG.E.64 desc[UR36][R4.64], R28 ;  /* 0x0000001c04007986 */ /* 0x0011e2000c101b24 */
[----:B------:R-:W-:Y:S05]  /*91d0*/  BRA `(.L_x_6367) ;  /* 0x00000004006c7947 */ /* 0x000fea0003800000 */
.L_x_6384:
[----:B------:R-:W0:Y:S02]  /*91e0*/  F2I.U32.F64.TRUNC R29, R28 ;  /* 0x0000001c001d7311 */ /* 0x000e24000030d000 */
[----:B0-----:R0:W-:Y:S01]  /*91f0*/  STG.E desc[UR36][R4.64], R29 ;  /* 0x0000001d04007986 */ /* 0x0011e2000c101924 */
[----:B------:R-:W-:Y:S05]  /*9200*/  BRA `(.L_x_6367) ;  /* 0x0000000400607947 */ /* 0x000fea0003800000 */
.L_x_6374:
        /* <DEDUP_REMOVED lines=10> */
.L_x_6387:
[----:B------:R-:W-:-:S05]  /*92b0*/  CS2R R30, SRZ ;  /* 0x00000000001e7805 */ /* 0x000fca000001ff00 */
[----:B------:R3:W-:Y:S01]  /*92c0*/  STG.E.128 desc[UR36][R4.64], R28 ;  /* 0x0000001c04007986 */ /* 0x0007e2000c101d24 */
[----:B------:R-:W-:Y:S05]  /*92d0*/  BRA `(.L_x_6367) ;  /* 0x00000004002c7947 */ /* 0x000fea0003800000 */
.L_x_6386:
[----:B------:R-:W-:-:S13]  /*92e0*/  ISETP.NE.AND P0, PT, R0, 0xf, PT ;  /* 0x0000000f0000780c */ /* 0x000fda0003f05270 */
[----:B------:R-:W-:Y:S05]  /*92f0*/  @!P0 BRA `(.L_x_6388) ;  /* 0x0000000400088947 */ /* 0x000fea0003800000 */
[----:B------:R-:W-:-:S13]  /*9300*/  ISETP.NE.AND P0, PT, R0, 0x17, PT ;  /* 0x000000170000780c */ /* 0x000fda0003f05270 */
[----:B------:R-:W-:Y:S05]  /*9310*/  @!P0 BRA `(.L_x_6389) ;  /* 0x0000000000a08947 */ /* 0x000fea0003800000 */
[----:B------:R-:W-:-:S13]  /*9320*/  ISETP.NE.AND P0, PT, R0, 0x18, PT ;  /* 0x000000180000780c */ /* 0x000fda0003f05270 */
[----:B------:R-:W-:Y:S05]  /*9330*/  @!P0 BRA `(.L_x_6390) ;  /* 0x0000000000448947 */ /* 0x000fea0003800000 */
.L_x_6366:
        /* <DEDUP_REMOVED lines=16> */
.L_x_6391:
[----:B------:R-:W-:Y:S05]  /*9440*/  BRA `(.L_x_6367) ;  /* 0x0000000000d07947 */ /* 0x000fea0003800000 */
.L_x_6390:
        /* <DEDUP_REMOVED lines=17> */
.L_x_6393:
[----:B------:R-:W-:Y:S05]  /*9560*/  BSYNC.RECONVERGENT B0 ;  /* 0x0000000000007941 */ /* 0x000fea0003800200 */
.L_x_6392:
[----:B------:R-:W-:-:S05]  /*9570*/  LOP3.LUT R3, R0, 0x80, R3, 0xf8, !PT ;  /* 0x0000008000037812 */ /* 0x000fca00078ef803 */
[----:B------:R2:W-:Y:S01]  /*9580*/  STG.E.U8 desc[UR36][R4.64], R3 ;  /* 0x0000000304007986 */ /* 0x0005e2000c101124 */
[----:B------:R-:W-:Y:S05]  /*9590*/  BRA `(.L_x_6367) ;  /* 0x00000000007c7947 */ /* 0x000fea0003800000 */
.L_x_6389:
        /* <DEDUP_REMOVED lines=16> */
.L_x_6395:
[----:B------:R-:W-:Y:S01]  /*96a0*/  IMAD.MOV.U32 R0, RZ, RZ, 0x7f ;  /* 0x0000007fff007424 */ /* 0x000fe200078e00ff */
[----:B------:R-:W-:-:S04]  /*96b0*/  ISETP.GT.U32.AND P0, PT, R3, 0x7f800000, PT ;  /* 0x7f8000000300780c */ /* 0x000fc80003f04070 */
[----:B------:R-:W-:-:S09]  /*96c0*/  SEL R0, R0, 0x7c, P0 ;  /* 0x0000007c00007807 */ /* 0x000fd20000000000 */
.L_x_6396:
[----:B------:R-:W-:Y:S05]  /*96d0*/  BSYNC.RECONVERGENT B0 ;  /* 0x0000000000007941 */ /* 0x000fea0003800200 */
.L_x_6394:
[----:B------:R-:W-:-:S04]  /*96e0*/  SHF.R.U32.HI R3, RZ, 0x18, R7 ;  /* 0x00000018ff037819 */ /* 0x000fc80000011607 */
[----:B------:R-:W-:-:S05]  /*96f0*/  LOP3.LUT R3, R0, 0x80, R3, 0xf8, !PT ;  /* 0x0000008000037812 */ /* 0x000fca00078ef803 */
[----:B------:R1:W-:Y:S01]  /*9700*/  STG.E.U8 desc[UR36][R4.64], R3 ;  /* 0x0000000304007986 */ /* 0x0003e2000c101124 */
[----:B------:R-:W-:Y:S05]  /*9710*/  BRA `(.L_x_6367) ;  /* 0x00000000001c7947 */ /* 0x000fea0003800000 */
.L_x_6388:
[----:B------:R-:W-:Y:S01]  /*9720*/  UMOV UR4, 0xf0000000 ;  /* 0xf000000000047882 */ /* 0x000fe20000000000 */
[----:B------:R-:W-:Y:S01]  /*9730*/  UMOV UR5, 0x380fffff ;  /* 0x380fffff00057882 */ /* 0x000fe20000000000 */
[----:B------:R-:W0:Y:S01]  /*9740*/  F2F.F32.F64 R0, R28 ;  /* 0x0000001c00007310 */ /* 0x000e220000301000 */
[----:B------:R-:W-:-:S14]  /*9750*/  DSETP.GEU.AND P0, PT, |R28|, UR4, PT ;  /* 0x000000041c007e2a */ /* 0x000fdc000bf0e200 */
[----:B0-----:R-:W-:-:S05]  /*9760*/  @!P0 FMUL R0, R0, 1.175494350822287508e-38 ;  /* 0x0080000000008820 */ /* 0x001fca0000400000 */
[----:B------:R-:W-:-:S05]  /*9770*/  F2FP.BF16.F32.PACK_AB R0, RZ, R0 ;  /* 0x00000000ff00723e */ /* 0x000fca00000010ff */
[----:B------:R0:W-:Y:S02]  /*9780*/  STG.E.U16 desc[UR36][R4.64], R0 ;  /* 0x0000000004007986 */ /* 0x0001e4000c101524 */
.L_x_6367:
[----:B------:R-:W-:-:S07]  /*9790*/  VIADD R23, R23, 0x80 ;  /* 0x0000008017177836 */ /* 0x000fce0000000000 */
.L_x_6324:
[----:B------:R-:W-:-:S13]  /*97a0*/  ISETP.GE.AND P0, PT, R23, R2, PT ;  /* 0x000000021700720c */ /* 0x000fda0003f06270 */
[----:B------:R-:W-:Y:S05]  /*97b0*/  @P0 BREAK.RELIABLE B6 ;  /* 0x0000000000060942 */ /* 0x000fea0003800100 */
[----:B------:R-:W-:Y:S05]  /*97c0*/  @P0 BRA `(.L_x_6361) ;  /* 0x00000010004c0947 */ /* 0x000fea0003800000 */
[----:B------:R-:W-:Y:S05]  /*97d0*/  BSYNC.RELIABLE B6 ;  /* 0x0000000000067941 */ /* 0x000fea0003800100 */
.L_x_6323:
        /* <DEDUP_REMOVED lines=21> */
.L_x_6400:
[----:B------:R-:W0:Y:S02]  /*9930*/  F2I.S64.F64.TRUNC R24, R24 ;  /* 0x0000001800187311 */ /* 0x000e24000030d900 */
[----:B0-----:R-:W-:-:S05]  /*9940*/  IMAD.MOV.U32 R3, RZ, RZ, R24 ;  /* 0x000000ffff037224 */ /* 0x001fca00078e0018 */
[----:B------:R0:W-:Y:S01]  /*9950*/  STG.E.U8 desc[UR36][R4.64], R3 ;  /* 0x0000000304007986 */ /* 0x0001e2000c101124 */
[----:B------:R-:W-:Y:S05]  /*9960*/  BRA `(.L_x_6402) ;  /* 0x0000000c00e07947 */ /* 0x000fea0003800000 */
.L_x_6399:
        /* <DEDUP_REMOVED lines=9> */
.L_x_6404:
[----:B------:R-:W0:Y:S02]  /*9a00*/  F2I.F64.TRUNC R25, R24 ;  /* 0x0000001800197311 */ /* 0x000e24000030d100 */
[----:B0-----:R0:W-:Y:S01]  /*9a10*/  STG.E desc[UR36][R4.64], R25 ;  /* 0x0000001904007986 */ /* 0x0011e2000c101924 */
[----:B------:R-:W-:Y:S05]  /*9a20*/  BRA `(.L_x_6402) ;  /* 0x0000000c00b07947 */ /* 0x000fea0003800000 */
.L_x_6403:
[----:B------:R-:W0:Y:S02]  /*9a30*/  F2I.F64.TRUNC R25, R24 ;  /* 0x0000001800197311 */ /* 0x000e24000030d100 */
[----:B0-----:R0:W-:Y:S01]  /*9a40*/  STG.E.U16 desc[UR36][R4.64], R25 ;  /* 0x0000001904007986 */ /* 0x0011e2000c101524 */
[----:B------:R-:W-:Y:S05]  /*9a50*/  BRA `(.L_x_6402) ;  /* 0x0000000c00a47947 */ /* 0x000fea0003800000 */
.L_x_6398:
        /* <DEDUP_REMOVED lines=13> */
.L_x_6406:
        /* <DEDUP_REMOVED lines=8> */
.L_x_6405:
        /* <DEDUP_REMOVED lines=14> */
.L_x_6408:
        /* <DEDUP_REMOVED lines=9> */
.L_x_6407:
[----:B------:R0:W-:Y:S01]  /*9d20*/  STG.E.64 desc[UR36][R4.64], R24 ;  /* 0x0000001804007986 */ /* 0x0001e2000c101b24 */
[----:B------:R-:W-:Y:S05]  /*9d30*/  BRA `(.L_x_6402) ;  /* 0x0000000800ec7947 */ /* 0x000fea0003800000 */
.L_x_6397:
        /* <DEDUP_REMOVED lines=13> */
.L_x_6412:
        /* <DEDUP_REMOVED lines=22> */
.L_x_6415:
[----:B------:R-:W-:-:S04]  /*9f70*/  SHF.R.U32.HI R3, RZ, 0x18, R7 ;  /* 0x00000018ff037819 */ /* 0x000fc80000011607 */
[----:B------:R-:W-:-:S07]  /*9f80*/  LOP3.LUT R0, R0, 0x80, R3, 0xf8, !PT ;  /* 0x0000008000007812 */ /* 0x000fce00078ef803 */
.L_x_6414:
[----:B------:R-:W-:Y:S05]  /*9f90*/  BSYNC.RECONVERGENT B0 ;  /* 0x0000000000007941 */ /* 0x000fea0003800200 */
.L_x_6413:
[----:B------:R0:W-:Y:S01]  /*9fa0*/  STG.E.U8 desc[UR36][R4.64], R0 ;  /* 0x0000000004007986 */ /* 0x0001e2000c101124 */
[----:B------:R-:W-:Y:S05]  /*9fb0*/  BRA `(.L_x_6402) ;  /* 0x00000008004c7947 */ /* 0x000fea0003800000 */
.L_x_6411:
        /* <DEDUP_REMOVED lines=22> */
.L_x_6418:
[----:B------:R-:W-:-:S04]  /*a120*/  SHF.R.U32.HI R3, RZ, 0x18, R7 ;  /* 0x00000018ff037819 */ /* 0x000fc80000011607 */
[----:B------:R-:W-:-:S07]  /*a130*/  LOP3.LUT R0, R0, 0x80, R3, 0xf8, !PT ;  /* 0x0000008000007812 */ /* 0x000fce00078ef803 */
.L_x_6417:
[----:B------:R-:W-:Y:S05]  /*a140*/  BSYNC.RECONVERGENT B0 ;  /* 0x0000000000007941 */ /* 0x000fea0003800200 */
.L_x_6416:
[----:B------:R0:W-:Y:S01]  /*a150*/  STG.E.U8 desc[UR36][R4.64], R0 ;  /* 0x0000000004007986 */ /* 0x0001e2000c101124 */
[----:B------:R-:W-:Y:S05]  /*a160*/  BRA `(.L_x_6402) ;  /* 0x0000000400e07947 */ /* 0x000fea0003800000 */
.L_x_6410:
        /* <DEDUP_REMOVED lines=26> */
.L_x_6420:
[----:B------:R-:W0:Y:S02]  /*a310*/  F2I.U64.F64.TRUNC R24, R24 ;  /* 0x0000001800187311 */ /* 0x000e24000030d800 */
[----:B0-----:R0:W-:Y:S01]  /*a320*/  STG.E.64 desc[UR36][R4.64], R24 ;  /* 0x0000001804007986 */ /* 0x0011e2000c101b24 */
[----:B------:R-:W-:Y:S05]  /*a330*/  BRA `(.L_x_6402) ;  /* 0x00000004006c7947 */ /* 0x000fea0003800000 */
.L_x_6419:
[----:B------:R-:W0:Y:S02]  /*a340*/  F2I.U32.F64.TRUNC R25, R24 ;  /* 0x0000001800197311 */ /* 0x000e24000030d000 */
[----:B0-----:R0:W-:Y:S01]  /*a350*/  STG.E desc[UR36][R4.64], R25 ;  /* 0x0000001904007986 */ /* 0x0011e2000c101924 */
[----:B------:R-:W-:Y:S05]  /*a360*/  BRA `(.L_x_6402) ;  /* 0x0000000400607947 */ /* 0x000fea0003800000 */
.L_x_6409:
        /* <DEDUP_REMOVED lines=10> */
.L_x_6422:
[----:B------:R-:W-:-:S05]  /*a410*/  CS2R R26, SRZ ;  /* 0x00000000001a7805 */ /* 0x000fca000001ff00 */
[----:B------:R1:W-:Y:S01]  /*a420*/  STG.E.128 desc[UR36][R4.64], R24 ;  /* 0x0000001804007986 */ /* 0x0003e2000c101d24 */
[----:B------:R-:W-:Y:S05]  /*a430*/  BRA `(.L_x_6402) ;  /* 0x00000004002c7947 */ /* 0x000fea0003800000 */
.L_x_6421:
[----:B------:R-:W-:-:S13]  /*a440*/  ISETP.NE.AND P0, PT, R0, 0xf, PT ;  /* 0x0000000f0000780c */ /* 0x000fda0003f05270 */
[----:B------:R-:W-:Y:S05]  /*a450*/  @!P0 BRA `(.L_x_6423) ;  /* 0x0000000400088947 */ /* 0x000fea0003800000 */
[----:B------:R-:W-:-:S13]  /*a460*/  ISETP.NE.AND P0, PT, R0, 0x17, PT ;  /* 0x000000170000780c */ /* 0x000fda0003f05270 */
[----:B------:R-:W-:Y:S05]  /*a470*/  @!P0 BRA `(.L_x_6424) ;  /* 0x0000000000a08947 */ /* 0x000fea0003800000 */
[----:B------:R-:W-:-:S13]  /*a480*/  ISETP.NE.AND P0, PT, R0, 0x18, PT ;  /* 0x000000180000780c */ /* 0x000fda0003f05270 */
[----:B------:R-:W-:Y:S05]  /*a490*/  @!P0 BRA `(.L_x_6425) ;  /* 0x0000000000448947 */ /* 0x000fea0003800000 */
.L_x_6401:
        /* <DEDUP_REMOVED lines=16> */
.L_x_6426:
[----:B------:R-:W-:Y:S05]  /*a5a0*/  BRA `(.L_x_6402) ;  /* 0x0000000000d07947 */ /* 0x000fea0003800000 */
.L_x_6425:
        /* <DEDUP_REMOVED lines=17> */
.L_x_6428:
[----:B------:R-:W-:Y:S05]  /*a6c0*/  BSYNC.RECONVERGENT B0 ;  /* 0x0000000000007941 */ /* 0x000fea0003800200 */
.L_x_6427:
[----:B------:R-:W-:-:S05]  /*a6d0*/  LOP3.LUT R3, R0, 0x80, R3, 0xf8, !PT ;  /* 0x0000008000037812 */ /* 0x000fca00078ef803 */
[----:B------:R3:W-:Y:S01]  /*a6e0*/  STG.E.U8 desc[UR36][R4.64], R3 ;  /* 0x0000000304007986 */ /* 0x0007e2000c101124 */
[----:B------:R-:W-:Y:S05]  /*a6f0*/  BRA `(.L_x_6402) ;  /* 0x00000000007c7947 */ /* 0x000fea0003800000 */
.L_x_6424:
        /* <DEDUP_REMOVED lines=16> */
.L_x_6430:
[----:B------:R-:W-:Y:S01]  /*a800*/  IMAD.MOV.U32 R0, RZ, RZ, 0x7f ;  /* 0x0000007fff007424 */ /* 0x000fe200078e00ff */
[----:B------:R-:W-:-:S04]  /*a810*/  ISETP.GT.U32.AND P0, PT, R3, 0x7f800000, PT ;  /* 0x7f8000000300780c */ /* 0x000fc80003f04070 */
[----:B------:R-:W-:-:S09]  /*a820*/  SEL R0, R0, 0x7c, P0 ;  /* 0x0000007c00007807 */ /* 0x000fd20000000000 */
.L_x_6431:
[----:B------:R-:W-:Y:S05]  /*a830*/  BSYNC.RECONVERGENT B0 ;  /* 0x0000000000007941 */ /* 0x000fea0003800200 */
.L_x_6429:
[----:B------:R-:W-:-:S04]  /*a840*/  SHF.R.U32.HI R3, RZ, 0x18, R7 ;  /* 0x00000018ff037819 */ /* 0x000fc80000011607 */
[----:B------:R-:W-:-:S05]  /*a850*/  LOP3.LUT R3, R0, 0x80, R3, 0xf8, !PT ;  /* 0x0000008000037812 */ /* 0x000fca00078ef803 */
[----:B------:R2:W-:Y:S01]  /*a860*/  STG.E.U8 desc[UR36][R4.64], R3 ;  /* 0x0000000304007986 */ /* 0x0005e2000c101124 */
[----:B------:R-:W-:Y:S05]  /*a870*/  BRA `(.L_x_6402) ;  /* 0x00000000001c7947 */ /* 0x000fea0003800000 */
.L_x_6423:
[----:B------:R-:W-:Y:S01]  /*a880*/  UMOV UR4, 0xf0000000 ;  /* 0xf000000000047882 */ /* 0x000fe20000000000 */
[----:B------:R-:W-:Y:S01]  /*a890*/  UMOV UR5, 0x380fffff ;  /* 0x380fffff00057882 */ /* 0x000fe20000000000 */
[----:B------:R-:W0:Y:S01]  /*a8a0*/  F2F.F32.F64 R0, R24 ;  /* 0x0000001800007310 */ /* 0x000e220000301000 */
[----:B------:R-:W-:-:S14]  /*a8b0*/  DSETP.GEU.AND P0, PT, |R24|, UR4, PT ;  /* 0x0000000418007e2a */ /* 0x000fdc000bf0e200 */
[----:B0-----:R-:W-:-:S05]  /*a8c0*/  @!P0 FMUL R0, R0, 1.175494350822287508e-38 ;  /* 0x0080000000008820 */ /* 0x001fca0000400000 */
[----:B------:R-:W-:-:S05]  /*a8d0*/  F2FP.BF16.F32.PACK_AB R0, RZ, R0 ;  /* 0x00000000ff00723e */ /* 0x000fca00000010ff */
[----:B------:R4:W-:Y:S02]  /*a8e0*/  STG.E.U16 desc[UR36][R4.64], R0 ;  /* 0x0000000004007986 */ /* 0x0009e4000c101524 */
.L_x_6402:
[----:B------:R-:W-:-:S07]  /*a8f0*/  VIADD R23, R23, 0x80 ;  /* 0x0000008017177836 */ /* 0x000fce0000000000 */
.L_x_6361:
[----:B------:R-:W-:Y:S05]  /*a900*/  BSYNC.RECONVERGENT B7 ;  /* 0x0000000000077941 */ /* 0x000fea0003800200 */
.L_x_6322:
[----:B------:R-:W-:-:S13]  /*a910*/  ISETP.GE.AND P0, PT, R23, R2, PT ;  /* 0x000000021700720c */ /* 0x000fda0003f06270 */
[----:B------:R-:W-:Y:S05]  /*a920*/  @P0 EXIT ;  /* 0x000000000000094d */ /* 0x000fea0003800000 */
[----:B01234-:R-:W0:Y:S01]  /*a930*/  LDC.64 R2, c[0x0][0x388] ;  /* 0x0000e200ff027b82 */ /* 0x01fe220000000a00 */
[----:B------:R-:W1:Y:S01]  /*a940*/  LDCU UR4, c[0x0][0x3a8] ;  /* 0x00007500ff0477ac */ /* 0x000e620008000800 */
[----:B------:R-:W-:Y:S01]  /*a950*/  PRMT R0, R18, 0x9910, RZ ;  /* 0x0000991012007816 */ /* 0x000fe200000000ff */
        /* <DEDUP_REMOVED lines=17> */
.L_x_6435:
[----:B------:R-:W0:Y:S02]  /*aa70*/  F2I.S64.F64.TRUNC R16, R16 ;  /* 0x0000001000107311 */ /* 0x000e24000030d900 */
[----:B0-----:R-:W-:-:S05]  /*aa80*/  IMAD.MOV.U32 R5, RZ, RZ, R16 ;  /* 0x000000ffff057224 */ /* 0x001fca00078e0010 */
[----:B------:R-:W-:Y:S01]  /*aa90*/  STG.E.U8 desc[UR36][R2.64], R5 ;  /* 0x0000000502007986 */ /* 0x000fe2000c101124 */
[----:B------:R-:W-:Y:S05]  /*aaa0*/  EXIT ;  /* 0x000000000000794d */ /* 0x000fea0003800000 */
.L_x_6434:
        /* <DEDUP_REMOVED lines=9> */
.L_x_6438:
[----:B------:R-:W0:Y:S02]  /*ab40*/  F2I.F64.TRUNC R17, R16 ;  /* 0x0000001000117311 */ /* 0x000e24000030d100 */
[----:B0-----:R-:W-:Y:S01]  /*ab50*/  STG.E desc[UR36][R2.64], R17 ;  /* 0x0000001102007986 */ /* 0x001fe2000c101924 */
[----:B------:R-:W-:Y:S05]  /*ab60*/  EXIT ;  /* 0x000000000000794d */ /* 0x000fea0003800000 */
.L_x_6437:
[----:B------:R-:W0:Y:S02]  /*ab70*/  F2I.F64.TRUNC R17, R16 ;  /* 0x0000001000117311 */ /* 0x000e24000030d100 */
[----:B0-----:R-:W-:Y:S01]  /*ab80*/  STG.E.U16 desc[UR36][R2.64], R17 ;  /* 0x0000001102007986 */ /* 0x001fe2000c101524 */
[----:B------:R-:W-:Y:S05]  /*ab90*/  EXIT ;  /* 0x000000000000794d */ /* 0x000fea0003800000 */
.L_x_6433:
        /* <DEDUP_REMOVED lines=13> */
.L_x_6440:
        /* <DEDUP_REMOVED lines=8> */
.L_x_6439:
        /* <DEDUP_REMOVED lines=14> */
.L_x_6442:
        /* <DEDUP_REMOVED lines=9> */
.L_x_6441:
[----:B------:R-:W-:Y:S01]  /*ae60*/  STG.E.64 desc[UR36][R2.64], R16 ;  /* 0x0000001002007986 */ /* 0x000fe2000c101b24 */
[----:B------:R-:W-:Y:S05]  /*ae70*/  EXIT ;  /* 0x000000000000794d */ /* 0x000fea0003800000 */
.L_x_6432:
        /* <DEDUP_REMOVED lines=13> */
.L_x_6446:
        /* <DEDUP_REMOVED lines=22> */
.L_x_6449:
[----:B------:R-:W-:-:S04]  /*b0b0*/  SHF.R.U32.HI R5, RZ, 0x18, R5 ;  /* 0x00000018ff057819 */ /* 0x000fc80000011605 */
[----:B------:R-:W-:-:S07]  /*b0c0*/  LOP3.LUT R0, R0, 0x80, R5, 0xf8, !PT ;  /* 0x0000008000007812 */ /* 0x000fce00078ef805 */
.L_x_6448:
[----:B------:R-:W-:Y:S05]  /*b0d0*/  BSYNC.RECONVERGENT B0 ;  /* 0x0000000000007941 */ /* 0x000fea0003800200 */
.L_x_6447:
[----:B------:R-:W-:Y:S01]  /*b0e0*/  STG.E.U8 desc[UR36][R2.64], R0 ;  /* 0x0000000002007986 */ /* 0x000fe2000c101124 */
[----:B------:R-:W-:Y:S05]  /*b0f0*/  EXIT ;  /* 0x000000000000794d */ /* 0x000fea0003800000 */
.L_x_6445:
        /* <DEDUP_REMOVED lines=22> */
.L_x_6452:
[----:B------:R-:W-:-:S04]  /*b260*/  SHF.R.U32.HI R5, RZ, 0x18, R5 ;  /* 0x00000018ff057819 */ /* 0x000fc80000011605 */
[----:B------:R-:W-:-:S07]  /*b270*/  LOP3.LUT R0, R0, 0x80, R5, 0xf8, !PT ;  /* 0x0000008000007812 */ /* 0x000fce00078ef805 */
.L_x_6451:
[----:B------:R-:W-:Y:S05]  /*b280*/  BSYNC.RECONVERGENT B0 ;  /* 0x0000000000007941 */ /* 0x000fea0003800200 */
.L_x_6450:
[----:B------:R-:W-:Y:S01]  /*b290*/  STG.E.U8 desc[UR36][R2.64], R0 ;  /* 0x0000000002007986 */ /* 0x000fe2000c101124 */
[----:B------:R-:W-:Y:S05]  /*b2a0*/  EXIT ;  /* 0x000000000000794d */ /* 0x000fea0003800000 */
.L_x_6444:
        /* <DEDUP_REMOVED lines=26> */
.L_x_6454:
[----:B------:R-:W0:Y:S02]  /*b450*/  F2I.U64.F64.TRUNC R16, R16 ;  /* 0x0000001000107311 */ /* 0x000e24000030d800 */
[----:B0-----:R-:W-:Y:S01]  /*b460*/  STG.E.64 desc[UR36][R2.64], R16 ;  /* 0x0000001002007986 */ /* 0x001fe2000c101b24 */
[----:B------:R-:W-:Y:S05]  /*b470*/  EXIT ;  /* 0x000000000000794d */ /* 0x000fea0003800000 */
.L_x_6453:
[----:B------:R-:W0:Y:S02]  /*b480*/  F2I.U32.F64.TRUNC R17, R16 ;  /* 0x0000001000117311 */ /* 0x000e24000030d000 */
[----:B0-----:R-:W-:Y:S01]  /*b490*/  STG.E desc[UR36][R2.64], R17 ;  /* 0x0000001102007986 */ /* 0x001fe2000c101924 */
[----:B------:R-:W-:Y:S05]  /*b4a0*/  EXIT ;  /* 0x000000000000794d */ /* 0x000fea0003800000 */
.L_x_6443:
        /* <DEDUP_REMOVED lines=10> */
.L_x_6456:
[----:B------:R-:W-:-:S05]  /*b550*/  CS2R R18, SRZ ;  /* 0x0000000000127805 */ /* 0x000fca000001ff00 */
[----:B------:R-:W-:Y:S01]  /*b560*/  STG.E.128 desc[UR36][R2.64], R16 ;  /* 0x0000001002007986 */ /* 0x000fe2000c101d24 */
[----:B------:R-:W-:Y:S05]  /*b570*/  EXIT ;  /* 0x000000000000794d */ /* 0x000fea0003800000 */
.L_x_6455:
[----:B------:R-:W-:-:S13]  /*b580*/  ISETP.NE.AND P0, PT, R0, 0xf, PT ;  /* 0x0000000f0000780c */ /* 0x000fda0003f05270 */
[----:B------:R-:W-:Y:S05]  /*b590*/  @!P0 BRA `(.L_x_6457) ;  /* 0x0000000400088947 */ /* 0x000fea0003800000 */
[----:B------:R-:W-:-:S13]  /*b5a0*/  ISETP.NE.AND P0, PT, R0, 0x17, PT ;  /* 0x000000170000780c */ /* 0x000fda0003f05270 */
[----:B------:R-:W-:Y:S05]  /*b5b0*/  @!P0 BRA `(.L_x_6458) ;  /* 0x0000000000a08947 */ /* 0x000fea0003800000 */
[----:B------:R-:W-:-:S13]  /*b5c0*/  ISETP.NE.AND P0, PT, R0, 0x18, PT ;  /* 0x000000180000780c */ /* 0x000fda0003f05270 */
[----:B------:R-:W-:Y:S05]  /*b5d0*/  @!P0 BRA `(.L_x_6459) ;  /* 0x0000000000448947 */ /* 0x000fea0003800000 */
.L_x_6436:
        /* <DEDUP_REMOVED lines=16> */
.L_x_6460:
[----:B------:R-:W-:Y:S05]  /*b6e0*/  EXIT ;  /* 0x000000000000794d */ /* 0x000fea0003800000 */
.L_x_6459:
        /* <DEDUP_REMOVED lines=17> */
.L_x_6462:
[----:B------:R-:W-:Y:S05]  /*b800*/  BSYNC.RECONVERGENT B0 ;  /* 0x0000000000007941 */ /* 0x000fea0003800200 */
.L_x_6461:
[----:B------:R-:W-:-:S05]  /*b810*/  LOP3.LUT R5, R0, 0x80, R5, 0xf8, !PT ;  /* 0x0000008000057812 */ /* 0x000fca00078ef805 */
[----:B------:R-:W-:Y:S01]  /*b820*/  STG.E.U8 desc[UR36][R2.64], R5 ;  /* 0x0000000502007986 */ /* 0x000fe2000c101124 */
[----:B------:R-:W-:Y:S05]  /*b830*/  EXIT ;  /* 0x000000000000794d */ /* 0x000fea0003800000 */
.L_x_6458:
        /* <DEDUP_REMOVED lines=16> */
.L_x_6464:
[----:B------:R-:W-:Y:S01]  /*b940*/  IMAD.MOV.U32 R0, RZ, RZ, 0x7f ;  /* 0x0000007fff007424 */ /* 0x000fe200078e00ff */
[----:B------:R-:W-:-:S04]  /*b950*/  ISETP.GT.U32.AND P0, PT, R4, 0x7f800000, PT ;  /* 0x7f8000000400780c */ /* 0x000fc80003f04070 */
[----:B------:R-:W-:-:S09]  /*b960*/  SEL R0, R0, 0x7c, P0 ;  /* 0x0000007c00007807 */ /* 0x000fd20000000000 */
.L_x_6465:
[----:B------:R-:W-:Y:S05]  /*b970*/  BSYNC.RECONVERGENT B0 ;  /* 0x0000000000007941 */ /* 0x000fea0003800200 */
.L_x_6463:
[----:B------:R-:W-:-:S04]  /*b980*/  SHF.R.U32.HI R5, RZ, 0x18, R5 ;  /* 0x00000018ff057819 */ /* 0x000fc80000011605 */
[----:B------:R-:W-:-:S05]  /*b990*/  LOP3.LUT R5, R0, 0x80, R5, 0xf8, !PT ;  /* 0x0000008000057812 */ /* 0x000fca00078ef805 */
[----:B------:R-:W-:Y:S01]  /*b9a0*/  STG.E.U8 desc[UR36][R2.64], R5 ;  /* 0x0000000502007986 */ /* 0x000fe2000c101124 */
[----:B------:R-:W-:Y:S05]  /*b9b0*/  EXIT ;  /* 0x000000000000794d */ /* 0x000fea0003800000 */
.L_x_6457:
        /* <DEDUP_REMOVED lines=8> */
        .weak           $__internal_8_$__cuda_sm20_div_rn_f64_full
        .type           $__internal_8_$__cuda_sm20_div_rn_f64_full,@function
        .size           $__internal_8_$__cuda_sm20_div_rn_f64_full,(.L_x_6997 - $__internal_8_$__cuda_sm20_div_rn_f64_full)
$__internal_8_$__cuda_sm20_div_rn_f64_full:
        /* <DEDUP_REMOVED lines=12> */
[----:B------:R-:W-:Y:S02]  /*bb00*/  @!P2 LOP3.LUT R12, R9, 0x7ff00000, RZ, 0xc0, !PT ;  /* 0x7ff00000090ca812 */ /* 0x000fe400078ec0ff */
[----:B------:R-:W0:Y:S01]  /*bb10*/  MUFU.RCP64H R33, R11 ;  /* 0x0000000b00217308 */ /* 0x000e220000001800 */
[C---:B------:R-:W-:Y:S02]  /*bb20*/  SEL R13, R20.reuse, 0x63400000, !P1 ;  /* 0x63400000140d7807 */ /* 0x040fe40004800000 */
[----:B------:R-:W-:Y:S02]  /*bb30*/  @!P2 ISETP.GE.U32.AND P3, PT, R3, R12, PT ;  /* 0x0000000c0300a20c */ /* 0x000fe40003f66070 */
[----:B------:R-:W-:Y:S02]  /*bb40*/  LOP3.LUT R13, R13, 0x800fffff, R7, 0xf8, !PT ;  /* 0x800fffff0d0d7812 */ /* 0x000fe400078ef807 */
[----:B------:R-:W-:Y:S02]  /*bb50*/  @!P2 SEL R21, R20, 0x63400000, !P3 ;  /* 0x634000001415a807 */ /* 0x000fe40005800000 */
[----:B------:R-:W-:-:S02]  /*bb60*/  @!P0 LOP3.LUT R30, R11, 0x7ff00000, RZ, 0xc0, !PT ;  /* 0x7ff000000b1e8812 */ /* 0x000fc400078ec0ff */
[----:B------:R-:W-:Y:S01]  /*bb70*/  @!P2 LOP3.LUT R12, R21, 0x80000000, R7, 0xf8, !PT ;  /* 0x80000000150ca812 */ /* 0x000fe200078ef807 */
[----:B------:R-:W-:Y:S01]  /*bb80*/  IMAD.MOV.U32 R21, RZ, RZ, R3 ;  /* 0x000000ffff157224 */ /* 0x000fe200078e0003 */
[----:B0-----:R-:W-:-:S08]  /*bb90*/  DFMA R14, R32, -R10, 1 ;  /* 0x3ff00000200e742b */ /* 0x001fd0000000080a */
[----:B------:R-:W-:-:S08]  /*bba0*/  DFMA R14, R14, R14, R14 ;  /* 0x0000000e0e0e722b */ /* 0x000fd0000000000e */
[----:B------:R-:W-:Y:S01]  /*bbb0*/  DFMA R14, R32, R14, R32 ;  /* 0x0000000e200e722b */ /* 0x000fe20000000020 */
[----:B------:R-:W-:Y:S01]  /*bbc0*/  @!P2 LOP3.LUT R33, R12, 0x100000, RZ, 0xfc, !PT ;  /* 0x001000000c21a812 */ /* 0x000fe200078efcff */
[----:B------:R-:W-:Y:S02]  /*bbd0*/  IMAD.MOV.U32 R12, RZ, RZ, R6 ;  /* 0x000000ffff0c7224 */ /* 0x000fe400078e0006 */
[----:B------:R-:W-:-:S04]  /*bbe0*/  @!P2 IMAD.MOV.U32 R32, RZ, RZ, RZ ;  /* 0x000000ffff20a224 */ /* 0x000fc800078e00ff */
[----:B------:R-:W-:Y:S02]  /*bbf0*/  DFMA R34, R14, -R10, 1 ;  /* 0x3ff000000e22742b */ /* 0x000fe4000000080a */
[----:B------:R-:W-:-:S06]  /*bc00*/  @!P2 DFMA R12, R12, 2, -R32 ;  /* 0x400000000c0ca82b */ /* 0x000fcc0000000820 */
[----:B------:R-:W-:-:S04]  /*bc10*/  DFMA R34, R14, R34, R14 ;  /* 0x000000220e22722b */ /* 0x000fc8000000000e */
[----:B------:R-:W-:-:S04]  /*bc20*/  @!P2 LOP3.LUT R21, R13, 0x7ff00000, RZ, 0xc0, !PT ;  /* 0x7ff000000d15a812 */ /* 0x000fc800078ec0ff */
[----:B------:R-:W-:Y:S01]  /*bc30*/  DMUL R32, R34, R12 ;  /* 0x0000000c22207228 */ /* 0x000fe20000000000 */
[----:B------:R-:W-:-:S05]  /*bc40*/  VIADD R31, R21, 0xffffffff ;  /* 0xffffffff151f7836 */ /* 0x000fca0000000000 */
[----:B------:R-:W-:Y:S01]  /*bc50*/  ISETP.GT.U32.AND P0, PT, R31, 0x7feffffe, PT ;  /* 0x7feffffe1f00780c */ /* 0x000fe20003f04070 */
[----:B------:R-:W-:Y:S01]  /*bc60*/  VIADD R31, R30, 0xffffffff ;  /* 0xffffffff1e1f7836 */ /* 0x000fe20000000000 */
[----:B------:R-:W-:-:S04]  /*bc70*/  DFMA R14, R32, -R10, R12 ;  /* 0x8000000a200e722b */ /* 0x000fc8000000000c */
[----:B------:R-:W-:-:S04]  /*bc80*/  ISETP.GT.U32.OR P0, PT, R31, 0x7feffffe, P0 ;  /* 0x7feffffe1f00780c */ /* 0x000fc80000704470 */
[----:B------:R-:W-:-:S09]  /*bc90*/  DFMA R14, R34, R14, R32 ;  /* 0x0000000e220e722b */ /* 0x000fd20000000020 */
[----:B------:R-:W-:Y:S05]  /*bca0*/  @P0 BRA `(.L_x_6467) ;  /* 0x00000000006c0947 */ /* 0x000fea0003800000 */
[----:B------:R-:W-:-:S04]  /*bcb0*/  LOP3.LUT R6, R9, 0x7ff00000, RZ, 0xc0, !PT ;  /* 0x7ff0000009067812 */ /* 0x000fc800078ec0ff */
        /* <DEDUP_REMOVED lines=24> */
[----:B------:R-:W-:Y:S01]  /*be40*/  FSEL R33, R9, R33, !P0 ;  /* 0x0000002109217208 */ /* 0x000fe20004000000 */
[----:B------:R-:W-:Y:S06]  /*be50*/  BRA `(.L_x_6468) ;  /* 0x0000000000547947 */ /* 0x000fec0003800000 */
.L_x_6467:
        /* <DEDUP_REMOVED lines=16> */
.L_x_6470:
[----:B------:R-:W-:Y:S01]  /*bf60*/  LOP3.LUT R33, R9, 0x80000, RZ, 0xfc, !PT ;  /* 0x0008000009217812 */ /* 0x000fe200078efcff */
[----:B------:R-:W-:Y:S01]  /*bf70*/  IMAD.MOV.U32 R32, RZ, RZ, R8 ;  /* 0x000000ffff207224 */ /* 0x000fe200078e0008 */
[----:B------:R-:W-:Y:S06]  /*bf80*/  BRA `(.L_x_6468) ;  /* 0x0000000000087947 */ /* 0x000fec0003800000 */
.L_x_6469:
[----:B------:R-:W-:Y:S01]  /*bf90*/  LOP3.LUT R33, R7, 0x80000, RZ, 0xfc, !PT ;  /* 0x0008000007217812 */ /* 0x000fe200078efcff */
[----:B------:R-:W-:-:S07]  /*bfa0*/  IMAD.MOV.U32 R32, RZ, RZ, R6 ;  /* 0x000000ffff207224 */ /* 0x000fce00078e0006 */
.L_x_6468:
[----:B------:R-:W-:Y:S05]  /*bfb0*/  BSYNC.RECONVERGENT B0 ;  /* 0x0000000000007941 */ /* 0x000fea0003800200 */
.L_x_6466:
[----:B------:R-:W-:Y:S02]  /*bfc0*/  IMAD.MOV.U32 R6, RZ, RZ, R0 ;  /* 0x000000ffff067224 */ /* 0x000fe400078e0000 */
[----:B------:R-:W-:-:S04]  /*bfd0*/  IMAD.MOV.U32 R7, RZ, RZ, 0x0 ;  /* 0x00000000ff077424 */ /* 0x000fc800078e00ff */
[----:B------:R-:W-:Y:S05]  /*bfe0*/  RET.REL.NODEC R6 `(_ZN2at6native27unrolled_elementwise_kernelIZZZNS0_33launch_log_sigmoid_forward_kernelERNS_18TensorIteratorBaseEENKUlvE_clEvENKUlvE_clEvEUldE_St5arrayIPcLm2EELi4E23TrivialOffsetCalculatorILi1EjESB_NS0_6memory12LoadWithCastILi1EEENSC_13StoreWithCastILi1EEEEEviT_T0_T2_T3_T4_T5_) ;  /* 0xffffff4006047950 */ /* 0x000fea0003c3ffff */
.L_x_6471:
        /* <DEDUP_REMOVED lines=9> */
.L_x_6997:


//--------------------- .text._ZN2at6native18elementwise_kernelILi128ELi2EZNS0_22gpu_kernel_impl_nocastIZZZNS0_33launch_log_sigmoid_forward_kernelERNS_18TensorIteratorBaseEENKUlvE_clEvENKUlvE_clEvEUldE_EEvS4_RKT_EUliE_EEviT1_ --------------------------
	.section	.text._ZN2at6native18elementwise_kernelILi128ELi2EZNS0_22gpu_kernel_impl_nocastIZZZNS0_33launch_log_sigmoid_forward_kernelERNS_18TensorIteratorBaseEENKUlvE_clEvENKUlvE_clEvEUldE_EEvS4_RKT_EUliE_EEviT1_,"ax",@progbits
	.align	128
        .global         _ZN2at6native18elementwise_kernelILi128ELi2EZNS0_22gpu_kernel_impl_nocastIZZZNS0_33launch_log_sigmoid_forward_kernelERNS_18TensorIteratorBaseEENKUlvE_clEvENKUlvE_clEvEUldE_EEvS4_RKT_EUliE_EEviT1_
        .type           _ZN2at6native18elementwise_kernelILi128ELi2EZNS0_22gpu_kernel_impl_nocastIZZZNS0_33launch_log_sigmoid_forward_kernelERNS_18TensorIteratorBaseEENKUlvE_clEvENKUlvE_clEvEUldE_EEvS4_RKT_EUliE_EEviT1_,@function
        .size           _ZN2at6native18elementwise_kernelILi128ELi2EZNS0_22gpu_kernel_impl_nocastIZZZNS0_33launch_log_sigmoid_forward_kernelERNS_18TensorIteratorBaseEENKUlvE_clEvENKUlvE_clEvEUldE_EEvS4_RKT_EUliE_EEviT1_,(.L_x_6998 - _ZN2at6native18elementwise_kernelILi128ELi2EZNS0_22gpu_kernel_impl_nocastIZZZNS0_33launch_log_sigmoid_forward_kernelERNS_18TensorIteratorBaseEENKUlvE_clEvENKUlvE_clEvEUldE_EEvS4_RKT_EUliE_EEviT1_)
        .other          _ZN2at6native18elementwise_kernelILi128ELi2EZNS0_22gpu_kernel_impl_nocastIZZZNS0_33launch_log_sigmoid_forward_kernelERNS_18TensorIteratorBaseEENKUlvE_clEvENKUlvE_clEvEUldE_EEvS4_RKT_EUliE_EEviT1_,@"STO_CUDA_ENTRY STV_DEFAULT"
_ZN2at6native18elementwise_kernelILi128ELi2EZNS0_22gpu_kernel_impl_nocastIZZZNS0_33launch_log_sigmoid_forward_kernelERNS_18TensorIteratorBaseEENKUlvE_clEvENKUlvE_clEvEUldE_EEvS4_RKT_EUliE_EEviT1_:
.text._ZN2at6native18elementwise_kernelILi128ELi2EZNS0_22gpu_kernel_impl_nocastIZZZNS0_33launch_log_sigmoid_forward_kernelERNS_18TensorIteratorBaseEENKUlvE_clEvENKUlvE_clEvEUldE_EEvS4_RKT_EUliE_EEviT1_:
        /* <DEDUP_REMOVED lines=14> */
[----:B0-----:R-:W2:Y:S01]  /*00e0*/  LDG.E.64 R18, desc[UR6][R18.64] ;  /* 0x0000000612127981 */ /* 0x001ea2000c1e1b00 */
[----:B------:R-:W-:Y:S01]  /*00f0*/  IMAD.MOV.U32 R2, RZ, RZ, 0x652b82fe ;  /* 0x652b82feff027424 */ /* 0x000fe200078e00ff */
[----:B------:R-:W-:Y:S01]  /*0100*/  UMOV UR4, 0xfefa39ef ;  /* 0xfefa39ef00047882 */ /* 0x000fe20000000000 */
[----:B------:R-:W-:Y:S01]  /*0110*/  IMAD.MOV.U32 R3, RZ, RZ, 0x3ff71547 ;  /* 0x3ff71547ff037424 */ /* 0x000fe200078e00ff */
[----:B------:R-:W-:Y:S01]  /*0120*/  UMOV UR5, 0x3fe62e42 ;  /* 0x3fe62e4200057882 */ /* 0x000fe20000000000 */
[----:B------:R-:W-:Y:S01]  /*0130*/  UMOV UR8, 0x3b39803f ;  /* 0x3b39803f00087882 */ /* 0x000fe20000000000 */
[----:B------:R-:W-:-:S03]  /*0140*/  UMOV UR9, 0x3c7abc9e ;  /* 0x3c7abc9e00097882 */ /* 0x000fc60000000000 */
[----:B--2---:R-:W-:Y:S02]  /*0150*/  DFMA R2, |R18|, -R2, 6.75539944105574400000e+15 ;  /* 0x433800001202742b */ /* 0x004fe40000000a02 */
[----:B------:R-:W-:-:S06]  /*0160*/  DADD R8, -RZ, -|R18| ;  /* 0x00000000ff087229 */ /* 0x000fcc0000000d12 */
[----:B------:R-:W-:-:S04]  /*0170*/  DADD R4, R2, -6.75539944105574400000e+15 ;  /* 0xc338000002047429 */ /* 0x000fc80000000000 */
[----:B------:R-:W-:-:S04]  /*0180*/  FSETP.GEU.FTZ.AND P0, PT, |R9|, 4.1917929649353027344, PT ;  /* 0x4086232b0900780b */ /* 0x000fc80003f1e200 */
[----:B------:R-:W-:-:S08]  /*0190*/  DFMA R6, R4, -UR4, -|R18| ;  /* 0x8000000404067c2b */ /* 0x000fd00008000c12 */
        /* <DEDUP_REMOVED lines=41> */
[----:B------:R-:W-:Y:S02]  /*0430*/  LEA.HI R0, R2, R2, RZ, 0x1 ;  /* 0x0000000202007211 */ /* 0x000fe400078f08ff */
[----:B------:R-:W-:Y:S02]  /*0440*/  MOV R16, RZ ;  /* 0x000000ff00107202 */ /* 0x000fe40000000f00 */
[----:B------:R-:W-:-:S05]  /*0450*/  SHF.R.S32.HI R3, RZ, 0x1, R0 ;  /* 0x00000001ff037819 */ /* 0x000fca0000011400 */
[----:B------:R-:W-:Y:S02]  /*0460*/  IMAD.IADD R2, R2, 0x1, -R3 ;  /* 0x0000000102027824 */ /* 0x000fe400078e0a03 */
[----:B------:R-:W-:-:S03]  /*0470*/  IMAD R7, R3, 0x100000, R7 ;  /* 0x0010000003077824 */ /* 0x000fc600078e0207 */
[----:B------:R-:W-:-:S06]  /*0480*/  LEA R17, R2, 0x3ff00000, 0x14 ;  /* 0x3ff0000002117811 */ /* 0x000fcc00078ea0ff */
[----:B------:R-:W-:-:S11]  /*0490*/  DMUL R16, R6, R16 ;  /* 0x0000001006107228 */ /* 0x000fd60000000000 */
.L_x_6475:
[C---:B------:R-:W-:Y:S02]  /*04a0*/  FSETP.GEU.FTZ.AND P1, PT, R17.reuse, 1.7916666269302368164, PT ;  /* 0x3fe555551100780b */ /* 0x040fe40003f3e000 */
[----:B------:R-:W-:-:S13]  /*04b0*/  FSETP.GT.FTZ.AND P0, PT, R17, -1.6999999284744262695, PT ;  /* 0xbfd999991100780b */ /* 0x000fda0003f14000 */
[----:B------:R-:W-:Y:S05]  /*04c0*/  @P0 BRA !P1, `(.L_x_6476) ;  /* 0x0000000400480947 */ /* 0x000fea0004800000 */
[----:B------:R-:W-:-:S10]  /*04d0*/  DADD R2, R16, 1 ;  /* 0x3ff0000010027429 */ /* 0x000fd40000000000 */
[----:B------:R-:W-:Y:S01]  /*04e0*/  ISETP.GT.AND P0, PT, R3, 0xfffff, PT ;  /* 0x000fffff0300780c */ /* 0x000fe20003f04270 */
[----:B------:R-:W-:Y:S02]  /*04f0*/  IMAD.MOV.U32 R4, RZ, RZ, R2 ;  /* 0x000000ffff047224 */ /* 0x000fe400078e0002 */
[----:B------:R-:W-:-:S10]  /*0500*/  IMAD.MOV.U32 R5, RZ, RZ, R3 ;  /* 0x000000ffff057224 */ /* 0x000fd400078e0003 */
[----:B------:R-:W-:-:S10]  /*0510*/  @!P0 DMUL R4, R4, 1.80143985094819840000e+16 ;  /* 0x4350000004048828 */ /* 0x000fd40000000000 */
[----:B------:R-:W-:Y:S01]  /*0520*/  @!P0 MOV R3, R5 ;  /* 0x0000000500038202 */ /* 0x000fe20000000f00 */
[----:B------:R-:W-:-:S04]  /*0530*/  @!P0 IMAD.MOV.U32 R2, RZ, RZ, R4 ;  /* 0x000000ffff028224 */ /* 0x000fc800078e0004 */
[----:B------:R-:W-:-:S05]  /*0540*/  VIADD R0, R3, 0xffffffff ;  /* 0xffffffff03007836 */ /* 0x000fca0000000000 */
[----:B------:R-:W-:Y:S01]  /*0550*/  ISETP.GE.U32.AND P1, PT, R0, 0x7fefffff, PT ;  /* 0x7fefffff0000780c */ /* 0x000fe20003f26070 */
[----:B------:R-:W-:Y:S01]  /*0560*/  IMAD.MOV.U32 R0, RZ, RZ, -0x3ff ;  /* 0xfffffc01ff007424 */ /* 0x000fe200078e00ff */
[----:B------:R-:W-:-:S11]  /*0570*/  @!P0 MOV R0, 0xfffffbcb ;  /* 0xfffffbcb00008802 */ /* 0x000fd60000000f00 */
[----:B------:R-:W-:Y:S05]  /*0580*/  @!P1 BRA `(.L_x_6477) ;  /* 0x00000000001c9947 */ /* 0x000fea0003800000 */
[----:B------:R-:W-:Y:S01]  /*0590*/  IMAD.MOV.U32 R2, RZ, RZ, 0x0 ;  /* 0x00000000ff027424 */ /* 0x000fe200078e00ff */
[----:B------:R-:W-:Y:S02]  /*05a0*/  MOV R3, 0x7ff00000 ;  /* 0x7ff0000000037802 */ /* 0x000fe40000000f00 */
[----:B------:R-:W-:-:S04]  /*05b0*/  LOP3.LUT P0, RZ, R5, 0x7fffffff, RZ, 0xc0, !PT ;  /* 0x7fffffff05ff7812 */ /* 0x000fc8000780c0ff */
[----:B------:R-:W-:-:S10]  /*05c0*/  DFMA R2, R4, R2, +INF ;  /* 0x7ff000000402742b */ /* 0x000fd40000000002 */
[----:B------:R-:W-:Y:S02]  /*05d0*/  FSEL R4, R2, RZ, P0 ;  /* 0x000000ff02047208 */ /* 0x000fe40000000000 */
[----:B------:R-:W-:Y:S01]  /*05e0*/  FSEL R5, R3, -QNAN , P0 ;  /* 0xfff0000003057808 */ /* 0x000fe20000000000 */
[----:B------:R-:W-:Y:S06]  /*05f0*/  BRA `(.L_x_6478) ;  /* 0x0000000400c47947 */ /* 0x000fec0003800000 */
.L_x_6477:
[----:B------:R-:W-:Y:S01]  /*0600*/  LOP3.LUT R4, R3, 0xfffff, RZ, 0xc0, !PT ;  /* 0x000fffff03047812 */ /* 0x000fe200078ec0ff */
[----:B------:R-:W-:Y:S01]  /*0610*/  IMAD.MOV.U32 R6, RZ, RZ, RZ ;  /* 0x000000ffff067224 */ /* 0x000fe200078e00ff */
[----:B------:R-:W-:Y:S01]  /*0620*/  MOV R15, 0x3ed0ee25 ;  /* 0x3ed0ee25000f7802 */ /* 0x000fe20000000f00 */
[----:B------:R-:W-:Y:S01]  /*0630*/  IMAD.MOV.U32 R14, RZ, RZ, -0x748574fc ;  /* 0x8b7a8b04ff0e7424 */ /* 0x000fe200078e00ff */
[----:B------:R-:W-:Y:S01]  /*0640*/  LOP3.LUT R5, R4, 0x3ff00000, RZ, 0xfc, !PT ;  /* 0x3ff0000004057812 */ /* 0x000fe200078efcff */
[----:B------:R-:W-:Y:S01]  /*0650*/  IMAD.MOV.U32 R4, RZ, RZ, R2 ;  /* 0x000000ffff047224 */ /* 0x000fe200078e0002 */
[----:B------:R-:W-:Y:S01]  /*0660*/  UMOV UR8, 0x3ae80f1e ;  /* 0x3ae80f1e00087882 */ /* 0x000fe20000000000 */
[----:B------:R-:W-:Y:S01]  /*0670*/  UMOV UR9, 0x3eb1380b ;  /* 0x3eb1380b00097882 */ /* 0x000fe20000000000 */
[----:B------:R-:W-:Y:S01]  /*0680*/  ISETP.GE.U32.AND P0, PT, R5, 0x3ff6a09f, PT ;  /* 0x3ff6a09f0500780c */ /* 0x000fe20003f06070 */
[----:B------:R-:W-:Y:S01]  /*0690*/  IMAD.MOV.U32 R17, RZ, RZ, 0x43300000 ;  /* 0x43300000ff117424 */ /* 0x000fe200078e00ff */
[----:B------:R-:W-:Y:S01]  /*06a0*/  LEA.HI R0, R3, R0, RZ, 0xc ;  /* 0x0000000003007211 */ /* 0x000fe200078f60ff */
[----:B------:R-:W-:Y:S01]  /*06b0*/  UMOV UR10, 0x80000000 ;  /* 0x80000000000a7882 */ /* 0x000fe20000000000 */
[----:B------:R-:W-:-:S09]  /*06c0*/  UMOV UR11, 0x43300000 ;  /* 0x43300000000b7882 */ /* 0x000fd20000000000 */
[----:B------:R-:W-:Y:S02]  /*06d0*/  @P0 VIADD R7, R5, 0xfff00000 ;  /* 0xfff0000005070836 */ /* 0x000fe40000000000 */
[----:B------:R-:W-:-:S03]  /*06e0*/  @P0 VIADD R0, R0, 0x1 ;  /* 0x0000000100000836 */ /* 0x000fc60000000000 */
        /* <DEDUP_REMOVED lines=28> */
[----:B------:R-:W-:Y:S01]  /*08b0*/  DFMA R16, R2, -UR4, R4 ;  /* 0x8000000402107c2b */ /* 0x000fe20008000004 */
[----:B------:R-:W-:Y:S01]  /*08c0*/  UMOV UR4, 0x3b39803f ;  /* 0x3b39803f00047882 */ /* 0x000fe20000000000 */
[----:B------:R-:W-:Y:S01]  /*08d0*/  UMOV UR5, 0x3c7abc9e ;  /* 0x3c7abc9e00057882 */ /* 0x000fe20000000000 */
        /* <DEDUP_REMOVED lines=13> */
[----:B------:R-:W-:-:S08]  /*09b0*/  DADD R12, R12, -R16 ;  /* 0x000000000c0c7229 */ /* 0x000fd00000000810 */
[----:B------:R-:W-:-:S08]  /*09c0*/  DFMA R12, R2, UR4, R12 ;  /* 0x00000004020c7c2b */ /* 0x000fd0000800000c */
[----:B------:R-:W-:Y:S01]  /*09d0*/  DADD R4, R4, R12 ;  /* 0x0000000004047229 */ /* 0x000fe2000000000c */
[----:B------:R-:W-:Y:S10]  /*09e0*/  BRA `(.L_x_6478) ;  /* 0x0000000000c87947 */ /* 0x000ff40003800000 */
.L_x_6476:
[----:B------:R-:W-:Y:S01]  /*09f0*/  DADD R12, R16, 2 ;  /* 0x40000000100c7429 */ /* 0x000fe20000000000 */
[----:B------:R-:W-:Y:S02]  /*0a00*/  MOV R2, 0x1 ;  /* 0x0000000100027802 */ /* 0x000fe40000000f00 */
        /* <DEDUP_REMOVED lines=16> */
[----:B------:R-:W-:Y:S05]  /*0b10*/  CALL.REL.NOINC `($__internal_9_$__cuda_sm20_div_rn_f64_full) ;  /* 0x0000005000407944 */ /* 0x000fea0003c00000 */
[----:B------:R-:W-:Y:S01]  /*0b20*/  MOV R2, R24 ;  /* 0x0000001800027202 */ /* 0x000fe20000000f00 */
[----:B------:R-:W-:-:S07]  /*0b30*/  IMAD.MOV.U32 R3, RZ, RZ, R25 ;  /* 0x000000ffff037224 */ /* 0x000fce00078e0019 */
.L_x_6479:
        /* <DEDUP_REMOVED lines=29> */
.L_x_6478:
[----:B------:R-:W-:Y:S01]  /*0d10*/  DSETP.MIN.AND P0, P1, RZ, R18, PT ;  /* 0x00000012ff00722a */ /* 0x000fe20003900000 */
[----:B------:R-:W0:Y:S01]  /*0d20*/  LDC.64 R6, c[0x0][0x580] ;  /* 0x00016000ff067b82 */ /* 0x000e220000000a00 */
[----:B------:R-:W-:Y:S01]  /*0d30*/  IMAD.MOV.U32 R3, RZ, RZ, R19 ;  /* 0x000000ffff037224 */ /* 0x000fe200078e0013 */
[----:B------:R-:W-:Y:S01]  /*0d40*/  MOV R2, RZ ;  /* 0x000000ff00027202 */ /* 0x000fe20000000f00 */
[----:B------:R-:W-:Y:S02]  /*0d50*/  IMAD.MOV.U32 R0, RZ, RZ, RZ ;  /* 0x000000ffff007224 */ /* 0x000fe400078e00ff */
[----:B------:R-:W-:Y:S01]  /*0d60*/  VIADD R21, R21, 0x80 ;  /* 0x0000008015157836 */ /* 0x000fe20000000000 */
[----:B------:R-:W-:Y:S02]  /*0d70*/  SEL R2, R2, R18, P0 ;  /* 0x0000001202027207 */ /* 0x000fe40000000000 */
[----:B------:R-:W-:-:S05]  /*0d80*/  FSEL R9, R0, R3, P0 ;  /* 0x0000000300097208 */ /* 0x000fca0000000000 */
[----:B------:R-:W-:-:S05]  /*0d90*/  @P1 LOP3.LUT R9, R3, 0x80000, RZ, 0xfc, !PT ;  /* 0x0008000003091812 */ /* 0x000fca00078efcff */
[----:B------:R-:W-:-:S06]  /*0da0*/  IMAD.MOV.U32 R3, RZ, RZ, R9 ;  /* 0x000000ffff037224 */ /* 0x000fcc00078e0009 */
[----:B------:R-:W-:-:S07]  /*0db0*/  DADD R4, R2, -R4 ;  /* 0x0000000002047229 */ /* 0x000fce0000000804 */
[----:B0-----:R0:W-:Y:S04]  /*0dc0*/  STG.E.64 desc[UR6][R6.64], R4 ;  /* 0x0000000406007986 */ /* 0x0011e8000c101b06 */
.L_x_6474:
[----:B------:R-:W-:Y:S05]  /*0dd0*/  BSYNC.RECONVERGENT B0 ;  /* 0x0000000000007941 */ /* 0x000fea0003800200 */
.L_x_6473:
[----:B------:R-:W1:Y:S02]  /*0de0*/  LDCU UR4, c[0x0][0x380] ;  /* 0x00007000ff0477ac */ /* 0x000e640008000800 */
[----:B-1----:R-:W-:-:S13]  /*0df0*/  ISETP.GE.AND P0, PT, R21, UR4, PT ;  /* 0x0000000415007c0c */ /* 0x002fda000bf06270 */
[----:B------:R-:W-:Y:S05]  /*0e00*/  @P0 EXIT ;  /* 0x000000000000094d */ /* 0x000fea0003800000 */
[----:B------:R-:W1:Y:S02]  /*0e10*/  LDC.64 R18, c[0x0][0x588] ;  /* 0x00016200ff127b82 */ /* 0x000e640000000a00 */
[----:B-1----:R-:W2:Y:S01]  /*0e20*/  LDG.E.64 R18, desc[UR6][R18.64] ;  /* 0x0000000612127981 */ /* 0x002ea2000c1e1b00 */
[----:B------:R-:W-:Y:S02]  /*0e30*/  HFMA2 R2, -RZ, RZ, 1323, -4.565715789794921875e-05 ;  /* 0x652b82feff027431 */ /* 0x000fe400000001ff */
[----:B------:R-:W-:Y:S01]  /*0e40*/  IMAD.MOV.U32 R3, RZ, RZ, 0x3ff71547 ;  /* 0x3ff71547ff037424 */ /* 0x000fe200078e00ff */
[----:B------:R-:W-:Y:S01]  /*0e50*/  UMOV UR4, 0xfefa39ef ;  /* 0xfefa39ef00047882 */ /* 0x000fe20000000000 */
[----:B------:R-:W-:Y:S01]  /*0e60*/  UMOV UR5, 0x3fe62e42 ;  /* 0x3fe62e4200057882 */ /* 0x000fe20000000000 */
[----:B------:R-:W-:Y:S01]  /*0e70*/  UMOV UR8, 0x3b39803f ;  /* 0x3b39803f00087882 */ /* 0x000fe20000000000 */
[----:B------:R-:W-:Y:S02]  /*0e80*/  UMOV UR9, 0x3c7abc9e ;  /* 0x3c7abc9e00097882 */ /* 0x000fe40000000000 */
[----:B--2---:R-:W-:-:S02]  /*0e90*/  DFMA R2, |R18|, -R2, 6.75539944105574400000e+15 ;  /* 0x433800001202742b */ /* 0x004fc40000000a02 */
[----:B------:R-:W-:-:S06]  /*0ea0*/  DADD R8, -RZ, -|R18| ;  /* 0x00000000ff087229 */ /* 0x000fcc0000000d12 */
[----:B0-----:R-:W-:-:S04]  /*0eb0*/  DADD R4, R2, -6.75539944105574400000e+15 ;  /* 0xc338000002047429 */ /* 0x001fc80000000000 */
[----:B------:R-:W-:-:S04]  /*0ec0*/  FSETP.GEU.FTZ.AND P0, PT, |R9|, 4.1917929649353027344, PT ;  /* 0x4086232b0900780b */ /* 0x000fc80003f1e200 */
[----:B------:R-:W-:-:S08]  /*0ed0*/  DFMA R6, R4, -UR4, -|R18| ;  /* 0x8000000404067c2b */ /* 0x000fd00008000c12 */
        /* <DEDUP_REMOVED lines=44> */
[----:B------:R-:W-:Y:S01]  /*11a0*/  IADD3 R2, PT, PT, R2, -R3, RZ ;  /* 0x8000000302027210 */ /* 0x000fe20007ffe0ff */
[----:B------:R-:W-:-:S03]  /*11b0*/  IMAD R7, R3, 0x100000, R7 ;  /* 0x0010000003077824 */ /* 0x000fc600078e0207 */
[----:B------:R-:W-:-:S06]  /*11c0*/  LEA R17, R2, 0x3ff00000, 0x14 ;  /* 0x3ff0000002117811 */ /* 0x000fcc00078ea0ff */
[----:B------:R-:W-:-:S11]  /*11d0*/  DMUL R16, R6, R16 ;  /* 0x0000001006107228 */ /* 0x000fd60000000000 */
.L_x_6480:
[C---:B------:R-:W-:Y:S02]  /*11e0*/  FSETP.GEU.FTZ.AND P1, PT, R17.reuse, 1.7916666269302368164, PT ;  /* 0x3fe555551100780b */ /* 0x040fe40003f3e000 */
        /* <DEDUP_REMOVED lines=13> */
[----:B------:R-:W-:Y:S05]  /*12c0*/  @!P1 BRA `(.L_x_6482) ;  /* 0x00000000001c9947 */ /* 0x000fea0003800000 */
[----:B------:R-:W-:Y:S01]  /*12d0*/  IMAD.MOV.U32 R2, RZ, RZ, 0x0 ;  /* 0x00000000ff027424 */ /* 0x000fe200078e00ff */
[----:B------:R-:W-:Y:S01]  /*12e0*/  LOP3.LUT P0, RZ, R5, 0x7fffffff, RZ, 0xc0, !PT ;  /* 0x7fffffff05ff7812 */ /* 0x000fe2000780c0ff */
[----:B------:R-:W-:-:S06]  /*12f0*/  IMAD.MOV.U32 R3, RZ, RZ, 0x7ff00000 ;  /* 0x7ff00000ff037424 */ /* 0x000fcc00078e00ff */
[----:B------:R-:W-:-:S10]  /*1300*/  DFMA R2, R4, R2, +INF ;  /* 0x7ff000000402742b */ /* 0x000fd40000000002 */
[----:B------:R-:W-:Y:S02]  /*1310*/  FSEL R4, R2, RZ, P0 ;  /* 0x000000ff02047208 */ /* 0x000fe40000000000 */
[----:B------:R-:W-:Y:S01]  /*1320*/  FSEL R5, R3, -QNAN , P0 ;  /* 0xfff0000003057808 */ /* 0x000fe20000000000 */
[----:B------:R-:W-:Y:S06]  /*1330*/  BRA `(.L_x_6483) ;  /* 0x0000000400c47947 */ /* 0x000fec0003800000 */
.L_x_6482:
        /* <DEDUP_REMOVED lines=63> */
.L_x_6481:
[----:B------:R-:W-:Y:S01]  /*1730*/  DADD R12, R16, 2 ;  /* 0x40000000100c7429 */ /* 0x000fe20000000000 */
[----:B------:R-:W-:Y:S01]  /*1740*/  IMAD.MOV.U32 R2, RZ, RZ, 0x1 ;  /* 0x00000001ff027424 */ /* 0x000fe200078e00ff */
[----:B------:R-:W-:-:S04]  /*1750*/  FSETP.GEU.AND P1, PT, |R17|, 6.5827683646048100446e-37, PT ;  /* 0x036000001100780b */ /* 0x000fc80003f2e200 */
        /* <DEDUP_REMOVED lines=15> */
[----:B------:R-:W-:Y:S05]  /*1850*/  CALL.REL.NOINC `($__internal_9_$__cuda_sm20_div_rn_f64_full) ;  /* 0x0000004000f07944 */ /* 0x000fea0003c00000 */
[----:B------:R-:W-:Y:S01]  /*1860*/  IMAD.MOV.U32 R2, RZ, RZ, R24 ;  /* 0x000000ffff027224 */ /* 0x000fe200078e0018 */
[----:B------:R-:W-:-:S07]  /*1870*/  MOV R3, R25 ;  /* 0x0000001900037202 */ /* 0x000fce0000000f00 */
.L_x_6484:
        /* <DEDUP_REMOVED lines=29> */
.L_x_6483:
[----:B------:R-:W-:Y:S01]  /*1a50*/  DSETP.MIN.AND P0, P1, RZ, R18, PT ;  /* 0x00000012ff00722a */ /* 0x000fe20003900000 */
[----:B------:R-:W0:Y:S01]  /*1a60*/  LDC.64 R6, c[0x0][0x580] ;  /* 0x00016000ff067b82 */ /* 0x000e220000000a00 */
[----:B------:R-:W-:Y:S01]  /*1a70*/  IMAD.MOV.U32 R0, RZ, RZ, RZ ;  /* 0x000000ffff007224 */ /* 0x000fe200078e00ff */
[----:B------:R-:W-:Y:S01]  /*1a80*/  MOV R3, R19 ;  /* 0x0000001300037202 */ /* 0x000fe20000000f00 */
[----:B------:R-:W-:-:S03]  /*1a90*/  IMAD.MOV.U32 R2, RZ, RZ, RZ ;  /* 0x000000ffff027224 */ /* 0x000fc600078e00ff */
[----:B------:R-:W-:Y:S02]  /*1aa0*/  FSEL R9, R0, R3, P0 ;  /* 0x0000000300097208 */ /* 0x000fe40000000000 */
[----:B------:R-:W-:-:S05]  /*1ab0*/  SEL R2, R2, R18, P0 ;  /* 0x0000001202027207 */ /* 0x000fca0000000000 */
[----:B------:R-:W-:-:S04]  /*1ac0*/  @P1 LOP3.LUT R9, R3, 0x80000, RZ, 0xfc, !PT ;  /* 0x0008000003091812 */ /* 0x000fc800078efcff */
[----:B------:R-:W-:-:S06]  /*1ad0*/  MOV R3, R9 ;  /* 0x0000000900037202 */ /* 0x000fcc0000000f00 */
[----:B------:R-:W-:-:S07]  /*1ae0*/  DADD R4, R2, -R4 ;  /* 0x0000000002047229 */ /* 0x000fce0000000804 */
[----:B0-----:R-:W-:Y:S01]  /*1af0*/  STG.E.64 desc[UR6][R6.64], R4 ;  /* 0x0000000406007986 */ /* 0x001fe2000c101b06 */
[----:B------:R-:W-:Y:S05]  /*1b00*/  EXIT ;  /* 0x000000000000794d */ /* 0x000fea0003800000 */
.L_x_6472:
[----:B------:R-:W0:Y:S01]  /*1b10*/  LDCU UR4, c[0x0][0x380] ;  /* 0x00007000ff0477ac */ /* 0x000e220008000800 */
[----:B------:R-:W-:Y:S01]  /*1b20*/  VIADD R20, R20, 0xffffffff ;  /* 0xffffffff14147836 */ /* 0x000fe20000000000 */
[----:B------:R-:W-:Y:S04]  /*1b30*/  BSSY.RECONVERGENT B0, `(.L_x_6485) ;  /* 0x0000209000007945 */ /* 0x000fe80003800200 */
        /* <DEDUP_REMOVED lines=10> */
[----:B0-----:R-:W-:-:S05]  /*1be0*/  IMAD.HI.U32 R2, R21, UR4, R2 ;  /* 0x0000000415027c27 */ /* 0x001fca000f8e0002 */
[----:B------:R-:W-:-:S05]  /*1bf0*/  SHF.R.U32.HI R3, RZ, UR5, R2 ;  /* 0x00000005ff037c19 */ /* 0x000fca0008011602 */
[----:B------:R-:W-:-:S04]  /*1c00*/  IMAD.MOV R0, RZ, RZ, -R3 ;  /* 0x000000ffff007224 */ /* 0x000fc800078e0a03 */
[----:B-1----:R-:W-:-:S04]  /*1c10*/  IMAD R0, R0, UR8, R21 ;  /* 0x0000000800007c24 */ /* 0x002fc8000f8e0215 */
[C---:B--2---:R-:W-:Y:S02]  /*1c20*/  IMAD R23, R0.reuse, UR10, RZ ;  /* 0x0000000a00177c24 */ /* 0x044fe4000f8e02ff */
[----:B------:R-:W-:Y:S01]  /*1c30*/  IMAD R0, R0, UR11, RZ ;  /* 0x0000000b00007c24 */ /* 0x000fe2000f8e02ff */
[----:B------:R-:W-:Y:S06]  /*1c40*/  @!P0 BRA `(.L_x_6487) ;  /* 0x0000001000748947 */ /* 0x000fec0003800000 */
[----:B------:R-:W0:Y:S01]  /*1c50*/  LDCU.64 UR8, c[0x0][0x398] ;  /* 0x00007300ff0877ac */ /* 0x000e220008000a00 */
[----:B------:R-:W-:Y:S01]  /*1c60*/  HFMA2 R2, -RZ, RZ, 0, 0 ;  /* 0x00000000ff027431 */ /* 0x000fe200000001ff */
[----:B------:R-:W-:Y:S01]  /*1c70*/  ISETP.NE.AND P0, PT, R22, 0x2, PT ;  /* 0x000000021600780c */ /* 0x000fe20003f05270 */
[----:B------:R-:W1:Y:S01]  /*1c80*/  LDCU UR4, c[0x0][0x3a0] ;  /* 0x00007400ff0477ac */ /* 0x000e620008000800 */
[----:B------:R-:W2:Y:S02]  /*1c90*/  LDCU.64 UR10, c[0x0][0x4c0] ;  /* 0x00009800ff0a77ac */ /* 0x000ea40008000a00 */
        /* <DEDUP_REMOVED lines=259> */
[----:B------:R-:W-:Y:S01]  /*2cd0*/  ISETP.NE.AND P0, PT, R22, 0x18, PT ;  /* 0x000000181600780c */ /* 0x000fe20003f05270 */
[----:B------:R-:W0:Y:S01]  /*2ce0*/  LDCU.64 UR8, c[0x0][0x4a0] ;  /* 0x00009400ff0877ac */ /* 0x000e220008000a00 */
[----:B------:R-:W-:Y:S01]  /*2cf0*/  IMAD.MOV.U32 R2, RZ, RZ, RZ ;  /* 0x000000ffff027224 */ /* 0x000fe200078e00ff */
[----:B------:R-:W1:Y:S10]  /*2d00*/  LDCU UR4, c[0x0][0x4a8] ;  /* 0x00009500ff0477ac */ /* 0x000e740008000800 */
[----:B------:R-:W2:Y:S01]  /*2d10*/  @P0 LDC.64 R10, c[0x0][0x4b0] ;  /* 0x00012c00ff0a0b82 */ /* 0x000ea20000000a00 */
[----:B0-----:R-:W-:-:S07]  /*2d20*/  IMAD.HI.U32 R6, R3, UR9, R2 ;  /* 0x0000000903067c27 */ /* 0x001fce000f8e0002 */
[----:B------:R-:W0:Y:S01]  /*2d30*/  @P0 LDC R13, c[0x0][0x4ac] ;  /* 0x00012b00ff0d0b82 */ /* 0x000e220000000800 */
[----:B-1----:R-:W-:Y:S01]  /*2d40*/  SHF.R.U32.HI R7, RZ, UR4, R6 ;  /* 0x00000004ff077c19 */ /* 0x002fe20008011606 */
[----:B------:R-:W1:Y:S01]  /*2d50*/  LDCU.64 UR4, c[0x0][0x570] ;  /* 0x0000ae00ff0477ac */ /* 0x000e620008000a00 */
[----:B------:R-:W-:-:S05]  /*2d60*/  @P0 MOV R6, RZ ;  /* 0x000000ff00060202 */ /* 0x000fca0000000f00 */
[----:B------:R-:W3:Y:S01]  /*2d70*/  @P0 LDC.64 R4, c[0x0][0x578] ;  /* 0x00015e00ff040b82 */ /* 0x000ee20000000a00 */
[--C-:B------:R-:W-:Y:S02]  /*2d80*/  IMAD.MOV R9, RZ, RZ, -R7.reuse ;  /* 0x000000ffff097224 */ /* 0x100fe400078e0a07 */
[----:B--2---:R-:W-:-:S05]  /*2d90*/  @P0 IMAD.HI.U32 R2, R7, R10, R6 ;  /* 0x0000000a07020227 */ /* 0x004fca00078e0006 */
[----:B------:R-:W-:Y:S01]  /*2da0*/  @P0 SHF.R.U32.HI R6, RZ, R11, R2 ;  /* 0x0000000bff060219 */ /* 0x000fe20000011602 */
[----:B------:R-:W-:-:S03]  /*2db0*/  IMAD R2, R9, UR8, R3 ;  /* 0x0000000809027c24 */ /* 0x000fc6000f8e0203 */
[----:B------:R-:W-:Y:S01]  /*2dc0*/  @P0 IADD3 R6, PT, PT, -R6, RZ, RZ ;  /* 0x000000ff06060210 */ /* 0x000fe20007ffe1ff */
[C---:B-1----:R-:W-:Y:S02]  /*2dd0*/  IMAD R23, R2.reuse, UR4, R23 ;  /* 0x0000000402177c24 */ /* 0x042fe4000f8e0217 */
[----:B------:R-:W-:Y:S02]  /*2de0*/  IMAD R0, R2, UR5, R0 ;  /* 0x0000000502007c24 */ /* 0x000fe4000f8e0200 */
[----:B0-----:R-:W-:-:S04]  /*2df0*/  @P0 IMAD R6, R6, R13, R7 ;  /* 0x0000000d06060224 */ /* 0x001fc800078e0207 */
[C---:B---3--:R-:W-:Y:S02]  /*2e00*/  @P0 IMAD R23, R6.reuse, R4, R23 ;  /* 0x0000000406170224 */ /* 0x048fe400078e0217 */
[----:B------:R-:W-:-:S07]  /*2e10*/  @P0 IMAD R0, R6, R5, R0 ;  /* 0x0000000506000224 */ /* 0x000fce00078e0200 */
.L_x_6487:
[----:B------:R-:W0:Y:S02]  /*2e20*/  LDCU.64 UR4, c[0x0][0x588] ;  /* 0x0000b100ff0477ac */ /* 0x000e240008000a00 */
[----:B0-----:R-:W-:-:S05]  /*2e30*/  IADD3 R16, P0, PT, R0, UR4, RZ ;  /* 0x0000000400107c10 */ /* 0x001fca000ff1e0ff */
[----:B------:R-:W-:-:S06]  /*2e40*/  IMAD.X R17, RZ, RZ, UR5, P0 ;  /* 0x00000005ff117e24 */ /* 0x000fcc00080e06ff */
[----:B------:R-:W2:Y:S01]  /*2e50*/  LDG.E.64 R16, desc[UR6][R16.64] ;  /* 0x0000000610107981 */ /* 0x000ea2000c1e1b00 */
[----:B------:R-:W-:Y:S01]  /*2e60*/  MOV R4, 0x652b82fe ;  /* 0x652b82fe00047802 */ /* 0x000fe20000000f00 */
[----:B------:R-:W-:Y:S01]  /*2e70*/  IMAD.MOV.U32 R5, RZ, RZ, 0x3ff71547 ;  /* 0x3ff71547ff057424 */ /* 0x000fe200078e00ff */
[----:B------:R-:W-:Y:S01]  /*2e80*/  MOV R2, 0xfefa39ef ;  /* 0xfefa39ef00027802 */ /* 0x000fe20000000f00 */
[----:B------:R-:W-:Y:S01]  /*2e90*/  IMAD.MOV.U32 R3, RZ, RZ, 0x3fe62e42 ;  /* 0x3fe62e42ff037424 */ /* 0x000fe200078e00ff */
[----:B------:R-:W-:Y:S01]  /*2ea0*/  UMOV UR4, 0x3b39803f ;  /* 0x3b39803f00047882 */ /* 0x000fe20000000000 */
[----:B------:R-:W-:Y:S01]  /*2eb0*/  UMOV UR5, 0x3c7abc9e ;  /* 0x3c7abc9e00057882 */ /* 0x000fe20000000000 */
[----:B------:R-:W-:Y:S01]  /*2ec0*/  BSSY.RECONVERGENT B1, `(.L_x_6488) ;  /* 0x0000035000017945 */ /* 0x000fe20003800200 */
[----:B--2---:R-:W-:Y:S02]  /*2ed0*/  DFMA R4, |R16|, -R4, 6.75539944105574400000e+15 ;  /* 0x433800001004742b */ /* 0x004fe40000000a04 */
[----:B------:R-:W-:-:S06]  /*2ee0*/  DADD R10, -RZ, -|R16| ;  /* 0x00000000ff0a7229 */ /* 0x000fcc0000000d10 */
[----:B------:R-:W-:-:S04]  /*2ef0*/  DADD R6, R4, -6.75539944105574400000e+15 ;  /* 0xc338000004067429 */ /* 0x000fc80000000000 */
[----:B------:R-:W-:-:S04]  /*2f00*/  FSETP.GEU.FTZ.AND P0, PT, |R11|, 4.1917929649353027344, PT ;  /* 0x4086232b0b00780b */ /* 0x000fc80003f1e200 */
[----:B------:R-:W-:-:S08]  /*2f10*/  DFMA R8, R6, -R2, -|R16| ;  /* 0x800000020608722b */ /* 0x000fd00000000c10 */
        /* <DEDUP_REMOVED lines=47> */
.L_x_6489:
[----:B------:R-:W-:Y:S05]  /*3210*/  BSYNC.RECONVERGENT B1 ;  /* 0x0000000000017941 */ /* 0x000fea0003800200 */
.L_x_6488:
        /* <DEDUP_REMOVED lines=25> */
[----:B------:R-:W-:Y:S01]  /*33b0*/  MOV R2, R24 ;  /* 0x0000001800027202 */ /* 0x000fe20000000f00 */
[----:B------:R-:W-:-:S07]  /*33c0*/  IMAD.MOV.U32 R3, RZ, RZ, R25 ;  /* 0x000000ffff037224 */ /* 0x000fce00078e0019 */
.L_x_6493:
[----:B------:R-:W-:Y:S05]  /*33d0*/  BSYNC.RECONVERGENT B2 ;  /* 0x0000000000027941 */ /* 0x000fea0003800200 */
.L_x_6492:
        /* <DEDUP_REMOVED lines=30> */
.L_x_6491:
[----:B------:R-:W-:-:S10]  /*35c0*/  DADD R4, R18, 1 ;  /* 0x3ff0000012047429 */ /* 0x000fd40000000000 */
[----:B------:R-:W-:Y:S01]  /*35d0*/  ISETP.GT.AND P0, PT, R5, 0xfffff, PT ;  /* 0x000fffff0500780c */ /* 0x000fe20003f04270 */
[----:B------:R-:W-:Y:S01]  /*35e0*/  IMAD.MOV.U32 R7, RZ, RZ, R5 ;  /* 0x000000ffff077224 */ /* 0x000fe200078e0005 */
[----:B------:R-:W-:Y:S01]  /*35f0*/  MOV R6, R4 ;  /* 0x0000000400067202 */ /* 0x000fe20000000f00 */
[----:B------:R-:W-:-:S10]  /*3600*/  IMAD.MOV.U32 R14, RZ, RZ, R4 ;  /* 0x000000ffff0e7224 */ /* 0x000fd400078e0004 */
[----:B------:R-:W-:-:S10]  /*3610*/  @!P0 DMUL R6, R6, 1.80143985094819840000e+16 ;  /* 0x4350000006068828 */ /* 0x000fd40000000000 */
[----:B------:R-:W-:Y:S01]  /*3620*/  @!P0 MOV R5, R7 ;  /* 0x0000000700058202 */ /* 0x000fe20000000f00 */
[----:B------:R-:W-:-:S04]  /*3630*/  @!P0 IMAD.MOV.U32 R14, RZ, RZ, R6 ;  /* 0x000000ffff0e8224 */ /* 0x000fc800078e0006 */
[----:B------:R-:W-:-:S05]  /*3640*/  VIADD R0, R5, 0xffffffff ;  /* 0xffffffff05007836 */ /* 0x000fca0000000000 */
[----:B------:R-:W-:Y:S02]  /*3650*/  ISETP.GT.U32.AND P1, PT, R0, 0x7feffffe, PT ;  /* 0x7feffffe0000780c */ /* 0x000fe40003f24070 */
[----:B------:R-:W-:Y:S02]  /*3660*/  MOV R0, 0xfffffc01 ;  /* 0xfffffc0100007802 */ /* 0x000fe40000000f00 */
[----:B------:R-:W-:-:S09]  /*3670*/  @!P0 MOV R0, 0xfffffbcb ;  /* 0xfffffbcb00008802 */ /* 0x000fd20000000f00 */
[----:B------:R-:W-:Y:S05]  /*3680*/  @P1 BRA `(.L_x_6495) ;  /* 0x0000000000f81947 */ /* 0x000fea0003800000 */
[----:B------:R-:W-:Y:S01]  /*3690*/  LOP3.LUT R4, R5, 0xfffff, RZ, 0xc0, !PT ;  /* 0x000fffff05047812 */ /* 0x000fe200078ec0ff */
[----:B------:R-:W-:Y:S01]  /*36a0*/  IMAD.MOV.U32 R18, RZ, RZ, -0x748574fc ;  /* 0x8b7a8b04ff127424 */ /* 0x000fe200078e00ff */
[----:B------:R-:W-:Y:S01]  /*36b0*/  MOV R12, RZ ;  /* 0x000000ff000c7202 */ /* 0x000fe20000000f00 */
[----:B------:R-:W-:Y:S01]  /*36c0*/  UMOV UR4, 0x3ae80f1e ;  /* 0x3ae80f1e00047882 */ /* 0x000fe20000000000 */
[----:B------:R-:W-:Y:S01]  /*36d0*/  LOP3.LUT R15, R4, 0x3ff00000, RZ, 0xfc, !PT ;  /* 0x3ff00000040f7812 */ /* 0x000fe200078efcff */
[----:B------:R-:W-:Y:S01]  /*36e0*/  UMOV UR5, 0x3eb1380b ;  /* 0x3eb1380b00057882 */ /* 0x000fe20000000000 */
[----:B------:R-:W-:Y:S01]  /*36f0*/  MOV R19, 0x3ed0ee25 ;  /* 0x3ed0ee2500137802 */ /* 0x000fe20000000f00 */
[----:B------:R-:W-:Y:S01]  /*3700*/  UMOV UR8, 0x80000000 ;  /* 0x8000000000087882 */ /* 0x000fe20000000000 */
[----:B------:R-:W-:Y:S01]  /*3710*/  ISETP.GE.U32.AND P0, PT, R15, 0x3ff6a09f, PT ;  /* 0x3ff6a09f0f00780c */ /* 0x000fe20003f06070 */
[----:B------:R-:W-:Y:S01]  /*3720*/  UMOV UR9, 0x43300000 ;  /* 0x4330000000097882 */ /* 0x000fe20000000000 */
[----:B------:R-:W-:-:S11]  /*3730*/  LEA.HI R0, R5, R0, RZ, 0xc ;  /* 0x0000000005007211 */ /* 0x000fd600078f60ff */
[----:B------:R-:W-:Y:S01]  /*3740*/  @P0 IADD3 R7, PT, PT, R15, -0x100000, RZ ;  /* 0xfff000000f070810 */ /* 0x000fe20007ffe0ff */
[----:B------:R-:W-:-:S04]  /*3750*/  @P0 VIADD R0, R0, 0x1 ;  /* 0x0000000100000836 */ /* 0x000fc80000000000 */
[----:B------:R-:W-:-:S06]  /*3760*/  @P0 IMAD.MOV.U32 R15, RZ, RZ, R7 ;  /* 0x000000ffff0f0224 */ /* 0x000fcc00078e0007 */
        /* <DEDUP_REMOVED lines=8> */
[----:B------:R-:W-:-:S08]  /*37f0*/  DMUL R10, R8, R8 ;  /* 0x00000008080a7228 */ /* 0x000fd00000000000 */
[----:B------:R-:W-:Y:S01]  /*3800*/  DFMA R6, R10, UR4, R18 ;  /* 0x000000040a067c2b */ /* 0x000fe20008000012 */
[----:B------:R-:W-:Y:S01]  /*3810*/  UMOV UR4, 0x9f02676f ;  /* 0x9f02676f00047882 */ /* 0x000fe20000000000 */
[----:B------:R-:W-:Y:S01]  /*3820*/  UMOV UR5, 0x3ef3b266 ;  /* 0x3ef3b26600057882 */ /* 0x000fe20000000000 */
[----:B------:R-:W-:-:S05]  /*3830*/  DADD R18, R14, -R8 ;  /* 0x000000000e127229 */ /* 0x000fca0000000808 */
[----:B------:R-:W-:Y:S01]  /*3840*/  DFMA R6, R10, R6, UR4 ;  /* 0x000000040a067e2b */ /* 0x000fe20008000006 */
        /* <DEDUP_REMOVED lines=10> */
[----:B------:R-:W-:Y:S01]  /*38f0*/  LOP3.LUT R6, R0, 0x80000000, RZ, 0x3c, !PT ;  /* 0x8000000000067812 */ /* 0x000fe200078e3cff */
[----:B------:R-:W-:Y:S01]  /*3900*/  DMUL R18, R12, R18 ;  /* 0x000000120c127228 */ /* 0x000fe20000000000 */
[----:B------:R-:W-:-:S03]  /*3910*/  MOV R7, 0x43300000 ;  /* 0x4330000000077802 */ /* 0x000fc60000000f00 */
        /* <DEDUP_REMOVED lines=21> */
.L_x_6495:
[----:B------:R-:W-:Y:S01]  /*3a70*/  IMAD.MOV.U32 R2, RZ, RZ, 0x0 ;  /* 0x00000000ff027424 */ /* 0x000fe200078e00ff */
[----:B------:R-:W-:Y:S02]  /*3a80*/  MOV R3, 0x7ff00000 ;  /* 0x7ff0000000037802 */ /* 0x000fe40000000f00 */
[----:B------:R-:W-:-:S04]  /*3a90*/  LOP3.LUT P0, RZ, R7, 0x7fffffff, RZ, 0xc0, !PT ;  /* 0x7fffffff07ff7812 */ /* 0x000fc8000780c0ff */
[----:B------:R-:W-:-:S10]  /*3aa0*/  DFMA R2, R6, R2, +INF ;  /* 0x7ff000000602742b */ /* 0x000fd40000000002 */
[----:B------:R-:W-:Y:S02]  /*3ab0*/  FSEL R8, R2, RZ, P0 ;  /* 0x000000ff02087208 */ /* 0x000fe40000000000 */
[----:B------:R-:W-:-:S07]  /*3ac0*/  FSEL R9, R3, -QNAN , P0 ;  /* 0xfff0000003097808 */ /* 0x000fce0000000000 */
.L_x_6494:
[----:B------:R-:W-:Y:S05]  /*3ad0*/  BSYNC.RECONVERGENT B1 ;  /* 0x0000000000017941 */ /* 0x000fea0003800200 */
.L_x_6490:
[----:B------:R-:W-:Y:S01]  /*3ae0*/  DSETP.MIN.AND P0, P1, RZ, R16, PT ;  /* 0x00000010ff00722a */ /* 0x000fe20003900000 */
[----:B------:R-:W0:Y:S01]  /*3af0*/  LDCU.64 UR4, c[0x0][0x580] ;  /* 0x0000b000ff0477ac */ /* 0x000e220008000a00 */
[----:B------:R-:W-:Y:S01]  /*3b00*/  IMAD.MOV.U32 R3, RZ, RZ, R17 ;  /* 0x000000ffff037224 */ /* 0x000fe200078e0011 */
[----:B------:R-:W-:Y:S01]  /*3b10*/  MOV R0, RZ ;  /* 0x000000ff00007202 */ /* 0x000fe20000000f00 */
[----:B------:R-:W-:Y:S01]  /*3b20*/  IMAD.MOV.U32 R2, RZ, RZ, RZ ;  /* 0x000000ffff027224 */ /* 0x000fe200078e00ff */
[----:B------:R-:W-:Y:S02]  /*3b30*/  IADD3 R21, PT, PT, R21, 0x80, RZ ;  /* 0x0000008015157810 */ /* 0x000fe40007ffe0ff */
[----:B------:R-:W-:Y:S02]  /*3b40*/  FSEL R5, R0, R3, P0 ;  /* 0x0000000300057208 */ /* 0x000fe40000000000 */
[----:B------:R-:W-:-:S05]  /*3b50*/  SEL R2, R2, R16, P0 ;  /* 0x0000001002027207 */ /* 0x000fca0000000000 */
[----:B------:R-:W-:-:S04]  /*3b60*/  @P1 LOP3.LUT R5, R3, 0x80000, RZ, 0xfc, !PT ;  /* 0x0008000003051812 */ /* 0x000fc800078efcff */
[----:B------:R-:W-:Y:S02]  /*3b70*/  MOV R3, R5 ;  /* 0x0000000500037202 */ /* 0x000fe40000000f00 */
[----:B0-----:R-:W-:-:S04]  /*3b80*/  IADD3 R4, P0, PT, R23, UR4, RZ ;  /* 0x0000000417047c10 */ /* 0x001fc8000ff1e0ff */
[----:B------:R-:W-:Y:S01]  /*3b90*/  DADD R8, R2, -R8 ;  /* 0x0000000002087229 */ /* 0x000fe20000000808 */
[----:B------:R-:W-:-:S06]  /*3ba0*/  IMAD.X R5, RZ, RZ, UR5, P0 ;  /* 0x00000005ff057e24 */ /* 0x000fcc00080e06ff */
[----:B------:R0:W-:Y:S04]  /*3bb0*/  STG.E.64 desc[UR6][R4.64], R8 ;  /* 0x0000000804007986 */ /* 0x0001e8000c101b06 */
.L_x_6486:
[----:B------:R-:W-:Y:S05]  /*3bc0*/  BSYNC.RECONVERGENT B0 ;  /* 0x0000000000007941 */ /* 0x000fea0003800200 */
.L_x_6485:
[----:B------:R-:W1:Y:S02]  /*3bd0*/  LDCU UR4, c[0x0][0x380] ;  /* 0x00007000ff0477ac */ /* 0x000e640008000800 */
[----:B-1----:R-:W-:-:S13]  /*3be0*/  ISETP.GE.AND P0, PT, R21, UR4, PT ;  /* 0x0000000415007c0c */ /* 0x002fda000bf06270 */
[----:B------:R-:W-:Y:S05]  /*3bf0*/  @P0 EXIT ;  /* 0x000000000000094d */ /* 0x000fea0003800000 */
[----:B------:R-:W1:Y:S01]  /*3c00*/  LDCU.64 UR4, c[0x0][0x390] ;  /* 0x00007200ff0477ac */ /* 0x000e620008000a00 */
[----:B------:R-:W-:Y:S01]  /*3c10*/  MOV R3, R21 ;  /* 0x0000001500037202 */ /* 0x000fe20000000f00 */
[----:B------:R-:W-:Y:S01]  /*3c20*/  IMAD.MOV.U32 R2, RZ, RZ, RZ ;  /* 0x000000ffff027224 */ /* 0x000fe200078e00ff */
[----:B------:R-:W-:Y:S01]  /*3c30*/  ISETP.NE.AND P0, PT, R20, RZ, PT ;  /* 0x000000ff1400720c */ /* 0x000fe20003f05270 */
[----:B------:R-:W2:Y:S01]  /*3c40*/  LDCU UR8, c[0x0][0x38c] ;  /* 0x00007180ff0877ac */ /* 0x000ea20008000800 */
[----:B------:R-:W3:Y:S01]  /*3c50*/  LDCU.64 UR10, c[0x0][0x4b8] ;  /* 0x00009700ff0a77ac */ /* 0x000ee20008000a00 */
[----:B-1----:R-:W-:-:S05]  /*3c60*/  IMAD.HI.U32 R2, R21, UR4, R2 ;  /* 0x0000000415027c27 */ /* 0x002fca000f8e0002 */
[----:B------:R-:W-:-:S05]  /*3c70*/  SHF.R.U32.HI R3, RZ, UR5, R2 ;  /* 0x00000005ff037c19 */ /* 0x000fca0008011602 */
[----:B------:R-:W-:-:S04]  /*3c80*/  IMAD.MOV R0, RZ, RZ, -R3 ;  /* 0x000000ffff007224 */ /* 0x000fc800078e0a03 */
[----:B--2---:R-:W-:-:S04]  /*3c90*/  IMAD R0, R0, UR8, R21 ;  /* 0x0000000800007c24 */ /* 0x004fc8000f8e0215 */
[C---:B---3--:R-:W-:Y:S02]  /*3ca0*/  IMAD R19, R0.reuse, UR10, RZ ;  /* 0x0000000a00137c24 */ /* 0x048fe4000f8e02ff */
        /* <DEDUP_REMOVED lines=275> */
[----:B------:R-:W-:Y:S02]  /*4de0*/  @P0 IMAD.MOV.U32 R4, RZ, RZ, RZ ;  /* 0x000000ffff040224 */ /* 0x000fe400078e00ff */
[----:B------:R-:W-:-:S03]  /*4df0*/  IADD3 R7, PT, PT, -R5, RZ, RZ ;  /* 0x000000ff05077210 */ /* 0x000fc60007ffe1ff */
[----:B------:R-:W3:Y:S01]  /*4e00*/  @P0 LDC.64 R12, c[0x0][0x578] ;  /* 0x00015e00ff0c0b82 */ /* 0x000ee20000000a00 */
[----:B--2---:R-:W-:-:S05]  /*4e10*/  @P0 IMAD.HI.U32 R2, R5, R8, R4 ;  /* 0x0000000805020227 */ /* 0x004fca00078e0004 */
[----:B------:R-:W-:Y:S01]  /*4e20*/  @P0 SHF.R.U32.HI R4, RZ, R9, R2 ;  /* 0x00000009ff040219 */ /* 0x000fe20000011602 */
[----:B------:R-:W-:-:S04]  /*4e30*/  IMAD R2, R7, UR8, R3 ;  /* 0x0000000807027c24 */ /* 0x000fc8000f8e0203 */
[----:B------:R-:W-:Y:S02]  /*4e40*/  @P0 IMAD.MOV R4, RZ, RZ, -R4 ;  /* 0x000000ffff040224 */ /* 0x000fe400078e0a04 */
[C---:B-1----:R-:W-:Y:S02]  /*4e50*/  IMAD R19, R2.reuse, UR4, R19 ;  /* 0x0000000402137c24 */ /* 0x042fe4000f8e0213 */
[----:B0-----:R-:W-:Y:S02]  /*4e60*/  @P0 IMAD R4, R11, R4, R5 ;  /* 0x000000040b040224 */ /* 0x001fe400078e0205 */
[----:B------:R-:W-:Y:S02]  /*4e70*/  IMAD R0, R2, UR5, R0 ;  /* 0x0000000502007c24 */ /* 0x000fe4000f8e0200 */
[C---:B---3--:R-:W-:Y:S02]  /*4e80*/  @P0 IMAD R19, R4.reuse, R12, R19 ;  /* 0x0000000c04130224 */ /* 0x048fe400078e0213 */
[----:B------:R-:W-:-:S07]  /*4e90*/  @P0 IMAD R0, R4, R13, R0 ;  /* 0x0000000d04000224 */ /* 0x000fce00078e0200 */
.L_x_6496:
[----:B------:R-:W1:Y:S02]  /*4ea0*/  LDCU.128 UR8, c[0x0][0x580] ;  /* 0x0000b000ff0877ac */ /* 0x000e640008000c00 */
[----:B-1----:R-:W-:-:S04]  /*4eb0*/  IADD3 R20, P0, PT, R0, UR10, RZ ;  /* 0x0000000a00147c10 */ /* 0x002fc8000ff1e0ff */
[----:B------:R-:W-:-:S06]  /*4ec0*/  IADD3.X R21, PT, PT, RZ, UR11, RZ, P0, !PT ;  /* 0x0000000bff157c10 */ /* 0x000fcc00087fe4ff */
[----:B------:R-:W2:Y:S01]  /*4ed0*/  LDG.E.64 R20, desc[UR6][R20.64] ;  /* 0x0000000614147981 */ /* 0x000ea2000c1e1b00 */
[----:B------:R-:W-:Y:S01]  /*4ee0*/  IMAD.MOV.U32 R2, RZ, RZ, 0x652b82fe ;  /* 0x652b82feff027424 */ /* 0x000fe200078e00ff */
[----:B------:R-:W-:Y:S01]  /*4ef0*/  MOV R3, 0x3ff71547 ;  /* 0x3ff7154700037802 */ /* 0x000fe20000000f00 */
[----:B------:R-:W-:Y:S01]  /*4f00*/  UMOV UR4, 0xfefa39ef ;  /* 0xfefa39ef00047882 */ /* 0x000fe20000000000 */
[----:B------:R-:W-:Y:S01]  /*4f10*/  UMOV UR5, 0x3fe62e42 ;  /* 0x3fe62e4200057882 */ /* 0x000fe20000000000 */
[----:B------:R-:W-:Y:S01]  /*4f20*/  UMOV UR10, 0x3b39803f ;  /* 0x3b39803f000a7882 */ /* 0x000fe20000000000 */
[----:B------:R-:W-:Y:S01]  /*4f30*/  UMOV UR11, 0x3c7abc9e ;  /* 0x3c7abc9e000b7882 */ /* 0x000fe20000000000 */
[----:B------:R-:W-:Y:S01]  /*4f40*/  IADD3 R18, P1, PT, R19, UR8, RZ ;  /* 0x0000000813127c10 */ /* 0x000fe2000ff3e0ff */
[----:B------:R-:W-:Y:S03]  /*4f50*/  BSSY.RECONVERGENT B0, `(.L_x_6497) ;  /* 0x0000037000007945 */ /* 0x000fe60003800200 */
[----:B------:R-:W-:Y:S01]  /*4f60*/  IADD3.X R19, PT, PT, RZ, UR9, RZ, P1, !PT ;  /* 0x00000009ff137c10 */ /* 0x000fe20008ffe4ff */
[----:B--2---:R-:W-:-:S02]  /*4f70*/  DFMA R2, |R20|, -R2, 6.75539944105574400000e+15 ;  /* 0x433800001402742b */ /* 0x004fc40000000a02 */
[----:B0-----:R-:W-:-:S06]  /*4f80*/  DADD R8, -RZ, -|R20| ;  /* 0x00000000ff087229 */ /* 0x001fcc0000000d14 */
[----:B------:R-:W-:-:S04]  /*4f90*/  DADD R4, R2, -6.75539944105574400000e+15 ;  /* 0xc338000002047429 */ /* 0x000fc80000000000 */
        /* <DEDUP_REMOVED lines=44> */
[----:B------:R-:W-:-:S04]  /*5260*/  @!P1 SHF.R.S32.HI R3, RZ, 0x1, R0 ;  /* 0x00000001ff039819 */ /* 0x000fc80000011400 */
[----:B------:R-:W-:Y:S01]  /*5270*/  @!P1 IADD3 R2, PT, PT, R2, -R3, RZ ;  /* 0x8000000302029210 */ /* 0x000fe20007ffe0ff */
[----:B------:R-:W-:-:S03]  /*5280*/  @!P1 IMAD R3, R3, 0x100000, R7 ;  /* 0x0010000003039824 */ /* 0x000fc600078e0207 */
[----:B------:R-:W-:Y:S02]  /*5290*/  @!P1 LEA R5, R2, 0x3ff00000, 0x14 ;  /* 0x3ff0000002059811 */ /* 0x000fe400078ea0ff */
[----:B------:R-:W-:-:S06]  /*52a0*/  @!P1 MOV R2, R6 ;  /* 0x0000000600029202 */ /* 0x000fcc0000000f00 */
[----:B------:R-:W-:-:S11]  /*52b0*/  @!P1 DMUL R16, R2, R4 ;  /* 0x0000000402109228 */ /* 0x000fd60000000000 */
.L_x_6498:
[----:B------:R-:W-:Y:S05]  /*52c0*/  BSYNC.RECONVERGENT B0 ;  /* 0x0000000000007941 */ /* 0x000fea0003800200 */
.L_x_6497:
        /* <DEDUP_REMOVED lines=9> */
[----:B------:R-:W-:Y:S01]  /*5360*/  @!P0 MOV R3, R5 ;  /* 0x0000000500038202 */ /* 0x000fe20000000f00 */
[----:B------:R-:W-:-:S04]  /*5370*/  @!P0 IMAD.MOV.U32 R2, RZ, RZ, R4 ;  /* 0x000000ffff028224 */ /* 0x000fc800078e0004 */
[----:B------:R-:W-:-:S05]  /*5380*/  VIADD R0, R3, 0xffffffff ;  /* 0xffffffff03007836 */ /* 0x000fca0000000000 */
[----:B------:R-:W-:Y:S02]  /*5390*/  ISETP.GE.U32.AND P1, PT, R0, 0x7fefffff, PT ;  /* 0x7fefffff0000780c */ /* 0x000fe40003f26070 */
[----:B------:R-:W-:Y:S02]  /*53a0*/  MOV R0, 0xfffffc01 ;  /* 0xfffffc0100007802 */ /* 0x000fe40000000f00 */
[----:B------:R-:W-:-:S09]  /*53b0*/  @!P0 MOV R0, 0xfffffbcb ;  /* 0xfffffbcb00008802 */ /* 0x000fd20000000f00 */
[----:B------:R-:W-:Y:S01]  /*53c0*/  @P1 MOV R6, 0x0 ;  /* 0x0000000000061802 */ /* 0x000fe20000000f00 */
[----:B------:R-:W-:Y:S01]  /*53d0*/  @P1 IMAD.MOV.U32 R7, RZ, RZ, 0x7ff00000 ;  /* 0x7ff00000ff071424 */ /* 0x000fe200078e00ff */
[----:B------:R-:W-:-:S05]  /*53e0*/  @P1 LOP3.LUT P2, RZ, R5, 0x7fffffff, RZ, 0xc0, !PT ;  /* 0x7fffffff05ff1812 */ /* 0x000fca000784c0ff */
[----:B------:R-:W-:-:S10]  /*53f0*/  @P1 DFMA R6, R4, R6, +INF ;  /* 0x7ff000000406142b */ /* 0x000fd40000000006 */
[----:B------:R-:W-:Y:S02]  /*5400*/  @P1 FSEL R16, R6, RZ, P2 ;  /* 0x000000ff06101208 */ /* 0x000fe40001000000 */
[----:B------:R-:W-:Y:S01]  /*5410*/  @P1 FSEL R17, R7, -QNAN , P2 ;  /* 0xfff0000007111808 */ /* 0x000fe20001000000 */
[----:B------:R-:W-:Y:S06]  /*5420*/  @P1 BRA `(.L_x_6501) ;  /* 0x0000000400cc1947 */ /* 0x000fec0003800000 */
[----:B------:R-:W-:Y:S01]  /*5430*/  LOP3.LUT R4, R3, 0xfffff, RZ, 0xc0, !PT ;  /* 0x000fffff03047812 */ /* 0x000fe200078ec0ff */
[----:B------:R-:W-:Y:S01]  /*5440*/  IMAD.MOV.U32 R14, RZ, RZ, -0x748574fc ;  /* 0x8b7a8b04ff0e7424 */ /* 0x000fe200078e00ff */
[----:B------:R-:W-:Y:S01]  /*5450*/  MOV R6, RZ ;  /* 0x000000ff00067202 */ /* 0x000fe20000000f00 */
[----:B------:R-:W-:Y:S01]  /*5460*/  UMOV UR8, 0x3ae80f1e ;  /* 0x3ae80f1e00087882 */ /* 0x000fe20000000000 */
[----:B------:R-:W-:Y:S01]  /*5470*/  LOP3.LUT R5, R4, 0x3ff00000, RZ, 0xfc, !PT ;  /* 0x3ff0000004057812 */ /* 0x000fe200078efcff */
[----:B------:R-:W-:Y:S01]  /*5480*/  IMAD.MOV.U32 R4, RZ, RZ, R2 ;  /* 0x000000ffff047224 */ /* 0x000fe200078e0002 */
[----:B------:R-:W-:Y:S01]  /*5490*/  MOV R15, 0x3ed0ee25 ;  /* 0x3ed0ee25000f7802 */ /* 0x000fe20000000f00 */
        /* <DEDUP_REMOVED lines=36> */
[----:B------:R-:W-:-:S03]  /*56e0*/  DFMA R16, R2, -UR4, R4 ;  /* 0x8000000402107c2b */ /* 0x000fc60008000004 */
        /* <DEDUP_REMOVED lines=19> */
.L_x_6500:
        /* <DEDUP_REMOVED lines=22> */
.L_x_6503:
[----:B------:R-:W-:Y:S05]  /*5980*/  BSYNC.RECONVERGENT B1 ;  /* 0x0000000000017941 */ /* 0x000fea0003800200 */
.L_x_6502:
        /* <DEDUP_REMOVED lines=29> */
.L_x_6501:
[----:B------:R-:W-:Y:S05]  /*5b60*/  BSYNC.RECONVERGENT B0 ;  /* 0x0000000000007941 */ /* 0x000fea0003800200 */
.L_x_6499:
[----:B------:R-:W-:Y:S01]  /*5b70*/  DSETP.MIN.AND P0, P1, RZ, R20, PT ;  /* 0x00000014ff00722a */ /* 0x000fe20003900000 */
[----:B------:R-:W-:Y:S01]  /*5b80*/  IMAD.MOV.U32 R0, RZ, RZ, RZ ;  /* 0x000000ffff007224 */ /* 0x000fe200078e00ff */
[----:B------:R-:W-:Y:S01]  /*5b90*/  MOV R3, R21 ;  /* 0x0000001500037202 */ /* 0x000fe20000000f00 */
[----:B------:R-:W-:-:S03]  /*5ba0*/  HFMA2 R2, -RZ, RZ, 0, 0 ;  /* 0x00000000ff027431 */ /* 0x000fc600000001ff */
[----:B------:R-:W-:Y:S02]  /*5bb0*/  FSEL R5, R0, R3, P0 ;  /* 0x0000000300057208 */ /* 0x000fe40000000000 */
[----:B------:R-:W-:-:S06]  /*5bc0*/  SEL R2, R2, R20, P0 ;  /* 0x0000001402027207 */ /* 0x000fcc0000000000 */
[----:B------:R-:W-:-:S05]  /*5bd0*/  @P1 LOP3.LUT R5, R3, 0x80000, RZ, 0xfc, !PT ;  /* 0x0008000003051812 */ /* 0x000fca00078efcff */
[----:B------:R-:W-:-:S06]  /*5be0*/  IMAD.MOV.U32 R3, RZ, RZ, R5 ;  /* 0x000000ffff037224 */ /* 0x000fcc00078e0005 */
[----:B------:R-:W-:-:S07]  /*5bf0*/  DADD R16, R2, -R16 ;  /* 0x0000000002107229 */ /* 0x000fce0000000810 */
[----:B------:R-:W-:Y:S01]  /*5c00*/  STG.E.64 desc[UR6][R18.64], R16 ;  /* 0x0000001012007986 */ /* 0x000fe2000c101b06 */
[----:B------:R-:W-:Y:S05]  /*5c10*/  EXIT ;  /* 0x000000000000794d */ /* 0x000fea0003800000 */
        .weak           $__internal_9_$__cuda_sm20_div_rn_f64_full
        .type           $__internal_9_$__cuda_sm20_div_rn_f64_full,@function
        .size           $__internal_9_$__cuda_sm20_div_rn_f64_full,(.L_x_6998 - $__internal_9_$__cuda_sm20_div_rn_f64_full)
$__internal_9_$__cuda_sm20_div_rn_f64_full:
[C---:B------:R-:W-:Y:S01]  /*5c20*/  FSETP.GEU.AND P0, PT, |R13|.reuse, 1.469367938527859385e-39, PT ;  /* 0x001000000d00780b */ /* 0x040fe20003f0e200 */
[----:B------:R-:W-:Y:S01]  /*5c30*/  IMAD.MOV.U32 R26, RZ, RZ, 0x1 ;  /* 0x00000001ff1a7424 */ /* 0x000fe200078e00ff */
[----:B------:R-:W-:Y:S01]  /*5c40*/  LOP3.LUT R14, R13, 0x800fffff, RZ, 0xc0, !PT ;  /* 0x800fffff0d0e7812 */ /* 0x000fe200078ec0ff */
[----:B------:R-:W-:Y:S01]  /*5c50*/  IMAD.MOV.U32 R8, RZ, RZ, R10 ;  /* 0x000000ffff087224 */ /* 0x000fe200078e000a */
[C---:B------:R-:W-:Y:S01]  /*5c60*/  FSETP.GEU.AND P2, PT, |R11|.reuse, 1.469367938527859385e-39, PT ;  /* 0x001000000b00780b */ /* 0x040fe20003f4e200 */
[----:B------:R-:W-:Y:S01]  /*5c70*/  BSSY.RECONVERGENT B3, `(.L_x_6504) ;  /* 0x0000052000037945 */ /* 0x000fe20003800200 */
[----:B------:R-:W-:Y:S02]  /*5c80*/  LOP3.LUT R15, R14, 0x3ff00000, RZ, 0xfc, !PT ;  /* 0x3ff000000e0f7812 */ /* 0x000fe400078efcff */
[----:B------:R-:W-:Y:S02]  /*5c90*/  MOV R14, R12 ;  /* 0x0000000c000e7202 */ /* 0x000fe40000000f00 */
[----:B------:R-:W-:-:S02]  /*5ca0*/  LOP3.LUT R2, R11, 0x7ff00000, RZ, 0xc0, !PT ;  /* 0x7ff000000b027812 */ /* 0x000fc400078ec0ff */
[----:B------:R-:W-:Y:S01]  /*5cb0*/  LOP3.LUT R5, R13, 0x7ff00000, RZ, 0xc0, !PT ;  /* 0x7ff000000d057812 */ /* 0x000fe200078ec0ff */
[----:B------:R-:W-:-:S03]  /*5cc0*/  @!P0 DMUL R14, R12, 8.98846567431157953865e+307 ;  /* 0x7fe000000c0e8828 */ /* 0x000fc60000000000 */
[C---:B------:R-:W-:Y:S02]  /*5cd0*/  ISETP.GE.U32.AND P1, PT, R2.reuse, R5, PT ;  /* 0x000000050200720c */ /* 0x040fe40003f26070 */
[----:B------:R-:W-:Y:S01]  /*5ce0*/  @!P2 LOP3.LUT R3, R13, 0x7ff00000, RZ, 0xc0, !PT ;  /* 0x7ff000000d03a812 */ /* 0x000fe200078ec0ff */
[----:B------:R-:W0:Y:S01]  /*5cf0*/  MUFU.RCP64H R27, R15 ;  /* 0x0000000f001b7308 */ /* 0x000e220000001800 */
[----:B------:R-:W-:Y:S02]  /*5d00*/  @!P2 MOV R24, RZ ;  /* 0x000000ff0018a202 */ /* 0x000fe40000000f00 */
[----:B------:R-:W-:Y:S02]  /*5d10*/  @!P2 ISETP.GE.U32.AND P3, PT, R2, R3, PT ;  /* 0x000000030200a20c */ /* 0x000fe40003f66070 */
[----:B------:R-:W-:Y:S02]  /*5d20*/  MOV R3, 0x1ca00000 ;  /* 0x1ca0000000037802 */ /* 0x000fe40000000f00 */
[----:B------:R-:W-:-:S02]  /*5d30*/  @!P0 LOP3.LUT R5, R15, 0x7ff00000, RZ, 0xc0, !PT ;  /* 0x7ff000000f058812 */ /* 0x000fc400078ec0ff */
[----:B------:R-:W-:-:S04]  /*5d40*/  SEL R9, R3, 0x63400000, !P1 ;  /* 0x6340000003097807 */ /* 0x000fc80004800000 */
[----:B------:R-:W-:Y:S01]  /*5d50*/  LOP3.LUT R9, R9, 0x800fffff, R11, 0xf8, !PT ;  /* 0x800fffff09097812 */ /* 0x000fe200078ef80b */
[----:B0-----:R-:W-:-:S08]  /*5d60*/  DFMA R6, R26, -R14, 1 ;  /* 0x3ff000001a06742b */ /* 0x001fd0000000080e */
[----:B------:R-:W-:-:S08]  /*5d70*/  DFMA R6, R6, R6, R6 ;  /* 0x000000060606722b */ /* 0x000fd00000000006 */
[----:B------:R-:W-:Y:S01]  /*5d80*/  DFMA R26, R26, R6, R26 ;  /* 0x000000061a1a722b */ /* 0x000fe2000000001a */
[----:B------:R-:W-:-:S04]  /*5d90*/  @!P2 SEL R7, R3, 0x63400000, !P3 ;  /* 0x634000000307a807 */ /* 0x000fc80005800000 */
[----:B------:R-:W-:-:S03]  /*5da0*/  @!P2 LOP3.LUT R4, R7, 0x80000000, R11, 0xf8, !PT ;  /* 0x800000000704a812 */ /* 0x000fc600078ef80b */
[----:B------:R-:W-:Y:S01]  /*5db0*/  DFMA R6, R26, -R14, 1 ;  /* 0x3ff000001a06742b */ /* 0x000fe2000000080e */
[----:B------:R-:W-:Y:S01]  /*5dc0*/  @!P2 LOP3.LUT R25, R4, 0x100000, RZ, 0xfc, !PT ;  /* 0x001000000419a812 */ /* 0x000fe200078efcff */
[----:B------:R-:W-:-:S05]  /*5dd0*/  IMAD.MOV.U32 R4, RZ, RZ, R2 ;  /* 0x000000ffff047224 */ /* 0x000fca00078e0002 */
[----:B------:R-:W-:Y:S02]  /*5de0*/  @!P2 DFMA R8, R8, 2, -R24 ;  /* 0x400000000808a82b */ /* 0x000fe40000000818 */
[----:B------:R-:W-:Y:S01]  /*5df0*/  DFMA R26, R26, R6, R26 ;  /* 0x000000061a1a722b */ /* 0x000fe2000000001a */
[----:B------:R-:W-:-:S07]  /*5e00*/  VIADD R7, R5, 0xffffffff ;  /* 0xffffffff05077836 */ /* 0x000fce0000000000 */
[----:B------:R-:W-:Y:S01]  /*5e10*/  @!P2 LOP3.LUT R4, R9, 0x7ff00000, RZ, 0xc0, !PT ;  /* 0x7ff000000904a812 */ /* 0x000fe200078ec0ff */
[----:B------:R-:W-:-:S03]  /*5e20*/  DMUL R24, R26, R8 ;  /* 0x000000081a187228 */ /* 0x000fc60000000000 */
[----:B------:R-:W-:-:S04]  /*5e30*/  IADD3 R6, PT, PT, R4, -0x1, RZ ;  /* 0xffffffff04067810 */ /* 0x000fc80007ffe0ff */
[----:B------:R-:W-:Y:S01]  /*5e40*/  ISETP.GT.U32.AND P0, PT, R6, 0x7feffffe, PT ;  /* 0x7feffffe0600780c */ /* 0x000fe20003f04070 */
        /* <DEDUP_REMOVED lines=31> */
.L_x_6505:
        /* <DEDUP_REMOVED lines=16> */
.L_x_6508:
[----:B------:R-:W-:Y:S01]  /*6140*/  LOP3.LUT R25, R13, 0x80000, RZ, 0xfc, !PT ;  /* 0x000800000d197812 */ /* 0x000fe200078efcff */
[----:B------:R-:W-:Y:S01]  /*6150*/  IMAD.MOV.U32 R24, RZ, RZ, R12 ;  /* 0x000000ffff187224 */ /* 0x000fe200078e000c */
[----:B------:R-:W-:Y:S06]  /*6160*/  BRA `(.L_x_6506) ;  /* 0x0000000000087947 */ /* 0x000fec0003800000 */
.L_x_6507:
[----:B------:R-:W-:Y:S02]  /*6170*/  LOP3.LUT R25, R11, 0x80000, RZ, 0xfc, !PT ;  /* 0x000800000b197812 */ /* 0x000fe400078efcff */
[----:B------:R-:W-:-:S07]  /*6180*/  MOV R24, R10 ;  /* 0x0000000a00187202 */ /* 0x000fce0000000f00 */
.L_x_6506:
[----:B------:R-:W-:Y:S05]  /*6190*/  BSYNC.RECONVERGENT B3 ;  /* 0x0000000000037941 */ /* 0x000fea0003800200 */
.L_x_6504:
[----:B------:R-:W-:Y:S02]  /*61a0*/  HFMA2 R3, -RZ, RZ, 0, 0 ;  /* 0x00000000ff037431 */ /* 0x000fe400000001ff */
[----:B------:R-:W-:-:S04]  /*61b0*/  IMAD.MOV.U32 R2, RZ, RZ, R0 ;  /* 0x000000ffff027224 */ /* 0x000fc800078e0000 */
[----:B------:R-:W-:Y:S05]  /*61c0*/  RET.REL.NODEC R2 `(_ZN2at6native18elementwise_kernelILi128ELi2EZNS0_22gpu_kernel_impl_nocastIZZZNS0_33launch_log_sigmoid_forward_kernelERNS_18TensorIteratorBaseEENKUlvE_clEvENKUlvE_clEvEUldE_EEvS4_RKT_EUliE_EEviT1_) ;  /* 0xffffff9c028c7950 */ /* 0x000fea0003c3ffff */
.L_x_6509:
        /* <DEDUP_REMOVED lines=11> */
.L_x_6998:


//--------------------- .text._ZN2at6native27unrolled_elementwise_kernelIZZZNS0_33launch_log_sigmoid_forward_kernelERNS_18TensorIteratorBaseEENKUlvE_clEvENKUlvE_clEvEUldE_St5arrayIPcLm2EELi4E23TrivialOffsetCalculatorILi1EjESB_NS0_6memory15LoadWithoutCastENSC_16StoreWithoutCastEEEviT_T0_T2_T3_T4_T5_ --------------------------
	.section	.text._ZN2at6native27unrolled_elementwise_kernelIZZZNS0_33launch_log_sigmoid_forward_kernelERNS_18TensorIteratorBaseEENKUlvE_clEvENKUlvE_clEvEUldE_St5arrayIPcLm2EELi4E23TrivialOffsetCalculatorILi1EjESB_NS0_6memory15LoadWithoutCastENSC_16StoreWithoutCastEEEviT_T0_T2_T3_T4_T5_,"ax",@progbits
	.align	128
        .global         _ZN2at6native27unrolled_elementwise_kernelIZZZNS0_33launch_log_sigmoid_forward_kernelERNS_18TensorIteratorBaseEENKUlvE_clEvENKUlvE_clEvEUldE_St5arrayIPcLm2EELi4E23TrivialOffsetCalculatorILi1EjESB_NS0_6memory15LoadWithoutCastENSC_16StoreWithoutCastEEEviT_T0_T2_T3_T4_T5_
        .type           _ZN2at6native27unrolled_elementwise_kernelIZZZNS0_33launch_log_sigmoid_forward_kernelERNS_18TensorIteratorBaseEENKUlvE_clEvENKUlvE_clEvEUldE_St5arrayIPcLm2EELi4E23TrivialOffsetCalculatorILi1EjESB_NS0_6memory15LoadWithoutCastENSC_16StoreWithoutCastEEEviT_T0_T2_T3_T4_T5_,@function
        .size           _ZN2at6native27unrolled_elementwise_kernelIZZZNS0_33launch_log_sigmoid_forward_kernelERNS_18TensorIteratorBaseEENKUlvE_clEvENKUlvE_clEvEUldE_St5arrayIPcLm2EELi4E23TrivialOffsetCalculatorILi1EjESB_NS0_6memory15LoadWithoutCastENSC_16StoreWithoutCastEEEviT_T0_T2_T3_T4_T5_,(.L_x_6999 - _ZN2at6native27unrolled_elementwise_kernelIZZZNS0_33launch_log_sigmoid_forward_kernelERNS_18TensorIteratorBaseEENKUlvE_clEvENKUlvE_clEvEUldE_St5arrayIPcLm2EELi4E23TrivialOffsetCalculatorILi1EjESB_NS0_6memory15LoadWithoutCastENSC_16StoreWithoutCastEEEviT_T0_T2_T3_T4_T5_)
        .other          _ZN2at6native27unrolled_elementwise_kernelIZZZNS0_33launch_log_sigmoid_forward_kernelERNS_18TensorIteratorBaseEENKUlvE_clEvENKUlvE_clEvEUldE_St5arrayIPcLm2EELi4E23TrivialOffsetCalculatorILi1EjESB_NS0_6memory15LoadWithoutCastENSC_16StoreWithoutCastEEEviT_T0_T2_T3_T4_T5_,@"STO_CUDA_ENTRY STV_DEFAULT"
_ZN2at6native27unrolled_elementwise_kernelIZZZNS0_33launch_log_sigmoid_forward_kernelERNS_18TensorIteratorBaseEENKUlvE_clEvENKUlvE_clEvEUldE_St5arrayIPcLm2EELi4E23TrivialOffsetCalculatorILi1EjESB_NS0_6memory15LoadWithoutCastENSC_16StoreWithoutCastEEEviT_T0_T2_T3_T4_T5_:
.text._ZN2at6native27unrolled_elementwise_kernelIZZZNS0_33launch_log_sigmoid_forward_kernelERNS_18TensorIteratorBaseEENKUlvE_clEvENKUlvE_clEvEUldE_St5arrayIPcLm2EELi4E23TrivialOffsetCalculatorILi1EjESB_NS0_6memory15LoadWithoutCastENSC_16StoreWithoutCastEEEviT_T0_T2_T3_T4_T5_:
[----:B------:R-:W-:Y:S01]  /*0000*/  LDC R1, c[0x0][0x37c] ;  /* 0x0000df00ff017b82 */ /* 0x000fe20000000800 */
[----:B------:R-:W0:Y:S07]  /*0010*/  S2R R5, SR_CTAID.X ;  /* 0x0000000000057919 */ /* 0x000e2e0000002500 */
[----:B------:R-:W0:Y:S01]  /*0020*/  LDC R0, c[0x0][0x380] ;  /* 0x0000e000ff007b82 */ /* 0x000e220000000800 */
[----:B------:R-:W1:Y:S01]  /*0030*/  LDCU.64 UR4, c[0x0][0x358] ;  /* 0x00006b00ff0477ac */ /* 0x000e620008000a00 */
[----:B------:R-:W-:Y:S01]  /*0040*/  CS2R R26, SRZ ;  /* 0x00000000001a7805 */ /* 0x000fe2000001ff00 */
[----:B------:R-:W2:Y:S01]  /*0050*/  S2R R2, SR_TID.X ;  /* 0x0000000000027919 */ /* 0x000ea20000002100 */
[----:B------:R-:W-:Y:S01]  /*0060*/  CS2R R28, SRZ ;  /* 0x00000000001c7805 */ /* 0x000fe2000001ff00 */
[----:B0-----:R-:W-:-:S02]  /*0070*/  IMAD R3, R5, -0x200, R0 ;  /* 0xfffffe0005037824 */ /* 0x001fc400078e0200 */
[----:B--2---:R-:W-:-:S03]  /*0080*/  IMAD.MOV.U32 R0, RZ, RZ, R2 ;  /* 0x000000ffff007224 */ /* 0x004fc600078e0002 */
[----:B------:R-:W-:-:S13]  /*0090*/  ISETP.GE.AND P0, PT, R2, R3, PT ;  /* 0x000000030200720c */ /* 0x000fda0003f06270 */
[----:B------:R-:W-:Y:S01]  /*00a0*/  @!P0 VIADD R2, R0, 0x80 ;  /* 0x0000008000028836 */ /* 0x000fe20000000000 */
[----:B------:R-:W0:Y:S01]  /*00b0*/  @!P0 LDC.64 R6, c[0x0][0x390] ;  /* 0x0000e400ff068b82 */ /* 0x000e220000000a00 */
[----:B------:R-:W-:-:S03]  /*00c0*/  @!P0 LEA R15, R5, R0, 0x9 ;  /* 0x00000000050f8211 */ /* 0x000fc600078e48ff */
[----:B------:R-:W-:-:S13]  /*00d0*/  ISETP.GE.AND P1, PT, R2, R3, PT ;  /* 0x000000030200720c */ /* 0x000fda0003f26270 */
[----:B------:R-:W-:Y:S01]  /*00e0*/  @!P1 IMAD R17, R5, 0x200, R2 ;  /* 0x0000020005119824 */ /* 0x000fe200078e0202 */
[----:B------:R-:W2:Y:S01]  /*00f0*/  @!P1 LDC.64 R8, c[0x0][0x390] ;  /* 0x0000e400ff089b82 */ /* 0x000ea20000000a00 */
[----:B------:R-:W-:-:S05]  /*0100*/  @!P1 VIADD R2, R2, 0x80 ;  /* 0x0000008002029836 */ /* 0x000fca0000000000 */
[----:B------:R-:W-:Y:S01]  /*0110*/  ISETP.GE.AND P3, PT, R2, R3, PT ;  /* 0x000000030200720c */ /* 0x000fe20003f66270 */
[----:B0-----:R-:W-:Y:S01]  /*0120*/  @!P0 IMAD.WIDE.U32 R6, R15, 0x8, R6 ;  /* 0x000000080f068825 */ /* 0x001fe200078e0006 */
[----:B------:R-:W-:-:S11]  /*0130*/  CS2R R14, SRZ ;  /* 0x00000000000e7805 */ /* 0x000fd6000001ff00 */
[----:B------:R-:W-:Y:S01]  /*0140*/  @!P3 IMAD R21, R5, 0x200, R2 ;  /* 0x000002000515b824 */ /* 0x000fe200078e0202 */
[----:B------:R-:W0:Y:S01]  /*0150*/  @!P3 LDC.64 R10, c[0x0][0x390] ;  /* 0x0000e400ff0abb82 */ /* 0x000e220000000a00 */
[----:B------:R-:W-:Y:S02]  /*0160*/  @!P3 VIADD R2, R2, 0x80 ;  /* 0x000000800202b836 */ /* 0x000fe40000000000 */
[----:B--2---:R-:W-:-:S03]  /*0170*/  @!P1 IMAD.WIDE.U32 R8, R17, 0x8, R8 ;  /* 0x0000000811089825 */ /* 0x004fc600078e0008 */
[----:B------:R-:W-:Y:S02]  /*0180*/  ISETP.GE.AND P2, PT, R2, R3, PT ;  /* 0x000000030200720c */ /* 0x000fe40003f46270 */
[----:B-1----:R1:W5:Y:S11]  /*0190*/  @!P1 LDG.E.64 R26, desc[UR4][R8.64] ;  /* 0x00000004081a9981 */ /* 0x002376000c1e1b00 */
[----:B------:R-:W2:Y:S01]  /*01a0*/  @!P2 LDC.64 R12, c[0x0][0x390] ;  /* 0x0000e400ff0cab82 */ /* 0x000ea20000000a00 */
[----:B------:R-:W-:-:S02]  /*01b0*/  @!P2 IMAD R19, R5, 0x200, R2 ;  /* 0x000002000513a824 */ /* 0x000fc400078e0202 */
[----:B0-----:R-:W-:-:S05]  /*01c0*/  @!P3 IMAD.WIDE.U32 R16, R21, 0x8, R10 ;  /* 0x000000081510b825 */ /* 0x001fca00078e000a */
[----:B------:R1:W5:Y:S01]  /*01d0*/  @!P3 LDG.E.64 R28, desc[UR4][R16.64] ;  /* 0x00000004101cb981 */ /* 0x000362000c1e1b00 */
[----:B--2---:R-:W-:Y:S01]  /*01e0*/  @!P2 IMAD.WIDE.U32 R10, R19, 0x8, R12 ;  /* 0x00000008130aa825 */ /* 0x004fe200078e000c */
[----:B------:R-:W-:-:S04]  /*01f0*/  CS2R R12, SRZ ;  /* 0x00000000000c7805 */ /* 0x000fc8000001ff00 */
[----:B------:R1:W5:Y:S04]  /*0200*/  @!P2 LDG.E.64 R14, desc[UR4][R10.64] ;  /* 0x000000040a0ea981 */ /* 0x000368000c1e1b00 */
[----:B------:R1:W5:Y:S01]  /*0210*/  @!P0 LDG.E.64 R12, desc[UR4][R6.64] ;  /* 0x00000004060c8981 */ /* 0x000362000c1e1b00 */
[----:B------:R-:W-:Y:S01]  /*0220*/  ISETP.GE.AND P0, PT, R0, R3, PT ;  /* 0x000000030000720c */ /* 0x000fe20003f06270 */
[----:B------:R-:W-:-:S12]  /*0230*/  BSSY.RECONVERGENT B1, `(.L_x_6510) ;  /* 0x00000d5000017945 */ /* 0x000fd80003800200 */
[----:B-1----:R-:W-:Y:S05]  /*0240*/  @P0 BRA `(.L_x_6511) ;  /* 0x0000000c004c0947 */ /* 0x002fea0003800000 */
[----:B------:R-:W-:Y:S01]  /*0250*/  IMAD.MOV.U32 R8, RZ, RZ, 0x652b82fe ;  /* 0x652b82feff087424 */ /* 0x000fe200078e00ff */
[----:B------:R-:W-:Y:S01]  /*0260*/  UMOV UR6, 0x3b39803f ;  /* 0x3b39803f00067882 */ /* 0x000fe20000000000 */
[----:B------:R-:W-:Y:S01]  /*0270*/  IMAD.MOV.U32 R9, RZ, RZ, 0x3ff71547 ;  /* 0x3ff71547ff097424 */ /* 0x000fe200078e00ff */
[----:B------:R-:W-:Y:S01]  /*0280*/  UMOV UR7, 0x3c7abc9e ;  /* 0x3c7abc9e00077882 */ /* 0x000fe20000000000 */
[----:B------:R-:W-:Y:S01]  /*0290*/  IMAD.MOV.U32 R6, RZ, RZ, -0x105c611 ;  /* 0xfefa39efff067424 */ /* 0x000fe200078e00ff */
[----:B-----5:R-:W-:Y:S01]  /*02a0*/  DADD R18, -RZ, -|R12| ;  /* 0x00000000ff127229 */ /* 0x020fe20000000d0c */
        /* <DEDUP_REMOVED lines=54> */
.L_x_6513:
[----:B------:R-:W-:Y:S05]  /*0610*/  BSYNC.RECONVERGENT B0 ;  /* 0x0000000000007941 */ /* 0x000fea0003800200 */
.L_x_6512:
        /* <DEDUP_REMOVED lines=24> */
[----:B------:R-:W-:Y:S05]  /*07a0*/  CALL.REL.NOINC `($__internal_10_$__cuda_sm20_div_rn_f64_full) ;  /* 0x00000030007c7944 */ /* 0x000fea0003c00000 */
[----:B------:R-:W-:Y:S02]  /*07b0*/  IMAD.MOV.U32 R6, RZ, RZ, R30 ;  /* 0x000000ffff067224 */ /* 0x000fe400078e001e */
[----:B------:R-:W-:-:S07]  /*07c0*/  IMAD.MOV.U32 R7, RZ, RZ, R31 ;  /* 0x000000ffff077224 */ /* 0x000fce00078e001f */
.L_x_6517:
[----:B------:R-:W-:Y:S05]  /*07d0*/  BSYNC.RECONVERGENT B3 ;  /* 0x0000000000037941 */ /* 0x000fea0003800200 */
.L_x_6516:
        /* <DEDUP_REMOVED lines=30> */
.L_x_6515:
[----:B------:R-:W-:-:S10]  /*09c0*/  DADD R8, R10, 1 ;  /* 0x3ff000000a087429 */ /* 0x000fd40000000000 */
[----:B------:R-:W-:Y:S01]  /*09d0*/  ISETP.GT.AND P0, PT, R9, 0xfffff, PT ;  /* 0x000fffff0900780c */ /* 0x000fe20003f04270 */
[----:B------:R-:W-:Y:S01]  /*09e0*/  IMAD.MOV.U32 R11, RZ, RZ, R9 ;  /* 0x000000ffff0b7224 */ /* 0x000fe200078e0009 */
[----:B------:R-:W-:-:S11]  /*09f0*/  MOV R10, R8 ;  /* 0x00000008000a7202 */ /* 0x000fd60000000f00 */
        /* <DEDUP_REMOVED lines=10> */
[----:B------:R-:W-:Y:S01]  /*0aa0*/  MOV R10, R8 ;  /* 0x00000008000a7202 */ /* 0x000fe20000000f00 */
[----:B------:R-:W-:Y:S01]  /*0ab0*/  IMAD.MOV.U32 R24, RZ, RZ, -0x748574fc ;  /* 0x8b7a8b04ff187424 */ /* 0x000fe200078e00ff */
[----:B------:R-:W-:Y:S01]  /*0ac0*/  LOP3.LUT R11, R4, 0x3ff00000, RZ, 0xfc, !PT ;  /* 0x3ff00000040b7812 */ /* 0x000fe200078efcff */
[----:B------:R-:W-:Y:S01]  /*0ad0*/  IMAD.MOV.U32 R25, RZ, RZ, 0x3ed0ee25 ;  /* 0x3ed0ee25ff197424 */ /* 0x000fe200078e00ff */
[----:B------:R-:W-:Y:S01]  /*0ae0*/  UMOV UR6, 0x3ae80f1e ;  /* 0x3ae80f1e00067882 */ /* 0x000fe20000000000 */
[----:B------:R-:W-:Y:S01]  /*0af0*/  UMOV UR7, 0x3eb1380b ;  /* 0x3eb1380b00077882 */ /* 0x000fe20000000000 */
[----:B------:R-:W-:Y:S01]  /*0b00*/  ISETP.GE.U32.AND P0, PT, R11, 0x3ff6a09f, PT ;  /* 0x3ff6a09f0b00780c */ /* 0x000fe20003f06070 */
[----:B------:R-:W-:Y:S01]  /*0b10*/  UMOV UR8, 0x80000000 ;  /* 0x8000000000087882 */ /* 0x000fe20000000000 */
[----:B------:R-:W-:Y:S01]  /*0b20*/  LEA.HI R2, R9, R2, RZ, 0xc ;  /* 0x0000000209027211 */ /* 0x000fe200078f60ff */
[----:B------:R-:W-:Y:S01]  /*0b30*/  UMOV UR9, 0x43300000 ;  /* 0x4330000000097882 */ /* 0x000fe20000000000 */
[----:B------:R-:W-:-:S09]  /*0b40*/  MOV R31, 0x43300000 ;  /* 0x43300000001f7802 */ /* 0x000fd20000000f00 */
        /* <DEDUP_REMOVED lines=50> */
.L_x_6519:
[----:B------:R-:W-:Y:S01]  /*0e70*/  IMAD.MOV.U32 R6, RZ, RZ, 0x0 ;  /* 0x00000000ff067424 */ /* 0x000fe200078e00ff */
[----:B------:R-:W-:Y:S01]  /*0e80*/  LOP3.LUT P0, RZ, R11, 0x7fffffff, RZ, 0xc0, !PT ;  /* 0x7fffffff0bff7812 */ /* 0x000fe2000780c0ff */
[----:B------:R-:W-:-:S06]  /*0e90*/  IMAD.MOV.U32 R7, RZ, RZ, 0x7ff00000 ;  /* 0x7ff00000ff077424 */ /* 0x000fcc00078e00ff */
[----:B------:R-:W-:-:S10]  /*0ea0*/  DFMA R6, R10, R6, +INF ;  /* 0x7ff000000a06742b */ /* 0x000fd40000000006 */
[----:B------:R-:W-:Y:S02]  /*0eb0*/  FSEL R10, R6, RZ, P0 ;  /* 0x000000ff060a7208 */ /* 0x000fe40000000000 */
[----:B------:R-:W-:-:S07]  /*0ec0*/  FSEL R11, R7, -QNAN , P0 ;  /* 0xfff00000070b7808 */ /* 0x000fce0000000000 */
.L_x_6518:
[----:B------:R-:W-:Y:S05]  /*0ed0*/  BSYNC.RECONVERGENT B2 ;  /* 0x0000000000027941 */ /* 0x000fea0003800200 */
.L_x_6514:
[----:B------:R-:W-:Y:S01]  /*0ee0*/  DSETP.MIN.AND P0, P1, RZ, R12, PT ;  /* 0x0000000cff00722a */ /* 0x000fe20003900000 */
[----:B------:R-:W-:Y:S02]  /*0ef0*/  IMAD.MOV.U32 R9, RZ, RZ, R13 ;  /* 0x000000ffff097224 */ /* 0x000fe400078e000d */
[----:B------:R-:W-:Y:S02]  /*0f00*/  IMAD.MOV.U32 R2, RZ, RZ, RZ ;  /* 0x000000ffff027224 */ /* 0x000fe400078e00ff */
[----:B------:R-:W-:Y:S02]  /*0f10*/  IMAD.MOV.U32 R7, RZ, RZ, R12 ;  /* 0x000000ffff077224 */ /* 0x000fe400078e000c */
[----:B------:R-:W-:Y:S01]  /*0f20*/  IMAD.MOV.U32 R12, RZ, RZ, RZ ;  /* 0x000000ffff0c7224 */ /* 0x000fe200078e00ff */
[----:B------:R-:W-:-:S04]  /*0f30*/  FSEL R17, R2, R9, P0 ;  /* 0x0000000902117208 */ /* 0x000fc80000000000 */
[----:B------:R-:W-:Y:S02]  /*0f40*/  SEL R12, R12, R7, P0 ;  /* 0x000000070c0c7207 */ /* 0x000fe40000000000 */
[----:B------:R-:W-:-:S04]  /*0f50*/  @P1 LOP3.LUT R17, R9, 0x80000, RZ, 0xfc, !PT ;  /* 0x0008000009111812 */ /* 0x000fc800078efcff */
[----:B------:R-:W-:-:S06]  /*0f60*/  MOV R13, R17 ;  /* 0x00000011000d7202 */ /* 0x000fcc0000000f00 */
[----:B------:R-:W-:-:S11]  /*0f70*/  DADD R12, R12, -R10 ;  /* 0x000000000c0c7229 */ /* 0x000fd6000000080a */
.L_x_6511:
[----:B------:R-:W-:Y:S05]  /*0f80*/  BSYNC.RECONVERGENT B1 ;  /* 0x0000000000017941 */ /* 0x000fea0003800200 */
.L_x_6510:
        /* <DEDUP_REMOVED lines=64> */
.L_x_6523:
[----:B------:R-:W-:Y:S05]  /*1390*/  BSYNC.RECONVERGENT B0 ;  /* 0x0000000000007941 */ /* 0x000fea0003800200 */
.L_x_6522:
        /* <DEDUP_REMOVED lines=10> */
[----:B------:R-:W-:-:S03]  /*1440*/  @!P0 MOV R8, R16 ;  /* 0x0000001000088202 */ /* 0x000fc60000000f00 */
        /* <DEDUP_REMOVED lines=74> */
.L_x_6525:
        /* <DEDUP_REMOVED lines=20> */
[----:B------:R-:W-:Y:S01]  /*1a30*/  IMAD.MOV.U32 R6, RZ, RZ, R30 ;  /* 0x000000ffff067224 */ /* 0x000fe200078e001e */
[----:B------:R-:W-:-:S07]  /*1a40*/  MOV R7, R31 ;  /* 0x0000001f00077202 */ /* 0x000fce0000000f00 */
.L_x_6528:
[----:B------:R-:W-:Y:S05]  /*1a50*/  BSYNC.RECONVERGENT B3 ;  /* 0x0000000000037941 */ /* 0x000fea0003800200 */
.L_x_6527:
        /* <DEDUP_REMOVED lines=29> */
.L_x_6526:
[----:B------:R-:W-:Y:S05]  /*1c30*/  BSYNC.RECONVERGENT B2 ;  /* 0x0000000000027941 */ /* 0x000fea0003800200 */
.L_x_6524:
[----:B------:R-:W-:Y:S01]  /*1c40*/  DSETP.MIN.AND P0, P1, RZ, R26, PT ;  /* 0x0000001aff00722a */ /* 0x000fe20003900000 */
[----:B------:R-:W-:Y:S02]  /*1c50*/  IMAD.MOV.U32 R7, RZ, RZ, R27 ;  /* 0x000000ffff077224 */ /* 0x000fe400078e001b */
[----:B------:R-:W-:Y:S02]  /*1c60*/  IMAD.MOV.U32 R2, RZ, RZ, RZ ;  /* 0x000000ffff027224 */ /* 0x000fe400078e00ff */
[----:B------:R-:W-:-:S03]  /*1c70*/  IMAD.MOV.U32 R6, RZ, RZ, RZ ;  /* 0x000000ffff067224 */ /* 0x000fc600078e00ff */
[----:B------:R-:W-:Y:S02]  /*1c80*/  FSEL R9, R2, R7, P0 ;  /* 0x0000000702097208 */ /* 0x000fe40000000000 */
[----:B------:R-:W-:-:S04]  /*1c90*/  SEL R6, R6, R26, P0 ;  /* 0x0000001a06067207 */ /* 0x000fc80000000000 */
[----:B------:R-:W-:-:S05]  /*1ca0*/  @P1 LOP3.LUT R9, R7, 0x80000, RZ, 0xfc, !PT ;  /* 0x0008000007091812 */ /* 0x000fca00078efcff */
[----:B------:R-:W-:-:S06]  /*1cb0*/  IMAD.MOV.U32 R7, RZ, RZ, R9 ;  /* 0x000000ffff077224 */ /* 0x000fcc00078e0009 */
[----:B------:R-:W-:-:S11]  /*1cc0*/  DADD R10, R6, -R10 ;  /* 0x00000000060a7229 */ /* 0x000fd6000000080a */
.L_x_6521:
[----:B------:R-:W-:Y:S05]  /*1cd0*/  BSYNC.RECONVERGENT B1 ;  /* 0x0000000000017941 */ /* 0x000fea0003800200 */
.L_x_6520:
[----:B------:R-:W-:Y:S01]  /*1ce0*/  IADD3 R2, PT, PT, R0, 0x100, RZ ;  /* 0x0000010000027810 */ /* 0x000fe20007ffe0ff */
[----:B------:R-:W-:Y:S03]  /*1cf0*/  BSSY.RECONVERGENT B1, `(.L_x_6529) ;  /* 0x00000d4000017945 */ /* 0x000fe60003800200 */
        /* <DEDUP_REMOVED lines=55> */
[----:B------:R-:W-:Y:S02]  /*2070*/  @!P1 SHF.R.S32.HI R9, RZ, 0x1, R2 ;  /* 0x00000001ff099819 */ /* 0x000fe40000011402 */
[----:B------:R-:W-:-:S03]  /*2080*/  @!P1 MOV R16, RZ ;  /* 0x000000ff00109202 */ /* 0x000fc60000000f00 */
[----:B------:R-:W-:Y:S02]  /*2090*/  @!P1 IMAD.IADD R8, R8, 0x1, -R9 ;  /* 0x0000000108089824 */ /* 0x000fe400078e0a09 */
[----:B------:R-:W-:-:S03]  /*20a0*/  @!P1 IMAD R9, R9, 0x100000, R19 ;  /* 0x0010000009099824 */ /* 0x000fc600078e0213 */
[----:B------:R-:W-:Y:S01]  /*20b0*/  @!P1 LEA R17, R8, 0x3ff00000, 0x14 ;  /* 0x3ff0000008119811 */ /* 0x000fe200078ea0ff */
[----:B------:R-:W-:-:S06]  /*20c0*/  @!P1 IMAD.MOV.U32 R8, RZ, RZ, R18 ;  /* 0x000000ffff089224 */ /* 0x000fcc00078e0012 */
[----:B------:R-:W-:-:S11]  /*20d0*/  @!P1 DMUL R26, R8, R16 ;  /* 0x00000010081a9228 */ /* 0x000fd60000000000 */
.L_x_6532:
[----:B------:R-:W-:Y:S05]  /*20e0*/  BSYNC.RECONVERGENT B0 ;  /* 0x0000000000007941 */ /* 0x000fea0003800200 */
.L_x_6531:
[C---:B------:R-:W-:Y:S01]  /*20f0*/  FSETP.GEU.FTZ.AND P1, PT, R27.reuse, 1.7916666269302368164, PT ;  /* 0x3fe555551b00780b */ /* 0x040fe20003f3e000 */
[----:B------:R-:W-:Y:S01]  /*2100*/  BSSY.RECONVERGENT B2, `(.L_x_6533) ;  /* 0x0000088000027945 */ /* 0x000fe20003800200 */
[----:B------:R-:W-:-:S13]  /*2110*/  FSETP.GT.FTZ.AND P0, PT, R27, -1.6999999284744262695, PT ;  /* 0xbfd999991b00780b */ /* 0x000fda0003f14000 */
[----:B------:R-:W-:Y:S05]  /*2120*/  @P0 BRA !P1, `(.L_x_6534) ;  /* 0x0000000400440947 */ /* 0x000fea0004800000 */
[----:B------:R-:W-:-:S10]  /*2130*/  DADD R8, R26, 1 ;  /* 0x3ff000001a087429 */ /* 0x000fd40000000000 */
[----:B------:R-:W-:Y:S01]  /*2140*/  ISETP.GT.AND P0, PT, R9, 0xfffff, PT ;  /* 0x000fffff0900780c */ /* 0x000fe20003f04270 */
[----:B------:R-:W-:Y:S02]  /*2150*/  IMAD.MOV.U32 R18, RZ, RZ, R8 ;  /* 0x000000ffff127224 */ /* 0x000fe400078e0008 */
[----:B------:R-:W-:-:S10]  /*2160*/  IMAD.MOV.U32 R19, RZ, RZ, R9 ;  /* 0x000000ffff137224 */ /* 0x000fd400078e0009 */
        /* <DEDUP_REMOVED lines=77> */
.L_x_6534:
        /* <DEDUP_REMOVED lines=22> */
.L_x_6537:
[----:B------:R-:W-:Y:S05]  /*27a0*/  BSYNC.RECONVERGENT B3 ;  /* 0x0000000000037941 */ /* 0x000fea0003800200 */
.L_x_6536:
        /* <DEDUP_REMOVED lines=29> */
.L_x_6535:
[----:B------:R-:W-:Y:S05]  /*2980*/  BSYNC.RECONVERGENT B2 ;  /* 0x0000000000027941 */ /* 0x000fea0003800200 */
.L_x_6533:
        /* <DEDUP_REMOVED lines=10> */
.L_x_6530:
[----:B------:R-:W-:Y:S05]  /*2a30*/  BSYNC.RECONVERGENT B1 ;  /* 0x0000000000017941 */ /* 0x000fea0003800200 */
.L_x_6529:
        /* <DEDUP_REMOVED lines=64> */
.L_x_6541:
[----:B------:R-:W-:Y:S05]  /*2e40*/  BSYNC.RECONVERGENT B0 ;  /* 0x0000000000007941 */ /* 0x000fea0003800200 */
.L_x_6540:
        /* <DEDUP_REMOVED lines=85> */
.L_x_6543:
        /* <DEDUP_REMOVED lines=22> */
.L_x_6546:
[----:B------:R-:W-:Y:S05]  /*3500*/  BSYNC.RECONVERGENT B3 ;  /* 0x0000000000037941 */ /* 0x000fea0003800200 */
.L_x_6545:
        /* <DEDUP_REMOVED lines=29> */
.L_x_6544:
[----:B------:R-:W-:Y:S05]  /*36e0*/  BSYNC.RECONVERGENT B2 ;  /* 0x0000000000027941 */ /* 0x000fea0003800200 */
.L_x_6542:
        /* <DEDUP_REMOVED lines=9> */
.L_x_6539:
[----:B------:R-:W-:Y:S05]  /*3780*/  BSYNC.RECONVERGENT B1 ;  /* 0x0000000000017941 */ /* 0x000fea0003800200 */
.L_x_6538:
[----:B------:R-:W-:Y:S01]  /*3790*/  ISETP.GE.AND P0, PT, R0, R3, PT ;  /* 0x000000030000720c */ /* 0x000fe20003f06270 */
[----:B------:R-:W-:Y:S04]  /*37a0*/  BSSY.RECONVERGENT B0, `(.L_x_6547) ;  /* 0x0000017000007945 */ /* 0x000fe80003800200 */
[----:B------:R-:W-:Y:S08]  /*37b0*/  BSSY.RELIABLE B1, `(.L_x_6548) ;  /* 0x000000f000017945 */ /* 0x000ff00003800100 */
[----:B------:R-:W-:Y:S05]  /*37c0*/  @P0 BRA `(.L_x_6549) ;  /* 0x0000000000340947 */ /* 0x000fea0003800000 */
[----:B------:R-:W0:Y:S01]  /*37d0*/  LDC.64 R8, c[0x0][0x388] ;  /* 0x0000e200ff087b82 */ /* 0x000e220000000a00 */
[----:B-----5:R-:W-:Y:S01]  /*37e0*/  IMAD R15, R5, 0x200, R0 ;  /* 0x00000200050f7824 */ /* 0x020fe200078e0200 */
[----:B------:R-:W-:-:S04]  /*37f0*/  MOV R0, R4 ;  /* 0x0000000400007202 */ /* 0x000fc80000000f00 */
[----:B------:R-:W-:-:S13]  /*3800*/  ISETP.GE.AND P0, PT, R0, R3, PT ;  /* 0x000000030000720c */ /* 0x000fda0003f06270 */
[----:B------:R-:W-:Y:S05]  /*3810*/  @P0 BREAK.RELIABLE B1 ;  /* 0x0000000000010942 */ /* 0x000fea0003800100 */
[----:B0-----:R-:W-:-:S05]  /*3820*/  IMAD.WIDE.U32 R8, R15, 0x8, R8 ;  /* 0x000000080f087825 */ /* 0x001fca00078e0008 */
[----:B------:R0:W-:Y:S01]  /*3830*/  STG.E.64 desc[UR4][R8.64], R12 ;  /* 0x0000000c08007986 */ /* 0x0001e2000c101b04 */
[----:B------:R-:W-:Y:S05]  /*3840*/  @P0 BRA `(.L_x_6550) ;  /* 0x0000000000300947 */ /* 0x000fea0003800000 */
[----:B0-----:R-:W0:Y:S01]  /*3850*/  LDC.64 R8, c[0x0][0x388] ;  /* 0x0000e200ff087b82 */ /* 0x001e220000000a00 */
[----:B------:R-:W-:Y:S02]  /*3860*/  IMAD R13, R5, 0x200, R0 ;  /* 0x00000200050d7824 */ /* 0x000fe400078e0200 */
[----:B------:R-:W-:Y:S02]  /*3870*/  VIADD R0, R0, 0x80 ;  /* 0x0000008000007836 */ /* 0x000fe40000000000 */
[----:B0-----:R-:W-:-:S05]  /*3880*/  IMAD.WIDE.U32 R8, R13, 0x8, R8 ;  /* 0x000000080d087825 */ /* 0x001fca00078e0008 */
[----:B------:R0:W-:Y:S02]  /*3890*/  STG.E.64 desc[UR4][R8.64], R10 ;  /* 0x0000000a08007986 */ /* 0x0001e4000c101b04 */
.L_x_6549:
[----:B------:R-:W-:Y:S05]  /*38a0*/  BSYNC.RELIABLE B1 ;  /* 0x0000000000017941 */ /* 0x000fea0003800100 */
.L_x_6548:
[----:B------:R-:W-:-:S13]  /*38b0*/  ISETP.GE.AND P0, PT, R0, R3, PT ;  /* 0x000000030000720c */ /* 0x000fda0003f06270 */
[----:B0-----:R-:W0:Y:S01]  /*38c0*/  @!P0 LDC.64 R8, c[0x0][0x388] ;  /* 0x0000e200ff088b82 */ /* 0x001e220000000a00 */
[----:B------:R-:W-:Y:S02]  /*38d0*/  @!P0 IMAD R11, R5, 0x200, R0 ;  /* 0x00000200050b8824 */ /* 0x000fe400078e0200 */
[----:B------:R-:W-:Y:S02]  /*38e0*/  @!P0 VIADD R0, R0, 0x80 ;  /* 0x0000008000008836 */ /* 0x000fe40000000000 */
[----:B0-----:R-:W-:-:S05]  /*38f0*/  @!P0 IMAD.WIDE.U32 R8, R11, 0x8, R8 ;  /* 0x000000080b088825 */ /* 0x001fca00078e0008 */
[----:B-----5:R1:W-:Y:S02]  /*3900*/  @!P0 STG.E.64 desc[UR4][R8.64], R28 ;  /* 0x0000001c08008986 */ /* 0x0203e4000c101b04 */
.L_x_6550:
[----:B------:R-:W-:Y:S05]  /*3910*/  BSYNC.RECONVERGENT B0 ;  /* 0x0000000000007941 */ /* 0x000fea0003800200 */
.L_x_6547:
[----:B------:R-:W-:Y:S05]  /*3920*/  WARPSYNC.ALL ;  /* 0x0000000000007948 */ /* 0x000fea0003800000 */
[----:B------:R-:W-:-:S13]  /*3930*/  ISETP.GE.AND P0, PT, R0, R3, PT ;  /* 0x000000030000720c */ /* 0x000fda0003f06270 */
[----:B------:R-:W-:Y:S05]  /*3940*/  @P0 EXIT ;  /* 0x000000000000094d */ /* 0x000fea0003800000 */
[----:B------:R-:W2:Y:S01]  /*3950*/  LDC.64 R2, c[0x0][0x388] ;  /* 0x0000e200ff027b82 */ /* 0x000ea20000000a00 */
[----:B------:R-:W-:-:S04]  /*3960*/  IMAD R5, R5, 0x200, R0 ;  /* 0x0000020005057824 */ /* 0x000fc800078e0200 */
[----:B--2---:R-:W-:-:S05]  /*3970*/  IMAD.WIDE.U32 R2, R5, 0x8, R2 ;  /* 0x0000000805027825 */ /* 0x004fca00078e0002 */
[----:B------:R-:W-:Y:S01]  /*3980*/  STG.E.64 desc[UR4][R2.64], R6 ;  /* 0x0000000602007986 */ /* 0x000fe2000c101b04 */
[----:B------:R-:W-:Y:S05]  /*3990*/  EXIT ;  /* 0x000000000000794d */ /* 0x000fea0003800000 */
        .weak           $__internal_10_$__cuda_sm20_div_rn_f64_full
        .type           $__internal_10_$__cuda_sm20_div_rn_f64_full,@function
        .size           $__internal_10_$__cuda_sm20_div_rn_f64_full,(.L_x_6999 - $__internal_10_$__cuda_sm20_div_rn_f64_full)
$__internal_10_$__cuda_sm20_div_rn_f64_full:
        /* <DEDUP_REMOVED lines=8> */
[----:B------:R-:W-:Y:S01]  /*3a20*/  LOP3.LUT R9, R19, 0x7ff00000, RZ, 0xc0, !PT ;  /* 0x7ff0000013097812 */ /* 0x000fe200078ec0ff */
[----:B------:R-:W-:-:S03]  /*3a30*/  @!P0 DMUL R16, R18, 8.98846567431157953865e+307 ;  /* 0x7fe0000012108828 */ /* 0x000fc60000000000 */
[C---:B------:R-:W-:Y:S01]  /*3a40*/  ISETP.GE.U32.AND P1, PT, R6.reuse, R9, PT ;  /* 0x000000090600720c */ /* 0x040fe20003f26070 */
[----:B------:R-:W-:Y:S01]  /*3a50*/  @!P2 IMAD.MOV.U32 R30, RZ, RZ, RZ ;  /* 0x000000ffff1ea224 */ /* 0x000fe200078e00ff */
[----:B------:R-:W-:Y:S01]  /*3a60*/  @!P2 LOP3.LUT R7, R19, 0x7ff00000, RZ, 0xc0, !PT ;  /* 0x7ff000001307a812 */ /* 0x000fe200078ec0ff */
[----:B------:R-:W0:Y:S03]  /*3a70*/  MUFU.RCP64H R23, R17 ;  /* 0x0000001100177308 */ /* 0x000e260000001800 */
[----:B------:R-:W-:Y:S01]  /*3a80*/  @!P2 ISETP.GE.U32.AND P3, PT, R6, R7, PT ;  /* 0x000000070600a20c */ /* 0x000fe20003f66070 */
[----:B------:R-:W-:Y:S01]  /*3a90*/  IMAD.MOV.U32 R7, RZ, RZ, 0x1ca00000 ;  /* 0x1ca00000ff077424 */ /* 0x000fe200078e00ff */
[----:B------:R-:W-:-:S04]  /*3aa0*/  @!P0 LOP3.LUT R9, R17, 0x7ff00000, RZ, 0xc0, !PT ;  /* 0x7ff0000011098812 */ /* 0x000fc800078ec0ff */
[----:B------:R-:W-:-:S04]  /*3ab0*/  @!P2 SEL R31, R7, 0x63400000, !P3 ;  /* 0x63400000071fa807 */ /* 0x000fc80005800000 */
[----:B------:R-:W-:Y:S01]  /*3ac0*/  @!P2 LOP3.LUT R8, R31, 0x80000000, R21, 0xf8, !PT ;  /* 0x800000001f08a812 */ /* 0x000fe200078ef815 */
[----:B0-----:R-:W-:-:S03]  /*3ad0*/  DFMA R24, R22, -R16, 1 ;  /* 0x3ff000001618742b */ /* 0x001fc60000000810 */
[----:B------:R-:W-:Y:S01]  /*3ae0*/  @!P2 LOP3.LUT R31, R8, 0x100000, RZ, 0xfc, !PT ;  /* 0x00100000081fa812 */ /* 0x000fe200078efcff */
[----:B------:R-:W-:-:S04]  /*3af0*/  IMAD.MOV.U32 R8, RZ, RZ, R6 ;  /* 0x000000ffff087224 */ /* 0x000fc800078e0006 */
        /* <DEDUP_REMOVED lines=9> */
[----:B------:R-:W-:-:S08]  /*3b90*/  DMUL R30, R32, R22 ;  /* 0x00000016201e7228 */ /* 0x000fd00000000000 */
[----:B------:R-:W-:-:S08]  /*3ba0*/  DFMA R24, R30, -R16, R22 ;  /* 0x800000101e18722b */ /* 0x000fd00000000016 */
[----:B------:R-:W-:Y:S01]  /*3bb0*/  DFMA R24, R32, R24, R30 ;  /* 0x000000182018722b */ /* 0x000fe2000000001e */
[----:B------:R-:W-:-:S04]  /*3bc0*/  IADD3 R30, PT, PT, R8, -0x1, RZ ;  /* 0xffffffff081e7810 */ /* 0x000fc80007ffe0ff */
[----:B------:R-:W-:Y:S01]  /*3bd0*/  ISETP.GT.U32.AND P0, PT, R30, 0x7feffffe, PT ;  /* 0x7feffffe1e00780c */ /* 0x000fe20003f04070 */
[----:B------:R-:W-:-:S05]  /*3be0*/  VIADD R30, R9, 0xffffffff ;  /* 0xffffffff091e7836 */ /* 0x000fca0000000000 */
[----:B------:R-:W-:-:S13]  /*3bf0*/  ISETP.GT.U32.OR P0, PT, R30, 0x7feffffe, P0 ;  /* 0x7feffffe1e00780c */ /* 0x000fda0000704470 */
[----:B------:R-:W-:Y:S05]  /*3c00*/  @P0 BRA `(.L_x_6552) ;  /* 0x00000000006c0947 */ /* 0x000fea0003800000 */
[----:B------:R-:W-:-:S04]  /*3c10*/  LOP3.LUT R9, R19, 0x7ff00000, RZ, 0xc0, !PT ;  /* 0x7ff0000013097812 */ /* 0x000fc800078ec0ff */
[CC--:B------:R-:W-:Y:S02]  /*3c20*/  VIADDMNMX R8, R6.reuse, -R9.reuse, 0xb9600000, !PT ;  /* 0xb960000006087446 */ /* 0x0c0fe40007800909 */
[----:B------:R-:W-:Y:S02]  /*3c30*/  ISETP.GE.U32.AND P0, PT, R6, R9, PT ;  /* 0x000000090600720c */ /* 0x000fe40003f06070 */
[----:B------:R-:W-:Y:S01]  /*3c40*/  VIMNMX R6, PT, PT, R8, 0x46a00000, PT ;  /* 0x46a0000008067848 */ /* 0x000fe20003fe0100 */
[----:B------:R-:W-:Y:S01]  /*3c50*/  IMAD.MOV.U32 R8, RZ, RZ, RZ ;  /* 0x000000ffff087224 */ /* 0x000fe200078e00ff */
        /* <DEDUP_REMOVED lines=22> */
.L_x_6552:
        /* <DEDUP_REMOVED lines=13> */
[----:B------:R-:W-:Y:S01]  /*3e90*/  @P0 IMAD.MOV.U32 R30, RZ, RZ, RZ ;  /* 0x000000ffff1e0224 */ /* 0x000fe200078e00ff */
[----:B------:R-:W-:Y:S01]  /*3ea0*/  @P0 MOV R31, R6 ;  /* 0x00000006001f0202 */ /* 0x000fe20000000f00 */
[----:B------:R-:W-:Y:S06]  /*3eb0*/  BRA `(.L_x_6553) ;  /* 0x0000000000147947 */ /* 0x000fec0003800000 */
.L_x_6555:
[----:B------:R-:W-:Y:S01]  /*3ec0*/  LOP3.LUT R31, R19, 0x80000, RZ, 0xfc, !PT ;  /* 0x00080000131f7812 */ /* 0x000fe200078efcff */
[----:B------:R-:W-:Y:S01]  /*3ed0*/  IMAD.MOV.U32 R30, RZ, RZ, R18 ;  /* 0x000000ffff1e7224 */ /* 0x000fe200078e0012 */
[----:B------:R-:W-:Y:S06]  /*3ee0*/  BRA `(.L_x_6553) ;  /* 0x0000000000087947 */ /* 0x000fec0003800000 */
.L_x_6554:
[----:B------:R-:W-:Y:S01]  /*3ef0*/  LOP3.LUT R31, R21, 0x80000, RZ, 0xfc, !PT ;  /* 0x00080000151f7812 */ /* 0x000fe200078efcff */
[----:B------:R-:W-:-:S07]  /*3f00*/  IMAD.MOV.U32 R30, RZ, RZ, R20 ;  /* 0x000000ffff1e7224 */ /* 0x000fce00078e0014 */
.L_x_6553:
[----:B------:R-:W-:Y:S05]  /*3f10*/  BSYNC.RECONVERGENT B0 ;  /* 0x0000000000007941 */ /* 0x000fea0003800200 */
.L_x_6551:
[----:B------:R-:W-:Y:S02]  /*3f20*/  IMAD.MOV.U32 R6, RZ, RZ, R2 ;  /* 0x000000ffff067224 */ /* 0x000fe400078e0002 */
[----:B------:R-:W-:-:S04]  /*3f30*/  IMAD.MOV.U32 R7, RZ, RZ, 0x0 ;  /* 0x00000000ff077424 */ /* 0x000fc800078e00ff */
[----:B------:R-:W-:Y:S05]  /*3f40*/  RET.REL.NODEC R6 `(_ZN2at6native27unrolled_elementwise_kernelIZZZNS0_33launch_log_sigmoid_forward_kernelERNS_18TensorIteratorBaseEENKUlvE_clEvENKUlvE_clEvEUldE_St5arrayIPcLm2EELi4E23TrivialOffsetCalculatorILi1EjESB_NS0_6memory15LoadWithoutCastENSC_16StoreWithoutCastEEEviT_T0_T2_T3_T4_T5_) ;  /* 0xffffffc0062c7950 */ /* 0x000fea0003c3ffff */
.L_x_6556:
        /* <DEDUP_REMOVED lines=11> */
.L_x_6999:


//--------------------- .text._ZN2at6native29vectorized_elementwise_kernelILi2EZZZNS0_33launch_log_sigmoid_forward_kernelERNS_18TensorIteratorBaseEENKUlvE_clEvENKUlvE_clEvEUldE_St5arrayIPcLm2EEEEviT0_T1_ --------------------------
	.section	.text._ZN2at6native29vectorized_elementwise_kernelILi2EZZZNS0_33launch_log_sigmoid_forward_kernelERNS_18TensorIteratorBaseEENKUlvE_clEvENKUlvE_clEvEUldE_St5arrayIPcLm2EEEEviT0_T1_,"ax",@progbits
	.align	128
        .global         _ZN2at6native29vectorized_elementwise_kernelILi2EZZZNS0_33launch_log_sigmoid_forward_kernelERNS_18TensorIteratorBaseEENKUlvE_clEvENKUlvE_clEvEUldE_St5arrayIPcLm2EEEEviT0_T1_
        .type           _ZN2at6native29vectorized_elementwise_kernelILi2EZZZNS0_33launch_log_sigmoid_forward_kernelERNS_18TensorIteratorBaseEENKUlvE_clEvENKUlvE_clEvEUldE_St5arrayIPcLm2EEEEviT0_T1_,@function
        .size           _ZN2at6native29vectorized_elementwise_kernelILi2EZZZNS0_33launch_log_sigmoid_forward_kernelERNS_18TensorIteratorBaseEENKUlvE_clEvENKUlvE_clEvEUldE_St5arrayIPcLm2EEEEviT0_T1_,(.L_x_7000 - _ZN2at6native29vectorized_elementwise_kernelILi2EZZZNS0_33launch_log_sigmoid_forward_kernelERNS_18TensorIteratorBaseEENKUlvE_clEvENKUlvE_clEvEUldE_St5arrayIPcLm2EEEEviT0_T1_)
        .other          _ZN2at6native29vectorized_elementwise_kernelILi2EZZZNS0_33launch_log_sigmoid_forward_kernelERNS_18TensorIteratorBaseEENKUlvE_clEvENKUlvE_clEvEUldE_St5arrayIPcLm2EEEEviT0_T1_,@"STO_CUDA_ENTRY STV_DEFAULT"
_ZN2at6native29vectorized_elementwise_kernelILi2EZZZNS0_33launch_log_sigmoid_forward_kernelERNS_18TensorIteratorBaseEENKUlvE_clEvENKUlvE_clEvEUldE_St5arrayIPcLm2EEEEviT0_T1_:
.text._ZN2at6native29vectorized_elementwise_kernelILi2EZZZNS0_33launch_log_sigmoid_forward_kernelERNS_18TensorIteratorBaseEENKUlvE_clEvENKUlvE_clEvEUldE_St5arrayIPcLm2EEEEviT0_T1_:
[----:B------:R-:W-:Y:S01]  /*0000*/  LDC R1, c[0x0][0x37c] ;  /* 0x0000df00ff017b82 */ /* 0x000fe20000000800 */
[----:B------:R-:W0:Y:S01]  /*0010*/  S2R R25, SR_CTAID.X ;  /* 0x0000000000197919 */ /* 0x000e220000002500 */
[----:B------:R-:W1:Y:S01]  /*0020*/  LDCU UR6, c[0x0][0x380] ;  /* 0x00007000ff0677ac */ /* 0x000e620008000800 */
[----:B------:R-:W2:Y:S01]  /*0030*/  LDCU.64 UR4, c[0x0][0x358] ;  /* 0x00006b00ff0477ac */ /* 0x000ea20008000a00 */
[----:B0-----:R-:W-:-:S05]  /*0040*/  IMAD.SHL.U32 R25, R25, 0x400, RZ ;  /* 0x0000040019197824 */ /* 0x001fca00078e00ff */
[----:B-1----:R-:W-:-:S04]  /*0050*/  IADD3 R7, PT, PT, -R25, UR6, RZ ;  /* 0x0000000619077c10 */ /* 0x002fc8000fffe1ff */
[----:B------:R-:W-:-:S13]  /*0060*/  ISETP.GT.U32.AND P0, PT, R7, 0x3ff, PT ;  /* 0x000003ff0700780c */ /* 0x000fda0003f04070 */
[----:B--2---:R-:W-:Y:S05]  /*0070*/  @P0 BRA `(.L_x_6557) ;  /* 0x0000007000700947 */ /* 0x004fea0003800000 */
[----:B------:R-:W0:Y:S01]  /*0080*/  S2R R30, SR_TID.X ;  /* 0x00000000001e7919 */ /* 0x000e220000002100 */
[----:B------:R-:W-:Y:S02]  /*0090*/  CS2R R12, SRZ ;  /* 0x00000000000c7805 */ /* 0x000fe4000001ff00 */
[----:B0-----:R-:W-:Y:S01]  /*00a0*/  ISETP.GE.U32.AND P0, PT, R30, R7, PT ;  /* 0x000000071e00720c */ /* 0x001fe20003f06070 */
[----:B------:R-:W-:-:S12]  /*00b0*/  IMAD.MOV.U32 R0, RZ, RZ, R30 ;  /* 0x000000ffff007224 */ /* 0x000fd800078e001e */
[----:B------:R-:W-:-:S05]  /*00c0*/  @!P0 VIADD R0, R30, 0x80 ;  /* 0x000000801e008836 */ /* 0x000fca0000000000 */
[----:B------:R-:W-:-:S13]  /*00d0*/  ISETP.GE.U32.AND P6, PT, R0, R7, PT ;  /* 0x000000070000720c */ /* 0x000fda0003fc6070 */
[----:B------:R-:W-:Y:S01]  /*00e0*/  @!P6 IMAD.IADD R3, R25, 0x1, R0 ;  /* 0x000000011903e824 */ /* 0x000fe200078e0200 */
[----:B------:R-:W0:Y:S01]  /*00f0*/  @!P6 LDC.64 R4, c[0x0][0x390] ;  /* 0x0000e400ff04eb82 */ /* 0x000e220000000a00 */
[----:B------:R-:W-:-:S05]  /*0100*/  @!P6 VIADD R0, R0, 0x80 ;  /* 0x000000800000e836 */ /* 0x000fca0000000000 */
[----:B------:R-:W-:-:S13]  /*0110*/  ISETP.GE.U32.AND P5, PT, R0, R7, PT ;  /* 0x000000070000720c */ /* 0x000fda0003fa6070 */
[----:B------:R-:W-:Y:S01]  /*0120*/  @!P5 IADD3 R15, PT, PT, R25, R0, RZ ;  /* 0x00000000190fd210 */ /* 0x000fe20007ffe0ff */
[----:B------:R-:W-:Y:S01]  /*0130*/  @!P5 VIADD R0, R0, 0x80 ;  /* 0x000000800000d836 */ /* 0x000fe20000000000 */
[----:B------:R-:W1:Y:S01]  /*0140*/  @!P5 LDC.64 R8, c[0x0][0x390] ;  /* 0x0000e400ff08db82 */ /* 0x000e620000000a00 */
[----:B0-----:R-:W-:-:S03]  /*0150*/  @!P6 IMAD.WIDE.U32 R4, R3, 0x8, R4 ;  /* 0x000000080304e825 */ /* 0x001fc600078e0004 */
[C---:B------:R-:W-:Y:S02]  /*0160*/  ISETP.GE.U32.AND P4, PT, R0.reuse, R7, PT ;  /* 0x000000070000720c */ /* 0x040fe40003f86070 */
[----:B------:R0:W5:Y:S02]  /*0170*/  @!P6 LDG.E.64 R12, desc[UR4][R4.64] ;  /* 0x00000004040ce981 */ /* 0x000164000c1e1b00 */
[----:B------:R-:W2:Y:S09]  /*0180*/  @!P0 LDC.64 R2, c[0x0][0x390] ;  /* 0x0000e400ff028b82 */ /* 0x000eb20000000a00 */
[----:B------:R-:W-:Y:S01]  /*0190*/  @!P4 IMAD.IADD R17, R25, 0x1, R0 ;  /* 0x000000011911c824 */ /* 0x000fe200078e0200 */
[----:B------:R-:W3:Y:S01]  /*01a0*/  @!P4 LDC.64 R10, c[0x0][0x390] ;  /* 0x0000e400ff0acb82 */ /* 0x000ee20000000a00 */
[----:B------:R-:W-:-:S05]  /*01b0*/  @!P4 VIADD R0, R0, 0x80 ;  /* 0x000000800000c836 */ /* 0x000fca0000000000 */
[----:B------:R-:W-:-:S13]  /*01c0*/  ISETP.GE.U32.AND P3, PT, R0, R7, PT ;  /* 0x000000070000720c */ /* 0x000fda0003f66070 */
[----:B------:R-:W-:Y:S01]  /*01d0*/  @!P3 IMAD.IADD R27, R25, 0x1, R0 ;  /* 0x00000001191bb824 */ /* 0x000fe200078e0200 */
[----:B------:R-:W4:Y:S01]  /*01e0*/  @!P3 LDC.64 R18, c[0x0][0x390] ;  /* 0x0000e400ff12bb82 */ /* 0x000f220000000a00 */
[----:B------:R-:W-:-:S05]  /*01f0*/  @!P3 VIADD R0, R0, 0x80 ;  /* 0x000000800000b836 */ /* 0x000fca0000000000 */
[----:B------:R-:W-:-:S13]  /*0200*/  ISETP.GE.U32.AND P2, PT, R0, R7, PT ;  /* 0x000000070000720c */ /* 0x000fda0003f46070 */
[----:B------:R-:W-:Y:S01]  /*0210*/  @!P2 IADD3 R33, PT, PT, R25, R0, RZ ;  /* 0x000000001921a210 */ /* 0x000fe20007ffe0ff */
[----:B------:R-:W-:Y:S01]  /*0220*/  @!P2 VIADD R0, R0, 0x80 ;  /* 0x000000800000a836 */ /* 0x000fe20000000000 */
[----:B------:R-:W1:Y:S04]  /*0230*/  @!P2 LDC.64 R20, c[0x0][0x390] ;  /* 0x0000e400ff14ab82 */ /* 0x000e680000000a00 */
[----:B------:R-:W-:-:S13]  /*0240*/  ISETP.GE.U32.AND P1, PT, R0, R7, PT ;  /* 0x000000070000720c */ /* 0x000fda0003f26070 */
[----:B------:R-:W-:Y:S01]  /*0250*/  @!P1 IMAD.IADD R35, R25, 0x1, R0 ;  /* 0x0000000119239824 */ /* 0x000fe200078e0200 */
[----:B------:R-:W2:Y:S01]  /*0260*/  @!P1 LDC.64 R22, c[0x0][0x390] ;  /* 0x0000e400ff169b82 */ /* 0x000ea20000000a00 */
[----:B------:R-:W-:-:S05]  /*0270*/  @!P1 VIADD R0, R0, 0x80 ;  /* 0x0000008000009836 */ /* 0x000fca0000000000 */
[----:B------:R-:W-:-:S13]  /*0280*/  ISETP.GE.U32.AND P6, PT, R0, R7, PT ;  /* 0x000000070000720c */ /* 0x000fda0003fc6070 */
[----:B------:R-:W2:Y:S01]  /*0290*/  @!P6 LDC.64 R28, c[0x0][0x390] ;  /* 0x0000e400ff1ceb82 */ /* 0x000ea20000000a00 */
[----:B---3--:R-:W-:Y:S01]  /*02a0*/  @!P4 IMAD.WIDE.U32 R10, R17, 0x8, R10 ;  /* 0x00000008110ac825 */ /* 0x008fe200078e000a */
[----:B------:R-:W-:-:S03]  /*02b0*/  CS2R R16, SRZ ;  /* 0x0000000000107805 */ /* 0x000fc6000001ff00 */
[C---:B0-----:R-:W-:Y:S02]  /*02c0*/  @!P6 IMAD.IADD R5, R25.reuse, 0x1, R0 ;  /* 0x000000011905e824 */ /* 0x041fe400078e0200 */
[----:B------:R-:W-:Y:S01]  /*02d0*/  @!P0 IMAD.IADD R31, R25, 0x1, R30 ;  /* 0x00000001191f8824 */ /* 0x000fe200078e021e */
[----:B------:R0:W5:Y:S01]  /*02e0*/  @!P4 LDG.E.64 R16, desc[UR4][R10.64] ;  /* 0x000000040a10c981 */ /* 0x000162000c1e1b00 */
[----:B----4-:R-:W-:Y:S01]  /*02f0*/  @!P3 IMAD.WIDE.U32 R24, R27, 0x8, R18 ;  /* 0x000000081b18b825 */ /* 0x010fe200078e0012 */
[----:B------:R-:W-:-:S03]  /*0300*/  CS2R R18, SRZ ;  /* 0x0000000000127805 */ /* 0x000fc6000001ff00 */
[----:B-1----:R-:W-:Y:S01]  /*0310*/  @!P2 IMAD.WIDE.U32 R26, R33, 0x8, R20 ;  /* 0x00000008211aa825 */ /* 0x002fe200078e0014 */
[----:B------:R-:W-:Y:S02]  /*0320*/  CS2R R20, SRZ ;  /* 0x0000000000147805 */ /* 0x000fe4000001ff00 */
[----:B------:R1:W5:Y:S01]  /*0330*/  @!P3 LDG.E.64 R18, desc[UR4][R24.64] ;  /* 0x000000041812b981 */ /* 0x000362000c1e1b00 */
[----:B------:R-:W-:Y:S01]  /*0340*/  @!P5 IMAD.WIDE.U32 R8, R15, 0x8, R8 ;  /* 0x000000080f08d825 */ /* 0x000fe200078e0008 */
[----:B------:R-:W-:Y:S02]  /*0350*/  CS2R R14, SRZ ;  /* 0x00000000000e7805 */ /* 0x000fe4000001ff00 */
[----:B0-----:R-:W-:Y:S01]  /*0360*/  CS2R R10, SRZ ;  /* 0x00000000000a7805 */ /* 0x001fe2000001ff00 */
[----:B------:R1:W5:Y:S01]  /*0370*/  @!P2 LDG.E.64 R20, desc[UR4][R26.64] ;  /* 0x000000041a14a981 */ /* 0x000362000c1e1b00 */
[----:B--2---:R-:W-:Y:S01]  /*0380*/  @!P1 IMAD.WIDE.U32 R32, R35, 0x8, R22 ;  /* 0x0000000823209825 */ /* 0x004fe200078e0016 */
[----:B------:R-:W-:-:S02]  /*0390*/  CS2R R22, SRZ ;  /* 0x0000000000167805 */ /* 0x000fc4000001ff00 */
[----:B------:R1:W5:Y:S01]  /*03a0*/  @!P5 LDG.E.64 R14, desc[UR4][R8.64] ;  /* 0x00000004080ed981 */ /* 0x000362000c1e1b00 */
[----:B------:R-:W-:Y:S01]  /*03b0*/  @!P6 IMAD.WIDE.U32 R4, R5, 0x8, R28 ;  /* 0x000000080504e825 */ /* 0x000fe200078e001c */
[----:B------:R-:W-:-:S03]  /*03c0*/  CS2R R28, SRZ ;  /* 0x00000000001c7805 */ /* 0x000fc6000001ff00 */
[----:B------:R-:W-:Y:S01]  /*03d0*/  @!P0 IMAD.WIDE.U32 R2, R31, 0x8, R2 ;  /* 0x000000081f028825 */ /* 0x000fe200078e0002 */
[----:B------:R1:W5:Y:S04]  /*03e0*/  @!P6 LDG.E.64 R22, desc[UR4][R4.64] ;  /* 0x000000040416e981 */ /* 0x000368000c1e1b00 */
[----:B------:R1:W5:Y:S04]  /*03f0*/  @!P1 LDG.E.64 R28, desc[UR4][R32.64] ;  /* 0x00000004201c9981 */ /* 0x000368000c1e1b00 */
[----:B------:R1:W5:Y:S01]  /*0400*/  @!P0 LDG.E.64 R10, desc[UR4][R2.64] ;  /* 0x00000004020a8981 */ /* 0x000362000c1e1b00 */
[----:B------:R-:W-:Y:S04]  /*0410*/  BSSY.RECONVERGENT B1, `(.L_x_6558) ;  /* 0x00000d5000017945 */ /* 0x000fe80003800200 */
[----:B------:R-:W-:Y:S05]  /*0420*/  @P0 BRA `(.L_x_6559) ;  /* 0x0000000c004c0947 */ /* 0x000fea0003800000 */
[----:B-1----:R-:W-:Y:S02]  /*0430*/  HFMA2 R4, -RZ, RZ, 1323, -4.565715789794921875e-05 ;  /* 0x652b82feff047431 */ /* 0x002fe400000001ff */
[----:B------:R-:W-:Y:S01]  /*0440*/  IMAD.MOV.U32 R5, RZ, RZ, 0x3ff71547 ;  /* 0x3ff71547ff057424 */ /* 0x000fe200078e00ff */
[----:B------:R-:W-:Y:S01]  /*0450*/  UMOV UR6, 0x3b39803f ;  /* 0x3b39803f00067882 */ /* 0x000fe20000000000 */
[----:B------:R-:W-:Y:S01]  /*0460*/  IMAD.MOV.U32 R2, RZ, RZ, -0x105c611 ;  /* 0xfefa39efff027424 */ /* 0x000fe200078e00ff */
[----:B------:R-:W-:Y:S01]  /*0470*/  UMOV UR7, 0x3c7abc9e ;  /* 0x3c7abc9e00077882 */ /* 0x000fe20000000000 */
[----:B------:R-:W-:Y:S01]  /*0480*/  IMAD.MOV.U32 R3, RZ, RZ, 0x3fe62e42 ;  /* 0x3fe62e42ff037424 */ /* 0x000fe200078e00ff */
[----:B-----5:R-:W-:Y:S01]  /*0490*/  DADD R26, -RZ, -|R10| ;  /* 0x00000000ff1a7229 */ /* 0x020fe20000000d0a */
        /* <DEDUP_REMOVED lines=53> */
.L_x_6561:
[----:B------:R-:W-:Y:S05]  /*07f0*/  BSYNC.RECONVERGENT B0 ;  /* 0x0000000000007941 */ /* 0x000fea0003800200 */
.L_x_6560:
        /* <DEDUP_REMOVED lines=26> */
[----:B------:R-:W-:Y:S05]  /*09a0*/  CALL.REL.NOINC `($__internal_11_$__cuda_sm20_div_rn_f64_full) ;  /* 0x000000d000747944 */ /* 0x000fea0003c00000 */
.L_x_6565:
[----:B------:R-:W-:Y:S05]  /*09b0*/  BSYNC.RECONVERGENT B3 ;  /* 0x0000000000037941 */ /* 0x000fea0003800200 */
.L_x_6564:
        /* <DEDUP_REMOVED lines=30> */
.L_x_6563:
        /* <DEDUP_REMOVED lines=9> */
[----:B------:R-:W-:Y:S02]  /*0c30*/  ISETP.GT.U32.AND P1, PT, R0, 0x7feffffe, PT ;  /* 0x7feffffe0000780c */ /* 0x000fe40003f24070 */
[----:B------:R-:W-:Y:S01]  /*0c40*/  MOV R0, 0xfffffc01 ;  /* 0xfffffc0100007802 */ /* 0x000fe20000000f00 */
[----:B------:R-:W-:-:S10]  /*0c50*/  @!P0 IMAD.MOV.U32 R0, RZ, RZ, -0x435 ;  /* 0xfffffbcbff008424 */ /* 0x000fd400078e00ff */
[----:B------:R-:W-:Y:S05]  /*0c60*/  @P1 BRA `(.L_x_6567) ;  /* 0x0000000000fc1947 */ /* 0x000fea0003800000 */
[----:B------:R-:W-:Y:S01]  /*0c70*/  LOP3.LUT R4, R31, 0xfffff, RZ, 0xc0, !PT ;  /* 0x000fffff1f047812 */ /* 0x000fe200078ec0ff */
[----:B------:R-:W-:Y:S01]  /*0c80*/  IMAD.MOV.U32 R34, RZ, RZ, -0x748574fc ;  /* 0x8b7a8b04ff227424 */ /* 0x000fe200078e00ff */
[----:B------:R-:W-:Y:S01]  /*0c90*/  UMOV UR6, 0x3ae80f1e ;  /* 0x3ae80f1e00067882 */ /* 0x000fe20000000000 */
[----:B------:R-:W-:Y:S01]  /*0ca0*/  IMAD.MOV.U32 R35, RZ, RZ, 0x3ed0ee25 ;  /* 0x3ed0ee25ff237424 */ /* 0x000fe200078e00ff */
[----:B------:R-:W-:Y:S01]  /*0cb0*/  LOP3.LUT R5, R4, 0x3ff00000, RZ, 0xfc, !PT ;  /* 0x3ff0000004057812 */ /* 0x000fe200078efcff */
[----:B------:R-:W-:Y:S01]  /*0cc0*/  IMAD.MOV.U32 R4, RZ, RZ, R8 ;  /* 0x000000ffff047224 */ /* 0x000fe200078e0008 */
[----:B------:R-:W-:Y:S01]  /*0cd0*/  MOV R8, RZ ;  /* 0x000000ff00087202 */ /* 0x000fe20000000f00 */
        /* <DEDUP_REMOVED lines=56> */
.L_x_6567:
[----:B------:R-:W-:Y:S01]  /*1060*/  IMAD.MOV.U32 R2, RZ, RZ, 0x0 ;  /* 0x00000000ff027424 */ /* 0x000fe200078e00ff */
[----:B------:R-:W-:Y:S02]  /*1070*/  MOV R3, 0x7ff00000 ;  /* 0x7ff0000000037802 */ /* 0x000fe40000000f00 */
[----:B------:R-:W-:-:S04]  /*1080*/  LOP3.LUT P0, RZ, R5, 0x7fffffff, RZ, 0xc0, !PT ;  /* 0x7fffffff05ff7812 */ /* 0x000fc8000780c0ff */
[----:B------:R-:W-:-:S10]  /*1090*/  DFMA R2, R4, R2, +INF ;  /* 0x7ff000000402742b */ /* 0x000fd40000000002 */
[----:B------:R-:W-:Y:S02]  /*10a0*/  FSEL R8, R2, RZ, P0 ;  /* 0x000000ff02087208 */ /* 0x000fe40000000000 */
[----:B------:R-:W-:-:S07]  /*10b0*/  FSEL R9, R3, -QNAN , P0 ;  /* 0xfff0000003097808 */ /* 0x000fce0000000000 */
.L_x_6566:
[----:B------:R-:W-:Y:S05]  /*10c0*/  BSYNC.RECONVERGENT B2 ;  /* 0x0000000000027941 */ /* 0x000fea0003800200 */
.L_x_6562:
        /* <DEDUP_REMOVED lines=9> */
.L_x_6559:
[----:B------:R-:W-:Y:S05]  /*1160*/  BSYNC.RECONVERGENT B1 ;  /* 0x0000000000017941 */ /* 0x000fea0003800200 */
.L_x_6558:
[----:B------:R-:W-:Y:S01]  /*1170*/  VIADD R0, R30, 0x80 ;  /* 0x000000801e007836 */ /* 0x000fe20000000000 */
[----:B------:R-:W-:Y:S04]  /*1180*/  BSSY.RECONVERGENT B1, `(.L_x_6568) ;  /* 0x00000d2000017945 */ /* 0x000fe80003800200 */
[----:B------:R-:W-:-:S13]  /*1190*/  ISETP.GE.U32.AND P0, PT, R0, R7, PT ;  /* 0x000000070000720c */ /* 0x000fda0003f06070 */
[----:B------:R-:W-:Y:S05]  /*11a0*/  @P0 BRA `(.L_x_6569) ;  /* 0x0000000c003c0947 */ /* 0x000fea0003800000 */
[----:B-1----:R-:W-:Y:S01]  /*11b0*/  MOV R4, 0x652b82fe ;  /* 0x652b82fe00047802 */ /* 0x002fe20000000f00 */
        /* <DEDUP_REMOVED lines=59> */
.L_x_6571:
[----:B------:R-:W-:Y:S05]  /*1570*/  BSYNC.RECONVERGENT B0 ;  /* 0x0000000000007941 */ /* 0x000fea0003800200 */
.L_x_6570:
        /* <DEDUP_REMOVED lines=12> */
[----:B------:R-:W-:Y:S02]  /*1640*/  ISETP.GE.U32.AND P1, PT, R0, 0x7fefffff, PT ;  /* 0x7fefffff0000780c */ /* 0x000fe40003f26070 */
[----:B------:R-:W-:Y:S01]  /*1650*/  MOV R0, 0xfffffc01 ;  /* 0xfffffc0100007802 */ /* 0x000fe20000000f00 */
        /* <DEDUP_REMOVED lines=9> */
[----:B------:R-:W-:Y:S01]  /*16f0*/  IMAD.MOV.U32 R10, RZ, RZ, R4 ;  /* 0x000000ffff0a7224 */ /* 0x000fe200078e0004 */
[----:B------:R-:W-:Y:S01]  /*1700*/  MOV R24, RZ ;  /* 0x000000ff00187202 */ /* 0x000fe20000000f00 */
[----:B------:R-:W-:Y:S01]  /*1710*/  IMAD.MOV.U32 R36, RZ, RZ, -0x748574fc ;  /* 0x8b7a8b04ff247424 */ /* 0x000fe200078e00ff */
[----:B------:R-:W-:Y:S01]  /*1720*/  LOP3.LUT R11, R6, 0x3ff00000, RZ, 0xfc, !PT ;  /* 0x3ff00000060b7812 */ /* 0x000fe200078efcff */
[----:B------:R-:W-:Y:S01]  /*1730*/  IMAD.MOV.U32 R37, RZ, RZ, 0x3ed0ee25 ;  /* 0x3ed0ee25ff257424 */ /* 0x000fe200078e00ff */
        /* <DEDUP_REMOVED lines=57> */
.L_x_6573:
        /* <DEDUP_REMOVED lines=18> */
[----:B------:R-:W-:Y:S01]  /*1bf0*/  MOV R0, 0x1c30 ;  /* 0x00001c3000007802 */ /* 0x000fe20000000f00 */
[----:B------:R-:W-:Y:S02]  /*1c00*/  IMAD.MOV.U32 R2, RZ, RZ, R10 ;  /* 0x000000ffff027224 */ /* 0x000fe400078e000a */
[----:B------:R-:W-:-:S07]  /*1c10*/  IMAD.MOV.U32 R3, RZ, RZ, R11 ;  /* 0x000000ffff037224 */ /* 0x000fce00078e000b */
[----:B------:R-:W-:Y:S05]  /*1c20*/  CALL.REL.NOINC `($__internal_11_$__cuda_sm20_div_rn_f64_full) ;  /* 0x000000bc00d47944 */ /* 0x000fea0003c00000 */
.L_x_6576:
[----:B------:R-:W-:Y:S05]  /*1c30*/  BSYNC.RECONVERGENT B3 ;  /* 0x0000000000037941 */ /* 0x000fea0003800200 */
.L_x_6575:
        /* <DEDUP_REMOVED lines=29> */
.L_x_6574:
[----:B------:R-:W-:Y:S05]  /*1e10*/  BSYNC.RECONVERGENT B2 ;  /* 0x0000000000027941 */ /* 0x000fea0003800200 */
.L_x_6572:
[----:B------:R-:W-:Y:S01]  /*1e20*/  DSETP.MIN.AND P0, P1, RZ, R12, PT ;  /* 0x0000000cff00722a */ /* 0x000fe20003900000 */
[----:B------:R-:W-:Y:S01]  /*1e30*/  IMAD.MOV.U32 R0, RZ, RZ, RZ ;  /* 0x000000ffff007224 */ /* 0x000fe200078e00ff */
[----:B------:R-:W-:Y:S01]  /*1e40*/  MOV R3, R13 ;  /* 0x0000000d00037202 */ /* 0x000fe20000000f00 */
[----:B------:R-:W-:-:S03]  /*1e50*/  IMAD.MOV.U32 R10, RZ, RZ, RZ ;  /* 0x000000ffff0a7224 */ /* 0x000fc600078e00ff */
[----:B------:R-:W-:Y:S02]  /*1e60*/  FSEL R11, R0, R3, P0 ;  /* 0x00000003000b7208 */ /* 0x000fe40000000000 */
[----:B------:R-:W-:-:S06]  /*1e70*/  SEL R10, R10, R12, P0 ;  /* 0x0000000c0a0a7207 */ /* 0x000fcc0000000000 */
[----:B------:R-:W-:-:S06]  /*1e80*/  @P1 LOP3.LUT R11, R3, 0x80000, RZ, 0xfc, !PT ;  /* 0x00080000030b1812 */ /* 0x000fcc00078efcff */
[----:B------:R-:W-:-:S11]  /*1e90*/  DADD R10, R10, -R24 ;  /* 0x000000000a0a7229 */ /* 0x000fd60000000818 */
.L_x_6569:
[----:B------:R-:W-:Y:S05]  /*1ea0*/  BSYNC.RECONVERGENT B1 ;  /* 0x0000000000017941 */ /* 0x000fea0003800200 */
.L_x_6568:
[----:B------:R-:W-:Y:S01]  /*1eb0*/  VIADD R0, R30, 0x100 ;  /* 0x000001001e007836 */ /* 0x000fe20000000000 */
[----:B------:R-:W-:Y:S04]  /*1ec0*/  BSSY.RECONVERGENT B1, `(.L_x_6577) ;  /* 0x00000d2000017945 */ /* 0x000fe80003800200 */
[----:B------:R-:W-:-:S13]  /*1ed0*/  ISETP.GE.U32.AND P0, PT, R0, R7, PT ;  /* 0x000000070000720c */ /* 0x000fda0003f06070 */
[----:B------:R-:W-:Y:S05]  /*1ee0*/  @P0 BRA `(.L_x_6578) ;  /* 0x0000000c003c0947 */ /* 0x000fea0003800000 */
[----:B-1----:R-:W-:Y:S01]  /*1ef0*/  IMAD.MOV.U32 R4, RZ, RZ, 0x652b82fe ;  /* 0x652b82feff047424 */ /* 0x002fe200078e00ff */
[----:B------:R-:W-:Y:S01]  /*1f00*/  MOV R2, 0xfefa39ef ;  /* 0xfefa39ef00027802 */ /* 0x000fe20000000f00 */
[----:B------:R-:W-:Y:S01]  /*1f10*/  IMAD.MOV.U32 R5, RZ, RZ, 0x3ff71547 ;  /* 0x3ff71547ff057424 */ /* 0x000fe200078e00ff */
[----:B------:R-:W-:Y:S01]  /*1f20*/  UMOV UR6, 0x3b39803f ;  /* 0x3b39803f00067882 */ /* 0x000fe20000000000 */
[----:B------:R-:W-:Y:S01]  /*1f30*/  IMAD.MOV.U32 R3, RZ, RZ, 0x3fe62e42 ;  /* 0x3fe62e42ff037424 */ /* 0x000fe200078e00ff */
[----:B------:R-:W-:Y:S01]  /*1f40*/  UMOV UR7, 0x3c7abc9e ;  /* 0x3c7abc9e00077882 */ /* 0x000fe20000000000 */
        /* <DEDUP_REMOVED lines=54> */
.L_x_6580:
[----:B------:R-:W-:Y:S05]  /*22b0*/  BSYNC.RECONVERGENT B0 ;  /* 0x0000000000007941 */ /* 0x000fea0003800200 */
.L_x_6579:
        /* <DEDUP_REMOVED lines=24> */
[----:B------:R-:W-:Y:S01]  /*2440*/  MOV R37, 0x3ed0ee25 ;  /* 0x3ed0ee2500257802 */ /* 0x000fe20000000f00 */
[----:B------:R-:W-:Y:S01]  /*2450*/  IMAD.MOV.U32 R24, RZ, RZ, RZ ;  /* 0x000000ffff187224 */ /* 0x000fe200078e00ff */
[----:B------:R-:W-:Y:S01]  /*2460*/  LOP3.LUT R13, R6, 0x3ff00000, RZ, 0xfc, !PT ;  /* 0x3ff00000060d7812 */ /* 0x000fe200078efcff */
[----:B------:R-:W-:Y:S01]  /*2470*/  IMAD.MOV.U32 R36, RZ, RZ, -0x748574fc ;  /* 0x8b7a8b04ff247424 */ /* 0x000fe200078e00ff */
        /* <DEDUP_REMOVED lines=57> */
.L_x_6582:
        /* <DEDUP_REMOVED lines=17> */
[----:B------:R-:W-:Y:S01]  /*2920*/  MOV R2, R12 ;  /* 0x0000000c00027202 */ /* 0x000fe20000000f00 */
[----:B------:R-:W-:Y:S01]  /*2930*/  IMAD.MOV.U32 R5, RZ, RZ, R27 ;  /* 0x000000ffff057224 */ /* 0x000fe200078e001b */
[----:B------:R-:W-:Y:S01]  /*2940*/  MOV R0, 0x2970 ;  /* 0x0000297000007802 */ /* 0x000fe20000000f00 */
[----:B------:R-:W-:-:S07]  /*2950*/  IMAD.MOV.U32 R3, RZ, RZ, R13 ;  /* 0x000000ffff037224 */ /* 0x000fce00078e000d */
[----:B------:R-:W-:Y:S05]  /*2960*/  CALL.REL.NOINC `($__internal_11_$__cuda_sm20_div_rn_f64_full) ;  /* 0x000000b000847944 */ /* 0x000fea0003c00000 */
.L_x_6585:
[----:B------:R-:W-:Y:S05]  /*2970*/  BSYNC.RECONVERGENT B3 ;  /* 0x0000000000037941 */ /* 0x000fea0003800200 */
.L_x_6584:
        /* <DEDUP_REMOVED lines=29> */
.L_x_6583:
[----:B------:R-:W-:Y:S05]  /*2b50*/  BSYNC.RECONVERGENT B2 ;  /* 0x0000000000027941 */ /* 0x000fea0003800200 */
.L_x_6581:
[----:B------:R-:W-:Y:S01]  /*2b60*/  DSETP.MIN.AND P0, P1, RZ, R14, PT ;  /* 0x0000000eff00722a */ /* 0x000fe20003900000 */
[----:B------:R-:W-:Y:S01]  /*2b70*/  IMAD.MOV.U32 R3, RZ, RZ, R15 ;  /* 0x000000ffff037224 */ /* 0x000fe200078e000f */
[----:B------:R-:W-:Y:S01]  /*2b80*/  MOV R12, RZ ;  /* 0x000000ff000c7202 */ /* 0x000fe20000000f00 */
[----:B------:R-:W-:-:S03]  /*2b90*/  IMAD.MOV.U32 R0, RZ, RZ, RZ ;  /* 0x000000ffff007224 */ /* 0x000fc600078e00ff */
[----:B------:R-:W-:Y:S02]  /*2ba0*/  SEL R12, R12, R14, P0 ;  /* 0x0000000e0c0c7207 */ /* 0x000fe40000000000 */
[----:B------:R-:W-:-:S06]  /*2bb0*/  FSEL R13, R0, R3, P0 ;  /* 0x00000003000d7208 */ /* 0x000fcc0000000000 */
[----:B------:R-:W-:-:S06]  /*2bc0*/  @P1 LOP3.LUT R13, R3, 0x80000, RZ, 0xfc, !PT ;  /* 0x00080000030d1812 */ /* 0x000fcc00078efcff */
[----:B------:R-:W-:-:S11]  /*2bd0*/  DADD R12, R12, -R24 ;  /* 0x000000000c0c7229 */ /* 0x000fd60000000818 */
.L_x_6578:
[----:B------:R-:W-:Y:S05]  /*2be0*/  BSYNC.RECONVERGENT B1 ;  /* 0x0000000000017941 */ /* 0x000fea0003800200 */
.L_x_6577:
[----:B------:R-:W-:Y:S01]  /*2bf0*/  VIADD R0, R30, 0x180 ;  /* 0x000001801e007836 */ /* 0x000fe20000000000 */
[----:B------:R-:W-:Y:S04]  /*2c00*/  BSSY.RECONVERGENT B1, `(.L_x_6586) ;  /* 0x00000d2000017945 */ /* 0x000fe80003800200 */
[----:B------:R-:W-:-:S13]  /*2c10*/  ISETP.GE.U32.AND P0, PT, R0, R7, PT ;  /* 0x000000070000720c */ /* 0x000fda0003f06070 */
[----:B------:R-:W-:Y:S05]  /*2c20*/  @P0 BRA `(.L_x_6587) ;  /* 0x0000000c003c0947 */ /* 0x000fea0003800000 */
[----:B-1----:R-:W-:Y:S01]  /*2c30*/  IMAD.MOV.U32 R4, RZ, RZ, 0x652b82fe ;  /* 0x652b82feff047424 */ /* 0x002fe200078e00ff */
        /* <DEDUP_REMOVED lines=59> */
.L_x_6589:
[----:B------:R-:W-:Y:S05]  /*2ff0*/  BSYNC.RECONVERGENT B0 ;  /* 0x0000000000007941 */ /* 0x000fea0003800200 */
.L_x_6588:
        /* <DEDUP_REMOVED lines=23> */
[----:B------:R-:W-:Y:S01]  /*3170*/  IMAD.MOV.U32 R14, RZ, RZ, R4 ;  /* 0x000000ffff0e7224 */ /* 0x000fe200078e0004 */
[----:B------:R-:W-:Y:S01]  /*3180*/  UMOV UR6, 0x3ae80f1e ;  /* 0x3ae80f1e00067882 */ /* 0x000fe20000000000 */
[----:B------:R-:W-:Y:S01]  /*3190*/  IMAD.MOV.U32 R24, RZ, RZ, RZ ;  /* 0x000000ffff187224 */ /* 0x000fe200078e00ff */
[----:B------:R-:W-:Y:S01]  /*31a0*/  LOP3.LUT R15, R6, 0x3ff00000, RZ, 0xfc, !PT ;  /* 0x3ff00000060f7812 */ /* 0x000fe200078efcff */
[----:B------:R-:W-:Y:S01]  /*31b0*/  IMAD.MOV.U32 R36, RZ, RZ, -0x748574fc ;  /* 0x8b7a8b04ff247424 */ /* 0x000fe200078e00ff */
[----:B------:R-:W-:Y:S01]  /*31c0*/  UMOV UR7, 0x3eb1380b ;  /* 0x3eb1380b00077882 */ /* 0x000fe20000000000 */
[----:B------:R-:W-:Y:S01]  /*31d0*/  IMAD.MOV.U32 R37, RZ, RZ, 0x3ed0ee25 ;  /* 0x3ed0ee25ff257424 */ /* 0x000fe200078e00ff */
        /* <DEDUP_REMOVED lines=55> */
.L_x_6591:
        /* <DEDUP_REMOVED lines=22> */
.L_x_6594:
[----:B------:R-:W-:Y:S05]  /*36b0*/  BSYNC.RECONVERGENT B3 ;  /* 0x0000000000037941 */ /* 0x000fea0003800200 */
.L_x_6593:
        /* <DEDUP_REMOVED lines=29> */
.L_x_6592:
[----:B------:R-:W-:Y:S05]  /*3890*/  BSYNC.RECONVERGENT B2 ;  /* 0x0000000000027941 */ /* 0x000fea0003800200 */
.L_x_6590:
        /* <DEDUP_REMOVED lines=8> */
.L_x_6587:
[----:B------:R-:W-:Y:S05]  /*3920*/  BSYNC.RECONVERGENT B1 ;  /* 0x0000000000017941 */ /* 0x000fea0003800200 */
.L_x_6586:
        /* <DEDUP_REMOVED lines=64> */
.L_x_6598:
[----:B------:R-:W-:Y:S05]  /*3d30*/  BSYNC.RECONVERGENT B0 ;  /* 0x0000000000007941 */ /* 0x000fea0003800200 */
.L_x_6597:
        /* <DEDUP_REMOVED lines=85> */
.L_x_6600:
        /* <DEDUP_REMOVED lines=22> */
.L_x_6603:
[----:B------:R-:W-:Y:S05]  /*43f0*/  BSYNC.RECONVERGENT B3 ;  /* 0x0000000000037941 */ /* 0x000fea0003800200 */
.L_x_6602:
        /* <DEDUP_REMOVED lines=29> */
.L_x_6601:
[----:B------:R-:W-:Y:S05]  /*45d0*/  BSYNC.RECONVERGENT B2 ;  /* 0x0000000000027941 */ /* 0x000fea0003800200 */
.L_x_6599:
        /* <DEDUP_REMOVED lines=8> */
.L_x_6596:
[----:B------:R-:W-:Y:S05]  /*4660*/  BSYNC.RECONVERGENT B1 ;  /* 0x0000000000017941 */ /* 0x000fea0003800200 */
.L_x_6595:
        /* <DEDUP_REMOVED lines=64> */
.L_x_6607:
[----:B------:R-:W-:Y:S05]  /*4a70*/  BSYNC.RECONVERGENT B0 ;  /* 0x0000000000007941 */ /* 0x000fea0003800200 */
.L_x_6606:
        /* <DEDUP_REMOVED lines=85> */
.L_x_6609:
        /* <DEDUP_REMOVED lines=22> */
.L_x_6612:
[----:B------:R-:W-:Y:S05]  /*5130*/  BSYNC.RECONVERGENT B3 ;  /* 0x0000000000037941 */ /* 0x000fea0003800200 */
.L_x_6611:
        /* <DEDUP_REMOVED lines=29> */
.L_x_6610:
[----:B------:R-:W-:Y:S05]  /*5310*/  BSYNC.RECONVERGENT B2 ;  /* 0x0000000000027941 */ /* 0x000fea0003800200 */
.L_x_6608:
        /* <DEDUP_REMOVED lines=8> */
.L_x_6605:
[----:B------:R-:W-:Y:S05]  /*53a0*/  BSYNC.RECONVERGENT B1 ;  /* 0x0000000000017941 */ /* 0x000fea0003800200 */
.L_x_6604:
        /* <DEDUP_REMOVED lines=64> */
.L_x_6616:
[----:B------:R-:W-:Y:S05]  /*57b0*/  BSYNC.RECONVERGENT B0 ;  /* 0x0000000000007941 */ /* 0x000fea0003800200 */
.L_x_6615:
        /* <DEDUP_REMOVED lines=85> */
.L_x_6618:
        /* <DEDUP_REMOVED lines=22> */
.L_x_6621:
[----:B------:R-:W-:Y:S05]  /*5e70*/  BSYNC.RECONVERGENT B3 ;  /* 0x0000000000037941 */ /* 0x000fea0003800200 */
.L_x_6620:
        /* <DEDUP_REMOVED lines=29> */
.L_x_6619:
[----:B------:R-:W-:Y:S05]  /*6050*/  BSYNC.RECONVERGENT B2 ;  /* 0x0000000000027941 */ /* 0x000fea0003800200 */
.L_x_6617:
        /* <DEDUP_REMOVED lines=8> */
.L_x_6614:
[----:B------:R-:W-:Y:S05]  /*60e0*/  BSYNC.RECONVERGENT B1 ;  /* 0x0000000000017941 */ /* 0x000fea0003800200 */
.L_x_6613:
        /* <DEDUP_REMOVED lines=14> */
[----:B------:R-:W-:-:S05]  /*61d0*/  IMAD.MOV.U32 R0, RZ, RZ, R29 ;  /* 0x000000ffff007224 */ /* 0x000fca00078e001d */
[----:B------:R-:W-:Y:S02]  /*61e0*/  FSETP.GEU.FTZ.AND P0, PT, |R0|, 4.1917929649353027344, PT ;  /* 0x4086232b0000780b */ /* 0x000fe40003f1e200 */
        /* <DEDUP_REMOVED lines=49> */
.L_x_6625:
[----:B------:R-:W-:Y:S05]  /*6500*/  BSYNC.RECONVERGENT B0 ;  /* 0x0000000000007941 */ /* 0x000fea0003800200 */
.L_x_6624:
        /* <DEDUP_REMOVED lines=85> */
.L_x_6627:
        /* <DEDUP_REMOVED lines=22> */
.L_x_6630:
[----:B------:R-:W-:Y:S05]  /*6bc0*/  BSYNC.RECONVERGENT B3 ;  /* 0x0000000000037941 */ /* 0x000fea0003800200 */
.L_x_6629:
        /* <DEDUP_REMOVED lines=29> */
.L_x_6628:
[----:B------:R-:W-:Y:S05]  /*6da0*/  BSYNC.RECONVERGENT B2 ;  /* 0x0000000000027941 */ /* 0x000fea0003800200 */
.L_x_6626:
[----:B------:R-:W-:Y:S01]  /*6db0*/  DSETP.MIN.AND P0, P1, RZ, R22, PT ;  /* 0x00000016ff00722a */ /* 0x000fe20003900000 */
[----:B------:R-:W-:Y:S02]  /*6dc0*/  IMAD.MOV.U32 R3, RZ, RZ, R23 ;  /* 0x000000ffff037224 */ /* 0x000fe400078e0017 */
[----:B------:R-:W-:Y:S02]  /*6dd0*/  IMAD.MOV.U32 R0, RZ, RZ, RZ ;  /* 0x000000ffff007224 */ /* 0x000fe400078e00ff */
[----:B------:R-:W-:-:S03]  /*6de0*/  IMAD.MOV.U32 R2, RZ, RZ, RZ ;  /* 0x000000ffff027224 */ /* 0x000fc600078e00ff */
[----:B------:R-:W-:Y:S02]  /*6df0*/  FSEL R5, R0, R3, P0 ;  /* 0x0000000300057208 */ /* 0x000fe40000000000 */
[----:B------:R-:W-:-:S04]  /*6e00*/  SEL R2, R2, R22, P0 ;  /* 0x0000001602027207 */ /* 0x000fc80000000000 */
[----:B------:R-:W-:-:S04]  /*6e10*/  @P1 LOP3.LUT R5, R3, 0x80000, RZ, 0xfc, !PT ;  /* 0x0008000003051812 */ /* 0x000fc800078efcff */
[----:B------:R-:W-:-:S06]  /*6e20*/  MOV R3, R5 ;  /* 0x0000000500037202 */ /* 0x000fcc0000000f00 */
[----:B------:R-:W-:-:S11]  /*6e30*/  DADD R2, R2, -R28 ;  /* 0x0000000002027229 */ /* 0x000fd6000000081c */
.L_x_6623:
[----:B------:R-:W-:Y:S05]  /*6e40*/  BSYNC.RECONVERGENT B1 ;  /* 0x0000000000017941 */ /* 0x000fea0003800200 */
.L_x_6622:
[----:B-1----:R-:W0:Y:S01]  /*6e50*/  S2R R4, SR_TID.X ;  /* 0x0000000000047919 */ /* 0x002e220000002100 */
[----:B------:R-:W-:Y:S04]  /*6e60*/  BSSY.RECONVERGENT B0, `(.L_x_6631) ;  /* 0x0000035000007945 */ /* 0x000fe80003800200 */
[----:B------:R-:W-:Y:S01]  /*6e70*/  BSSY.RELIABLE B1, `(.L_x_6632) ;  /* 0x000002d000017945 */ /* 0x000fe20003800100 */
[----:B------:R-:W1:Y:S01]  /*6e80*/  S2R R0, SR_CTAID.X ;  /* 0x0000000000007919 */ /* 0x000e620000002500 */
[----:B0-----:R-:W-:-:S13]  /*6e90*/  ISETP.GE.U32.AND P0, PT, R4, R7, PT ;  /* 0x000000070400720c */ /* 0x001fda0003f06070 */
[----:B-----5:R-:W0:Y:S01]  /*6ea0*/  @!P0 LDC.64 R22, c[0x0][0x388] ;  /* 0x0000e200ff168b82 */ /* 0x020e220000000a00 */
[----:B-1----:R-:W-:-:S04]  /*6eb0*/  @!P0 IMAD R5, R0, 0x400, R4 ;  /* 0x0000040000058824 */ /* 0x002fc800078e0204 */
[----:B0-----:R-:W-:-:S04]  /*6ec0*/  @!P0 IMAD.WIDE.U32 R22, R5, 0x8, R22 ;  /* 0x0000000805168825 */ /* 0x001fc800078e0016 */
[----:B------:R-:W-:Y:S01]  /*6ed0*/  @!P0 VIADD R5, R4, 0x80 ;  /* 0x0000008004058836 */ /* 0x000fe20000000000 */
[----:B------:R0:W-:Y:S03]  /*6ee0*/  @!P0 STG.E.64 desc[UR4][R22.64], R8 ;  /* 0x0000000816008986 */ /* 0x0001e6000c101b04 */
[----:B------:R-:W-:-:S05]  /*6ef0*/  @!P0 IMAD.MOV.U32 R4, RZ, RZ, R5 ;  /* 0x000000ffff048224 */ /* 0x000fca00078e0005 */
[----:B------:R-:W-:-:S13]  /*6f00*/  ISETP.GE.U32.AND P0, PT, R4, R7, PT ;  /* 0x000000070400720c */ /* 0x000fda0003f06070 */
[----:B0-----:R-:W-:Y:S05]  /*6f10*/  @P0 BRA `(.L_x_6633) ;  /* 0x0000000000300947 */ /* 0x001fea0003800000 */
[----:B------:R-:W0:Y:S01]  /*6f20*/  LDC.64 R8, c[0x0][0x388] ;  /* 0x0000e200ff087b82 */ /* 0x000e220000000a00 */
[----:B------:R-:W-:Y:S01]  /*6f30*/  IMAD R5, R0, 0x400, R4 ;  /* 0x0000040000057824 */ /* 0x000fe200078e0204 */
[----:B------:R-:W-:-:S04]  /*6f40*/  IADD3 R4, PT, PT, R4, 0x80, RZ ;  /* 0x0000008004047810 */ /* 0x000fc80007ffe0ff */
        /* <DEDUP_REMOVED lines=9> */
.L_x_6633:
[----:B------:R-:W-:-:S13]  /*6fe0*/  ISETP.GE.U32.AND P0, PT, R4, R7, PT ;  /* 0x000000070400720c */ /* 0x000fda0003f06070 */
[----:B------:R-:W-:Y:S05]  /*6ff0*/  @P0 BRA `(.L_x_6635) ;  /* 0x0000000000300947 */ /* 0x000fea0003800000 */
[----:B0-----:R-:W0:Y:S01]  /*7000*/  LDC.64 R8, c[0x0][0x388] ;  /* 0x0000e200ff087b82 */ /* 0x001e220000000a00 */
[----:B------:R-:W-:Y:S02]  /*7010*/  IMAD R5, R0, 0x400, R4 ;  /* 0x0000040000057824 */ /* 0x000fe400078e0204 */
[----:B------:R-:W-:Y:S02]  /*7020*/  VIADD R4, R4, 0x80 ;  /* 0x0000008004047836 */ /* 0x000fe40000000000 */
[----:B0-----:R-:W-:-:S05]  /*7030*/  IMAD.WIDE.U32 R8, R5, 0x8, R8 ;  /* 0x0000000805087825 */ /* 0x001fca00078e0008 */
[----:B------:R1:W-:Y:S02]  /*7040*/  STG.E.64 desc[UR4][R8.64], R14 ;  /* 0x0000000e08007986 */ /* 0x0003e4000c101b04 */
.L_x_6634:
[----:B------:R-:W-:-:S13]  /*7050*/  ISETP.GE.U32.AND P0, PT, R4, R7, PT ;  /* 0x000000070400720c */ /* 0x000fda0003f06070 */
[----:B------:R-:W-:Y:S05]  /*7060*/  @P0 BRA `(.L_x_6636) ;  /* 0x0000000000340947 */ /* 0x000fea0003800000 */
[----:B01----:R-:W0:Y:S01]  /*7070*/  LDC.64 R8, c[0x0][0x388] ;  /* 0x0000e200ff087b82 */ /* 0x003e220000000a00 */
[----:B------:R-:W-:Y:S01]  /*7080*/  LEA R5, R0, R4, 0xa ;  /* 0x0000000400057211 */ /* 0x000fe200078e50ff */
[----:B------:R-:W-:-:S04]  /*7090*/  VIADD R4, R4, 0x80 ;  /* 0x0000008004047836 */ /* 0x000fc80000000000 */
[----:B0-----:R-:W-:-:S05]  /*70a0*/  IMAD.WIDE.U32 R8, R5, 0x8, R8 ;  /* 0x0000000805087825 */ /* 0x001fca00078e0008 */
[----:B------:R1:W-:Y:S02]  /*70b0*/  STG.E.64 desc[UR4][R8.64], R16 ;  /* 0x0000001008007986 */ /* 0x0003e4000c101b04 */
.L_x_6635:
[----:B------:R-:W-:-:S13]  /*70c0*/  ISETP.GE.U32.AND P0, PT, R4, R7, PT ;  /* 0x000000070400720c */ /* 0x000fda0003f06070 */
[----:B------:R-:W-:Y:S05]  /*70d0*/  @P0 BREAK.RELIABLE B1 ;  /* 0x0000000000010942 */ /* 0x000fea0003800100 */
[----:B------:R-:W-:Y:S05]  /*70e0*/  @P0 BRA `(.L_x_6637) ;  /* 0x0000000000300947 */ /* 0x000fea0003800000 */
[----:B01----:R-:W0:Y:S01]  /*70f0*/  LDC.64 R8, c[0x0][0x388] ;  /* 0x0000e200ff087b82 */ /* 0x003e220000000a00 */
[----:B------:R-:W-:Y:S02]  /*7100*/  IMAD R5, R0, 0x400, R4 ;  /* 0x0000040000057824 */ /* 0x000fe400078e0204 */
[----:B------:R-:W-:Y:S02]  /*7110*/  VIADD R4, R4, 0x80 ;  /* 0x0000008004047836 */ /* 0x000fe40000000000 */
[----:B0-----:R-:W-:-:S05]  /*7120*/  IMAD.WIDE.U32 R8, R5, 0x8, R8 ;  /* 0x0000000805087825 */ /* 0x001fca00078e0008 */
[----:B------:R2:W-:Y:S02]  /*7130*/  STG.E.64 desc[UR4][R8.64], R18 ;  /* 0x0000001208007986 */ /* 0x0005e4000c101b04 */
.L_x_6636:
[----:B------:R-:W-:Y:S05]  /*7140*/  BSYNC.RELIABLE B1 ;  /* 0x0000000000017941 */ /* 0x000fea0003800100 */
.L_x_6632:
[----:B------:R-:W-:-:S13]  /*7150*/  ISETP.GE.U32.AND P0, PT, R4, R7, PT ;  /* 0x000000070400720c */ /* 0x000fda0003f06070 */
[----:B012---:R-:W0:Y:S01]  /*7160*/  @!P0 LDC.64 R8, c[0x0][0x388] ;  /* 0x0000e200ff088b82 */ /* 0x007e220000000a00 */
[----:B------:R-:W-:Y:S01]  /*7170*/  @!P0 IMAD R5, R0, 0x400, R4 ;  /* 0x0000040000058824 */ /* 0x000fe200078e0204 */
[----:B------:R-:W-:-:S03]  /*7180*/  @!P0 IADD3 R4, PT, PT, R4, 0x80, RZ ;  /* 0x0000008004048810 */ /* 0x000fc60007ffe0ff */
[----:B0-----:R-:W-:-:S05]  /*7190*/  @!P0 IMAD.WIDE.U32 R8, R5, 0x8, R8 ;  /* 0x0000000805088825 */ /* 0x001fca00078e0008 */
[----:B------:R2:W-:Y:S02]  /*71a0*/  @!P0 STG.E.64 desc[UR4][R8.64], R20 ;  /* 0x0000001408008986 */ /* 0x0005e4000c101b04 */
.L_x_6637:
[----:B------:R-:W-:Y:S05]  /*71b0*/  BSYNC.RECONVERGENT B0 ;  /* 0x0000000000007941 */ /* 0x000fea0003800200 */
.L_x_6631:
[----:B------:R-:W-:Y:S05]  /*71c0*/  WARPSYNC.ALL ;  /* 0x0000000000007948 */ /* 0x000fea0003800000 */
[----:B------:R-:W-:-:S13]  /*71d0*/  ISETP.GE.U32.AND P0, PT, R4, R7, PT ;  /* 0x000000070400720c */ /* 0x000fda0003f06070 */
[----:B------:R-:W-:Y:S05]  /*71e0*/  @P0 EXIT ;  /* 0x000000000000094d */ /* 0x000fea0003800000 */
[----:B------:R-:W3:Y:S01]  /*71f0*/  LDC.64 R6, c[0x0][0x388] ;  /* 0x0000e200ff067b82 */ /* 0x000ee20000000a00 */
[----:B------:R-:W-:-:S04]  /*7200*/  IMAD R5, R0, 0x400, R4 ;  /* 0x0000040000057824 */ /* 0x000fc800078e0204 */
[----:B---3--:R-:W-:-:S05]  /*7210*/  IMAD.WIDE.U32 R4, R5, 0x8, R6 ;  /* 0x0000000805047825 */ /* 0x008fca00078e0006 */
[----:B------:R-:W-:Y:S01]  /*7220*/  STG.E.64 desc[UR4][R4.64], R2 ;  /* 0x0000000204007986 */ /* 0x000fe2000c101b04 */
[----:B------:R-:W-:Y:S05]  /*7230*/  EXIT ;  /* 0x000000000000794d */ /* 0x000fea0003800000 */
.L_x_6557:
[----:B------:R-:W0:Y:S01]  /*7240*/  S2R R5, SR_TID.X ;  /* 0x0000000000057919 */ /* 0x000e220000002100 */
[----:B------:R-:W1:Y:S02]  /*7250*/  LDC.64 R2, c[0x0][0x390] ;  /* 0x0000e400ff027b82 */ /* 0x000e640000000a00 */
[----:B-1----:R-:W-:-:S04]  /*7260*/  IMAD.WIDE.U32 R2, R25, 0x8, R2 ;  /* 0x0000000819027825 */ /* 0x002fc800078e0002 */
[----:B0-----:R-:W-:-:S05]  /*7270*/  IMAD.WIDE.U32 R4, R5, 0x10, R2 ;  /* 0x0000001005047825 */ /* 0x001fca00078e0002 */
[----:B------:R-:W2:Y:S01]  /*7280*/  LDG.E.128 R16, desc[UR4][R4.64] ;  /* 0x0000000404107981 */ /* 0x000ea2000c1e1d00 */
[----:B------:R-:W-:Y:S02]  /*7290*/  IMAD.MOV.U32 R2, RZ, RZ, 0x652b82fe ;  /* 0x652b82feff027424 */ /* 0x000fe400078e00ff */
[----:B------:R-:W-:Y:S01]  /*72a0*/  IMAD.MOV.U32 R3, RZ, RZ, 0x3ff71547 ;  /* 0x3ff71547ff037424 */ /* 0x000fe200078e00ff */
[----:B------:R-:W-:Y:S01]  /*72b0*/  UMOV UR6, 0xfefa39ef ;  /* 0xfefa39ef00067882 */ /* 0x000fe20000000000 */
[----:B------:R-:W-:Y:S01]  /*72c0*/  UMOV UR7, 0x3fe62e42 ;  /* 0x3fe62e4200077882 */ /* 0x000fe20000000000 */
[----:B------:R-:W-:Y:S01]  /*72d0*/  UMOV UR8, 0x3b39803f ;  /* 0x3b39803f00087882 */ /* 0x000fe20000000000 */
[----:B------:R-:W-:Y:S01]  /*72e0*/  UMOV UR9, 0x3c7abc9e ;  /* 0x3c7abc9e00097882 */ /* 0x000fe20000000000 */
[----:B------:R-:W5:Y:S04]  /*72f0*/  LDG.E.128 R20, desc[UR4][R4.64+0x800] ;  /* 0x0008000404147981 */ /* 0x000f68000c1e1d00 */
[----:B------:R-:W5:Y:S04]  /*7300*/  LDG.E.128 R8, desc[UR4][R4.64+0x1000] ;  /* 0x0010000404087981 */ /* 0x000f68000c1e1d00 */
[----:B------:R0:W5:Y:S01]  /*7310*/  LDG.E.128 R12, desc[UR4][R4.64+0x1800] ;  /* 0x00180004040c7981 */ /* 0x000162000c1e1d00 */
[----:B------:R-:W-:Y:S01]  /*7320*/  BSSY.RECONVERGENT B0, `(.L_x_6638) ;  /* 0x0000035000007945 */ /* 0x000fe20003800200 */
        /* <DEDUP_REMOVED lines=52> */
.L_x_6639:
[----:B------:R-:W-:Y:S05]  /*7670*/  BSYNC.RECONVERGENT B0 ;  /* 0x0000000000007941 */ /* 0x000fea0003800200 */
.L_x_6638:
        /* <DEDUP_REMOVED lines=26> */
[----:B-----5:R-:W-:Y:S05]  /*7820*/  CALL.REL.NOINC `($__internal_11_$__cuda_sm20_div_rn_f64_full) ;  /* 0x0000006000d47944 */ /* 0x020fea0003c00000 */
.L_x_6643:
[----:B------:R-:W-:Y:S05]  /*7830*/  BSYNC.RECONVERGENT B2 ;  /* 0x0000000000027941 */ /* 0x000fea0003800200 */
.L_x_6642:
        /* <DEDUP_REMOVED lines=30> */
.L_x_6641:
[----:B------:R-:W-:-:S10]  /*7a20*/  DADD R26, R28, 1 ;  /* 0x3ff000001c1a7429 */ /* 0x000fd40000000000 */
[----:B------:R-:W-:Y:S01]  /*7a30*/  ISETP.GT.AND P0, PT, R27, 0xfffff, PT ;  /* 0x000fffff1b00780c */ /* 0x000fe20003f04270 */
[--C-:B------:R-:W-:Y:S02]  /*7a40*/  IMAD.MOV.U32 R2, RZ, RZ, R26.reuse ;  /* 0x000000ffff027224 */ /* 0x100fe400078e001a */
[----:B------:R-:W-:Y:S02]  /*7a50*/  IMAD.MOV.U32 R3, RZ, RZ, R27 ;  /* 0x000000ffff037224 */ /* 0x000fe400078e001b */
[----:B------:R-:W-:-:S08]  /*7a60*/  IMAD.MOV.U32 R24, RZ, RZ, R26 ;  /* 0x000000ffff187224 */ /* 0x000fd000078e001a */
[----:B------:R-:W-:-:S10]  /*7a70*/  @!P0 DMUL R2, R2, 1.80143985094819840000e+16 ;  /* 0x4350000002028828 */ /* 0x000fd40000000000 */
[----:B------:R-:W-:Y:S02]  /*7a80*/  @!P0 MOV R27, R3 ;  /* 0x00000003001b8202 */ /* 0x000fe40000000f00 */
[----:B------:R-:W-:-:S03]  /*7a90*/  @!P0 MOV R24, R2 ;  /* 0x0000000200188202 */ /* 0x000fc60000000f00 */
[----:B------:R-:W-:-:S05]  /*7aa0*/  VIADD R0, R27, 0xffffffff ;  /* 0xffffffff1b007836 */ /* 0x000fca0000000000 */
[----:B------:R-:W-:Y:S01]  /*7ab0*/  ISETP.GT.U32.AND P1, PT, R0, 0x7feffffe, PT ;  /* 0x7feffffe0000780c */ /* 0x000fe20003f24070 */
[----:B------:R-:W-:Y:S02]  /*7ac0*/  IMAD.MOV.U32 R0, RZ, RZ, -0x3ff ;  /* 0xfffffc01ff007424 */ /* 0x000fe400078e00ff */
[----:B------:R-:W-:-:S10]  /*7ad0*/  @!P0 IMAD.MOV.U32 R0, RZ, RZ, -0x435 ;  /* 0xfffffbcbff008424 */ /* 0x000fd400078e00ff */
[----:B------:R-:W-:Y:S05]  /*7ae0*/  @P1 BRA `(.L_x_6645) ;  /* 0x0000000000f81947 */ /* 0x000fea0003800000 */
[C---:B------:R-:W-:Y:S01]  /*7af0*/  LOP3.LUT R2, R27.reuse, 0xfffff, RZ, 0xc0, !PT ;  /* 0x000fffff1b027812 */ /* 0x040fe200078ec0ff */
[----:B------:R-:W-:Y:S01]  /*7b00*/  IMAD.MOV.U32 R4, RZ, RZ, RZ ;  /* 0x000000ffff047224 */ /* 0x000fe200078e00ff */
[----:B------:R-:W-:Y:S01]  /*7b10*/  MOV R31, 0x3ed0ee25 ;  /* 0x3ed0ee25001f7802 */ /* 0x000fe20000000f00 */
[----:B------:R-:W-:Y:S01]  /*7b20*/  IMAD.MOV.U32 R30, RZ, RZ, -0x748574fc ;  /* 0x8b7a8b04ff1e7424 */ /* 0x000fe200078e00ff */
[----:B------:R-:W-:Y:S01]  /*7b30*/  LOP3.LUT R25, R2, 0x3ff00000, RZ, 0xfc, !PT ;  /* 0x3ff0000002197812 */ /* 0x000fe200078efcff */
[----:B------:R-:W-:Y:S01]  /*7b40*/  UMOV UR8, 0x3ae80f1e ;  /* 0x3ae80f1e00087882 */ /* 0x000fe20000000000 */
[----:B------:R-:W-:Y:S01]  /*7b50*/  UMOV UR9, 0x3eb1380b ;  /* 0x3eb1380b00097882 */ /* 0x000fe20000000000 */
[----:B------:R-:W-:Y:S01]  /*7b60*/  LEA.HI R0, R27, R0, RZ, 0xc ;  /* 0x000000001b007211 */ /* 0x000fe200078f60ff */
[----:B------:R-:W-:Y:S01]  /*7b70*/  UMOV UR10, 0x80000000 ;  /* 0x80000000000a7882 */ /* 0x000fe20000000000 */
[----:B------:R-:W-:Y:S01]  /*7b80*/  ISETP.GE.U32.AND P0, PT, R25, 0x3ff6a09f, PT ;  /* 0x3ff6a09f1900780c */ /* 0x000fe20003f06070 */
[----:B------:R-:W-:-:S12]  /*7b90*/  UMOV UR11, 0x43300000 ;  /* 0x43300000000b7882 */ /* 0x000fd80000000000 */
[----:B------:R-:W-:Y:S02]  /*7ba0*/  @P0 VIADD R3, R25, 0xfff00000 ;  /* 0xfff0000019030836 */ /* 0x000fe40000000000 */
[----:B------:R-:W-:Y:S02]  /*7bb0*/  @P0 VIADD R0, R0, 0x1 ;  /* 0x0000000100000836 */ /* 0x000fe40000000000 */
        /* <DEDUP_REMOVED lines=14> */
[----:B------:R-:W-:Y:S01]  /*7ca0*/  LOP3.LUT R30, R0, 0x80000000, RZ, 0x3c, !PT ;  /* 0x80000000001e7812 */ /* 0x000fe200078e3cff */
[----:B------:R-:W-:Y:S01]  /*7cb0*/  IMAD.MOV.U32 R31, RZ, RZ, 0x43300000 ;  /* 0x43300000ff1f7424 */ /* 0x000fe200078e00ff */
[----:B------:R-:W-:-:S03]  /*7cc0*/  DADD R26, R26, R26 ;  /* 0x000000001a1a7229 */ /* 0x000fc6000000001a */
[----:B------:R-:W-:Y:S01]  /*7cd0*/  DFMA R28, R6, R28, UR8 ;  /* 0x00000008061c7e2b */ /* 0x000fe2000800001c */
[----:B------:R-:W-:Y:S01]  /*7ce0*/  UMOV UR8, 0xa9ab0956 ;  /* 0xa9ab095600087882 */ /* 0x000fe20000000000 */
[----:B------:R-:W-:Y:S01]  /*7cf0*/  UMOV UR9, 0x3f1745cb ;  /* 0x3f1745cb00097882 */ /* 0x000fe20000000000 */
[----:B------:R-:W-:Y:S01]  /*7d00*/  DADD R30, R30, -UR10 ;  /* 0x8000000a1e1e7e29 */ /* 0x000fe20008000000 */
[----:B------:R-:W-:Y:S01]  /*7d10*/  UMOV UR10, 0xfefa39ef ;  /* 0xfefa39ef000a7882 */ /* 0x000fe20000000000 */
[----:B------:R-:W-:Y:S01]  /*7d20*/  UMOV UR11, 0x3fe62e42 ;  /* 0x3fe62e42000b7882 */ /* 0x000fe20000000000 */
[----:B------:R-:W-:Y:S02]  /*7d30*/  DFMA R26, R24, -R2, R26 ;  /* 0x80000002181a722b */ /* 0x000fe4000000001a */
[----:B------:R-:W-:Y:S01]  /*7d40*/  DFMA R28, R6, R28, UR8 ;  /* 0x00000008061c7e2b */ /* 0x000fe2000800001c */
[----:B------:R-:W-:Y:S01]  /*7d50*/  UMOV UR8, 0x2d1b5154 ;  /* 0x2d1b515400087882 */ /* 0x000fe20000000000 */
[----:B------:R-:W-:Y:S01]  /*7d60*/  UMOV UR9, 0x3f3c71c7 ;  /* 0x3f3c71c700097882 */ /* 0x000fe20000000000 */
[----:B------:R-:W-:-:S03]  /*7d70*/  DFMA R24, R30, UR10, R2 ;  /* 0x0000000a1e187c2b */ /* 0x000fc60008000002 */
[----:B------:R-:W-:Y:S02]  /*7d80*/  DMUL R26, R4, R26 ;  /* 0x0000001a041a7228 */ /* 0x000fe40000000000 */
[----:B------:R-:W-:Y:S01]  /*7d90*/  DFMA R28, R6, R28, UR8 ;  /* 0x00000008061c7e2b */ /* 0x000fe2000800001c */
[----:B------:R-:W-:Y:S01]  /*7da0*/  UMOV UR8, 0x923be72d ;  /* 0x923be72d00087882 */ /* 0x000fe20000000000 */
[----:B------:R-:W-:Y:S01]  /*7db0*/  UMOV UR9, 0x3f624924 ;  /* 0x3f62492400097882 */ /* 0x000fe20000000000 */
[----:B------:R-:W-:-:S05]  /*7dc0*/  DFMA R32, R30, -UR6, R24 ;  /* 0x800000061e207c2b */ /* 0x000fca0008000018 */
[----:B------:R-:W-:Y:S01]  /*7dd0*/  DFMA R28, R6, R28, UR8 ;  /* 0x00000008061c7e2b */ /* 0x000fe2000800001c */
[----:B------:R-:W-:Y:S01]  /*7de0*/  UMOV UR8, 0x9999a3c4 ;  /* 0x9999a3c400087882 */ /* 0x000fe20000000000 */
[----:B------:R-:W-:Y:S01]  /*7df0*/  UMOV UR9, 0x3f899999 ;  /* 0x3f89999900097882 */ /* 0x000fe20000000000 */
[----:B------:R-:W-:-:S05]  /*7e00*/  DADD R32, -R2, R32 ;  /* 0x0000000002207229 */ /* 0x000fca0000000120 */
        /* <DEDUP_REMOVED lines=12> */
.L_x_6645:
[----:B------:R-:W-:Y:S01]  /*7ed0*/  IMAD.MOV.U32 R4, RZ, RZ, 0x0 ;  /* 0x00000000ff047424 */ /* 0x000fe200078e00ff */
[----:B------:R-:W-:Y:S01]  /*7ee0*/  LOP3.LUT P0, RZ, R3, 0x7fffffff, RZ, 0xc0, !PT ;  /* 0x7fffffff03ff7812 */ /* 0x000fe2000780c0ff */
[----:B------:R-:W-:-:S06]  /*7ef0*/  IMAD.MOV.U32 R5, RZ, RZ, 0x7ff00000 ;  /* 0x7ff00000ff057424 */ /* 0x000fcc00078e00ff */
[----:B------:R-:W-:-:S10]  /*7f00*/  DFMA R4, R2, R4, +INF ;  /* 0x7ff000000204742b */ /* 0x000fd40000000004 */
[----:B------:R-:W-:Y:S02]  /*7f10*/  FSEL R2, R4, RZ, P0 ;  /* 0x000000ff04027208 */ /* 0x000fe40000000000 */
[----:B------:R-:W-:-:S07]  /*7f20*/  FSEL R3, R5, -QNAN , P0 ;  /* 0xfff0000005037808 */ /* 0x000fce0000000000 */
.L_x_6644:
[----:B------:R-:W-:Y:S05]  /*7f30*/  BSYNC.RECONVERGENT B1 ;  /* 0x0000000000017941 */ /* 0x000fea0003800200 */
.L_x_6640:
[----:B------:R-:W-:Y:S01]  /*7f40*/  MOV R4, 0x652b82fe ;  /* 0x652b82fe00047802 */ /* 0x000fe20000000f00 */
[----:B------:R-:W-:Y:S01]  /*7f50*/  IMAD.MOV.U32 R5, RZ, RZ, 0x3ff71547 ;  /* 0x3ff71547ff057424 */ /* 0x000fe200078e00ff */
[----:B------:R-:W-:Y:S01]  /*7f60*/  UMOV UR6, 0xfefa39ef ;  /* 0xfefa39ef00067882 */ /* 0x000fe20000000000 */
[----:B------:R-:W-:Y:S01]  /*7f70*/  UMOV UR7, 0x3fe62e42 ;  /* 0x3fe62e4200077882 */ /* 0x000fe20000000000 */
[----:B------:R-:W-:Y:S01]  /*7f80*/  UMOV UR8, 0x3b39803f ;  /* 0x3b39803f00087882 */ /* 0x000fe20000000000 */
[----:B------:R-:W-:Y:S01]  /*7f90*/  UMOV UR9, 0x3c7abc9e ;  /* 0x3c7abc9e00097882 */ /* 0x000fe20000000000 */
[----:B------:R-:W-:Y:S01]  /*7fa0*/  DADD R26, -RZ, -|R18| ;  /* 0x00000000ff1a7229 */ /* 0x000fe20000000d12 */
[----:B------:R-:W-:Y:S01]  /*7fb0*/  IMAD.MOV.U32 R31, RZ, RZ, R17 ;  /* 0x000000ffff1f7224 */ /* 0x000fe200078e0011 */
[----:B------:R-:W-:Y:S01]  /*7fc0*/  DFMA R4, |R18|, -R4, 6.75539944105574400000e+15 ;  /* 0x433800001204742b */ /* 0x000fe20000000a04 */
[----:B------:R-:W-:Y:S01]  /*7fd0*/  MOV R0, RZ ;  /* 0x000000ff00007202 */ /* 0x000fe20000000f00 */
[----:B------:R-:W-:Y:S01]  /*7fe0*/  DSETP.MIN.AND P1, P2, RZ, R16, PT ;  /* 0x00000010ff00722a */ /* 0x000fe20003a20000 */
[----:B------:R-:W-:Y:S05]  /*7ff0*/  BSSY.RECONVERGENT B0, `(.L_x_6646) ;  /* 0x0000038000007945 */ /* 0x000fea0003800200 */
[----:B------:R-:W-:Y:S01]  /*8000*/  DADD R6, R4, -6.75539944105574400000e+15 ;  /* 0xc338000004067429 */ /* 0x000fe20000000000 */
[----:B------:R-:W-:-:S02]  /*8010*/  FSETP.GEU.FTZ.AND P0, PT, |R27|, 4.1917929649353027344, PT ;  /* 0x4086232b1b00780b */ /* 0x000fc40003f1e200 */
[----:B------:R-:W-:-:S05]  /*8020*/  FSEL R33, R0, R31, P1 ;  /* 0x0000001f00217208 */ /* 0x000fca0000800000 */
[----:B------:R-:W-:Y:S01]  /*8030*/  DFMA R24, R6, -UR6, -|R18| ;  /* 0x8000000606187c2b */ /* 0x000fe20008000c12 */
[----:B------:R-:W-:-:S07]  /*8040*/  @P2 LOP3.LUT R33, R31, 0x80000, RZ, 0xfc, !PT ;  /* 0x000800001f212812 */ /* 0x000fce00078efcff */
        /* <DEDUP_REMOVED lines=31> */
[----:B------:R-:W-:Y:S01]  /*8240*/  DFMA R6, R24, R6, 1 ;  /* 0x3ff000001806742b */ /* 0x000fe20000000006 */
[----:B------:R-:W-:Y:S02]  /*8250*/  IMAD.MOV.U32 R25, RZ, RZ, R16 ;  /* 0x000000ffff197224 */ /* 0x000fe400078e0010 */
[----:B------:R-:W-:-:S05]  /*8260*/  IMAD.MOV.U32 R16, RZ, RZ, RZ ;  /* 0x000000ffff107224 */ /* 0x000fca00078e00ff */
[----:B------:R-:W-:Y:S02]  /*8270*/  SEL R16, R16, R25, P1 ;  /* 0x0000001910107207 */ /* 0x000fe40000800000 */
        /* <DEDUP_REMOVED lines=15> */
.L_x_6647:
[----:B------:R-:W-:Y:S05]  /*8370*/  BSYNC.RECONVERGENT B0 ;  /* 0x0000000000007941 */ /* 0x000fea0003800200 */
.L_x_6646:
[C---:B------:R-:W-:Y:S01]  /*8380*/  FSETP.GEU.FTZ.AND P1, PT, R29.reuse, 1.7916666269302368164, PT ;  /* 0x3fe555551d00780b */ /* 0x040fe20003f3e000 */
[----:B------:R-:W-:Y:S01]  /*8390*/  IMAD.MOV.U32 R17, RZ, RZ, R33 ;  /* 0x000000ffff117224 */ /* 0x000fe200078e0021 */
[----:B------:R-:W-:Y:S01]  /*83a0*/  FSETP.GT.FTZ.AND P0, PT, R29, -1.6999999284744262695, PT ;  /* 0xbfd999991d00780b */ /* 0x000fe20003f14000 */
[----:B------:R-:W-:Y:S04]  /*83b0*/  BSSY.RECONVERGENT B1, `(.L_x_6648) ;  /* 0x0000088000017945 */ /* 0x000fe80003800200 */
[----:B------:R-:W-:-:S08]  /*83c0*/  DADD R16, R16, -R2 ;  /* 0x0000000010107229 */ /* 0x000fd00000000802 */
[----:B------:R-:W-:Y:S05]  /*83d0*/  @P0 BRA !P1, `(.L_x_6649) ;  /* 0x0000000400440947 */ /* 0x000fea0004800000 */
[----:B------:R-:W-:-:S10]  /*83e0*/  DADD R26, R28, 1 ;  /* 0x3ff000001c1a7429 */ /* 0x000fd40000000000 */
[----:B------:R-:W-:Y:S01]  /*83f0*/  ISETP.GT.AND P0, PT, R27, 0xfffff, PT ;  /* 0x000fffff1b00780c */ /* 0x000fe20003f04270 */
[----:B------:R-:W-:Y:S01]  /*8400*/  IMAD.MOV.U32 R4, RZ, RZ, R26 ;  /* 0x000000ffff047224 */ /* 0x000fe200078e001a */
[----:B------:R-:W-:Y:S02]  /*8410*/  MOV R5, R27 ;  /* 0x0000001b00057202 */ /* 0x000fe40000000f00 */
[----:B------:R-:W-:-:S09]  /*8420*/  MOV R24, R26 ;  /* 0x0000001a00187202 */ /* 0x000fd20000000f00 */
        /* <DEDUP_REMOVED lines=14> */
[C---:B------:R-:W-:Y:S01]  /*8510*/  LOP3.LUT R2, R27.reuse, 0xfffff, RZ, 0xc0, !PT ;  /* 0x000fffff1b027812 */ /* 0x040fe200078ec0ff */
[----:B------:R-:W-:Y:S01]  /*8520*/  IMAD.MOV.U32 R4, RZ, RZ, RZ ;  /* 0x000000ffff047224 */ /* 0x000fe200078e00ff */
[----:B------:R-:W-:Y:S01]  /*8530*/  UMOV UR8, 0x3ae80f1e ;  /* 0x3ae80f1e00087882 */ /* 0x000fe20000000000 */
[----:B------:R-:W-:Y:S01]  /*8540*/  IMAD.MOV.U32 R30, RZ, RZ, -0x748574fc ;  /* 0x8b7a8b04ff1e7424 */ /* 0x000fe200078e00ff */
[----:B------:R-:W-:Y:S01]  /*8550*/  LOP3.LUT R25, R2, 0x3ff00000, RZ, 0xfc, !PT ;  /* 0x3ff0000002197812 */ /* 0x000fe200078efcff */
[----:B------:R-:W-:Y:S01]  /*8560*/  IMAD.MOV.U32 R31, RZ, RZ, 0x3ed0ee25 ;  /* 0x3ed0ee25ff1f7424 */ /* 0x000fe200078e00ff */
[----:B------:R-:W-:Y:S01]  /*8570*/  UMOV UR9, 0x3eb1380b ;  /* 0x3eb1380b00097882 */ /* 0x000fe20000000000 */
[----:B------:R-:W-:Y:S01]  /*8580*/  LEA.HI R0, R27, R0, RZ, 0xc ;  /* 0x000000001b007211 */ /* 0x000fe200078f60ff */
[----:B------:R-:W-:Y:S01]  /*8590*/  UMOV UR10, 0x80000000 ;  /* 0x80000000000a7882 */ /* 0x000fe20000000000 */
[----:B------:R-:W-:Y:S01]  /*85a0*/  ISETP.GE.U32.AND P0, PT, R25, 0x3ff6a09f, PT ;  /* 0x3ff6a09f1900780c */ /* 0x000fe20003f06070 */
[----:B------:R-:W-:-:S12]  /*85b0*/  UMOV UR11, 0x43300000 ;  /* 0x43300000000b7882 */ /* 0x000fd80000000000 */
[----:B------:R-:W-:Y:S02]  /*85c0*/  @P0 VIADD R3, R25, 0xfff00000 ;  /* 0xfff0000019030836 */ /* 0x000fe40000000000 */
[----:B------:R-:W-:-:S03]  /*85d0*/  @P0 VIADD R0, R0, 0x1 ;  /* 0x0000000100000836 */ /* 0x000fc60000000000 */
[----:B------:R-:W-:-:S06]  /*85e0*/  @P0 MOV R25, R3 ;  /* 0x0000000300190202 */ /* 0x000fcc0000000f00 */
        /* <DEDUP_REMOVED lines=14> */
[----:B------:R-:W-:Y:S01]  /*86d0*/  DADD R26, R26, R26 ;  /* 0x000000001a1a7229 */ /* 0x000fe2000000001a */
[----:B------:R-:W-:-:S03]  /*86e0*/  MOV R31, 0x43300000 ;  /* 0x43300000001f7802 */ /* 0x000fc60000000f00 */
        /* <DEDUP_REMOVED lines=32> */
.L_x_6649:
        /* <DEDUP_REMOVED lines=22> */
.L_x_6652:
[----:B------:R-:W-:Y:S05]  /*8a50*/  BSYNC.RECONVERGENT B2 ;  /* 0x0000000000027941 */ /* 0x000fea0003800200 */
.L_x_6651:
        /* <DEDUP_REMOVED lines=29> */
.L_x_6650:
[----:B------:R-:W-:Y:S05]  /*8c30*/  BSYNC.RECONVERGENT B1 ;  /* 0x0000000000017941 */ /* 0x000fea0003800200 */
.L_x_6648:
[----:B------:R-:W-:Y:S01]  /*8c40*/  IMAD.MOV.U32 R4, RZ, RZ, 0x652b82fe ;  /* 0x652b82feff047424 */ /* 0x000fe200078e00ff */
[----:B------:R-:W-:Y:S01]  /*8c50*/  UMOV UR6, 0xfefa39ef ;  /* 0xfefa39ef00067882 */ /* 0x000fe20000000000 */
[----:B------:R-:W-:Y:S01]  /*8c60*/  IMAD.MOV.U32 R5, RZ, RZ, 0x3ff71547 ;  /* 0x3ff71547ff057424 */ /* 0x000fe200078e00ff */
[----:B------:R-:W-:Y:S01]  /*8c70*/  UMOV UR7, 0x3fe62e42 ;  /* 0x3fe62e4200077882 */ /* 0x000fe20000000000 */
[----:B------:R-:W-:Y:S01]  /*8c80*/  UMOV UR8, 0x3b39803f ;  /* 0x3b39803f00087882 */ /* 0x000fe20000000000 */
[----:B------:R-:W-:Y:S01]  /*8c90*/  UMOV UR9, 0x3c7abc9e ;  /* 0x3c7abc9e00097882 */ /* 0x000fe20000000000 */
[----:B-----5:R-:W-:Y:S01]  /*8ca0*/  DADD R26, -RZ, -|R20| ;  /* 0x00000000ff1a7229 */ /* 0x020fe20000000d14 */
[----:B------:R-:W-:Y:S01]  /*8cb0*/  IMAD.MOV.U32 R31, RZ, RZ, R19 ;  /* 0x000000ffff1f7224 */ /* 0x000fe200078e0013 */
[----:B------:R-:W-:Y:S01]  /*8cc0*/  DFMA R4, |R20|, -R4, 6.75539944105574400000e+15 ;  /* 0x433800001404742b */ /* 0x000fe20000000a04 */
[----:B------:R-:W-:Y:S01]  /*8cd0*/  IMAD.MOV.U32 R0, RZ, RZ, RZ ;  /* 0x000000ffff007224 */ /* 0x000fe200078e00ff */
        /* <DEDUP_REMOVED lines=39> */
[----:B------:R-:W-:Y:S01]  /*8f50*/  MOV R25, R18 ;  /* 0x0000001200197202 */ /* 0x000fe20000000f00 */
[----:B------:R-:W-:-:S05]  /*8f60*/  IMAD.MOV.U32 R18, RZ, RZ, RZ ;  /* 0x000000ffff127224 */ /* 0x000fca00078e00ff */
[----:B------:R-:W-:-:S03]  /*8f70*/  SEL R18, R18, R25, P1 ;  /* 0x0000001912127207 */ /* 0x000fc60000800000 */
        /* <DEDUP_REMOVED lines=15> */
.L_x_6654:
[----:B------:R-:W-:Y:S05]  /*9070*/  BSYNC.RECONVERGENT B0 ;  /* 0x0000000000007941 */ /* 0x000fea0003800200 */
.L_x_6653:
        /* <DEDUP_REMOVED lines=8> */
[--C-:B------:R-:W-:Y:S02]  /*9100*/  IMAD.MOV.U32 R4, RZ, RZ, R26.reuse ;  /* 0x000000ffff047224 */ /* 0x100fe400078e001a */
[----:B------:R-:W-:Y:S02]  /*9110*/  IMAD.MOV.U32 R5, RZ, RZ, R27 ;  /* 0x000000ffff057224 */ /* 0x000fe400078e001b */
[----:B------:R-:W-:-:S08]  /*9120*/  IMAD.MOV.U32 R24, RZ, RZ, R26 ;  /* 0x000000ffff187224 */ /* 0x000fd000078e001a */
        /* <DEDUP_REMOVED lines=16> */
[----:B------:R-:W-:Y:S01]  /*9230*/  MOV R30, 0x8b7a8b04 ;  /* 0x8b7a8b04001e7802 */ /* 0x000fe20000000f00 */
[----:B------:R-:W-:Y:S01]  /*9240*/  IMAD.MOV.U32 R31, RZ, RZ, 0x3ed0ee25 ;  /* 0x3ed0ee25ff1f7424 */ /* 0x000fe200078e00ff */
        /* <DEDUP_REMOVED lines=58> */
.L_x_6656:
        /* <DEDUP_REMOVED lines=22> */
.L_x_6659:
[----:B------:R-:W-:Y:S05]  /*9750*/  BSYNC.RECONVERGENT B2 ;  /* 0x0000000000027941 */ /* 0x000fea0003800200 */
.L_x_6658:
        /* <DEDUP_REMOVED lines=29> */
.L_x_6657:
[----:B------:R-:W-:Y:S05]  /*9930*/  BSYNC.RECONVERGENT B1 ;  /* 0x0000000000017941 */ /* 0x000fea0003800200 */
.L_x_6655:
[----:B------:R-:W-:Y:S01]  /*9940*/  IMAD.MOV.U32 R4, RZ, RZ, 0x652b82fe ;  /* 0x652b82feff047424 */ /* 0x000fe200078e00ff */
[----:B------:R-:W-:Y:S01]  /*9950*/  UMOV UR6, 0xfefa39ef ;  /* 0xfefa39ef00067882 */ /* 0x000fe20000000000 */
[----:B------:R-:W-:Y:S01]  /*9960*/  IMAD.MOV.U32 R5, RZ, RZ, 0x3ff71547 ;  /* 0x3ff71547ff057424 */ /* 0x000fe200078e00ff */
[----:B------:R-:W-:Y:S01]  /*9970*/  UMOV UR7, 0x3fe62e42 ;  /* 0x3fe62e4200077882 */ /* 0x000fe20000000000 */
[----:B------:R-:W-:Y:S01]  /*9980*/  UMOV UR8, 0x3b39803f ;  /* 0x3b39803f00087882 */ /* 0x000fe20000000000 */
[----:B------:R-:W-:Y:S01]  /*9990*/  UMOV UR9, 0x3c7abc9e ;  /* 0x3c7abc9e00097882 */ /* 0x000fe20000000000 */
[----:B------:R-:W-:Y:S01]  /*99a0*/  DADD R26, -RZ, -|R22| ;  /* 0x00000000ff1a7229 */ /* 0x000fe20000000d16 */
[----:B------:R-:W-:Y:S01]  /*99b0*/  IMAD.MOV.U32 R0, RZ, RZ, RZ ;  /* 0x000000ffff007224 */ /* 0x000fe200078e00ff */
[----:B------:R-:W-:Y:S01]  /*99c0*/  DFMA R4, |R22|, -R4, 6.75539944105574400000e+15 ;  /* 0x433800001604742b */ /* 0x000fe20000000a04 */
[----:B------:R-:W-:Y:S01]  /*99d0*/  MOV R31, R21 ;  /* 0x00000015001f7202 */ /* 0x000fe20000000f00 */
        /* <DEDUP_REMOVED lines=57> */
.L_x_6661:
[----:B------:R-:W-:Y:S05]  /*9d70*/  BSYNC.RECONVERGENT B0 ;  /* 0x0000000000007941 */ /* 0x000fea0003800200 */
.L_x_6660:
        /* <DEDUP_REMOVED lines=36> */
[----:B------:R-:W-:Y:S02]  /*9fc0*/  @P0 IADD3 R3, PT, PT, R25, -0x100000, RZ ;  /* 0xfff0000019030810 */ /* 0x000fe40007ffe0ff */
[----:B------:R-:W-:-:S03]  /*9fd0*/  @P0 IADD3 R0, PT, PT, R0, 0x1, RZ ;  /* 0x0000000100000810 */ /* 0x000fc60007ffe0ff */
        /* <DEDUP_REMOVED lines=49> */
.L_x_6663:
        /* <DEDUP_REMOVED lines=22> */
.L_x_6666:
[----:B------:R-:W-:Y:S05]  /*a450*/  BSYNC.RECONVERGENT B2 ;  /* 0x0000000000027941 */ /* 0x000fea0003800200 */
.L_x_6665:
        /* <DEDUP_REMOVED lines=29> */
.L_x_6664:
[----:B------:R-:W-:Y:S05]  /*a630*/  BSYNC.RECONVERGENT B1 ;  /* 0x0000000000017941 */ /* 0x000fea0003800200 */
.L_x_6662:
[----:B------:R-:W-:Y:S01]  /*a640*/  IMAD.MOV.U32 R4, RZ, RZ, 0x652b82fe ;  /* 0x652b82feff047424 */ /* 0x000fe200078e00ff */
[----:B------:R-:W-:Y:S01]  /*a650*/  MOV R5, 0x3ff71547 ;  /* 0x3ff7154700057802 */ /* 0x000fe20000000f00 */
[----:B------:R-:W-:Y:S01]  /*a660*/  UMOV UR6, 0xfefa39ef ;  /* 0xfefa39ef00067882 */ /* 0x000fe20000000000 */
[----:B------:R-:W-:Y:S01]  /*a670*/  UMOV UR7, 0x3fe62e42 ;  /* 0x3fe62e4200077882 */ /* 0x000fe20000000000 */
[----:B------:R-:W-:Y:S01]  /*a680*/  UMOV UR8, 0x3b39803f ;  /* 0x3b39803f00087882 */ /* 0x000fe20000000000 */
[----:B------:R-:W-:Y:S01]  /*a690*/  UMOV UR9, 0x3c7abc9e ;  /* 0x3c7abc9e00097882 */ /* 0x000fe20000000000 */
[----:B------:R-:W-:Y:S01]  /*a6a0*/  DADD R26, -RZ, -|R8| ;  /* 0x00000000ff1a7229 */ /* 0x000fe20000000d08 */
        /* <DEDUP_REMOVED lines=45> */
[----:B------:R-:W-:Y:S01]  /*a980*/  IMAD.MOV.U32 R28, RZ, RZ, R6 ;  /* 0x000000ffff1c7224 */ /* 0x000fe200078e0006 */
[----:B------:R-:W-:Y:S01]  /*a990*/  LEA R29, R4, R7, 0x14 ;  /* 0x00000007041d7211 */ /* 0x000fe200078ea0ff */
        /* <DEDUP_REMOVED lines=13> */
.L_x_6668:
[----:B------:R-:W-:Y:S05]  /*aa70*/  BSYNC.RECONVERGENT B0 ;  /* 0x0000000000007941 */ /* 0x000fea0003800200 */
.L_x_6667:
        /* <DEDUP_REMOVED lines=12> */
[----:B------:R-:W-:Y:S01]  /*ab40*/  @!P0 MOV R27, R5 ;  /* 0x00000005001b8202 */ /* 0x000fe20000000f00 */
[----:B------:R-:W-:-:S04]  /*ab50*/  @!P0 IMAD.MOV.U32 R24, RZ, RZ, R4 ;  /* 0x000000ffff188224 */ /* 0x000fc800078e0004 */
        /* <DEDUP_REMOVED lines=12> */
[----:B------:R-:W-:Y:S01]  /*ac20*/  IMAD.MOV.U32 R30, RZ, RZ, -0x748574fc ;  /* 0x8b7a8b04ff1e7424 */ /* 0x000fe200078e00ff */
[----:B------:R-:W-:Y:S01]  /*ac30*/  MOV R4, RZ ;  /* 0x000000ff00047202 */ /* 0x000fe20000000f00 */
        /* <DEDUP_REMOVED lines=59> */
.L_x_6670:
        /* <DEDUP_REMOVED lines=22> */
.L_x_6673:
[----:B------:R-:W-:Y:S05]  /*b150*/  BSYNC.RECONVERGENT B2 ;  /* 0x0000000000027941 */ /* 0x000fea0003800200 */
.L_x_6672:
        /* <DEDUP_REMOVED lines=29> */
.L_x_6671:
[----:B------:R-:W-:Y:S05]  /*b330*/  BSYNC.RECONVERGENT B1 ;  /* 0x0000000000017941 */ /* 0x000fea0003800200 */
.L_x_6669:
[----:B------:R-:W-:Y:S01]  /*b340*/  IMAD.MOV.U32 R4, RZ, RZ, 0x652b82fe ;  /* 0x652b82feff047424 */ /* 0x000fe200078e00ff */
[----:B------:R-:W-:Y:S01]  /*b350*/  UMOV UR6, 0xfefa39ef ;  /* 0xfefa39ef00067882 */ /* 0x000fe20000000000 */
[----:B------:R-:W-:Y:S01]  /*b360*/  IMAD.MOV.U32 R5, RZ, RZ, 0x3ff71547 ;  /* 0x3ff71547ff057424 */ /* 0x000fe200078e00ff */
        /* <DEDUP_REMOVED lines=46> */
[----:B------:R-:W-:Y:S01]  /*b650*/  IMAD.MOV.U32 R25, RZ, RZ, R8 ;  /* 0x000000ffff197224 */ /* 0x000fe200078e0008 */
[----:B------:R-:W-:-:S04]  /*b660*/  MOV R8, RZ ;  /* 0x000000ff00087202 */ /* 0x000fc80000000f00 */
[----:B------:R-:W-:-:S04]  /*b670*/  SEL R8, R8, R25, P1 ;  /* 0x0000001908087207 */ /* 0x000fc80000800000 */
        /* <DEDUP_REMOVED lines=15> */
.L_x_6675:
[----:B------:R-:W-:Y:S05]  /*b770*/  BSYNC.RECONVERGENT B0 ;  /* 0x0000000000007941 */ /* 0x000fea0003800200 */
.L_x_6674:
[C---:B------:R-:W-:Y:S01]  /*b780*/  FSETP.GEU.FTZ.AND P1, PT, R29.reuse, 1.7916666269302368164, PT ;  /* 0x3fe555551d00780b */ /* 0x040fe20003f3e000 */
[----:B------:R-:W-:Y:S01]  /*b790*/  BSSY.RECONVERGENT B1, `(.L_x_6676) ;  /* 0x000008a000017945 */ /* 0x000fe20003800200 */
[----:B------:R-:W-:Y:S02]  /*b7a0*/  FSETP.GT.FTZ.AND P0, PT, R29, -1.6999999284744262695, PT ;  /* 0xbfd999991d00780b */ /* 0x000fe40003f14000 */
[----:B------:R-:W-:-:S06]  /*b7b0*/  MOV R9, R33 ;  /* 0x0000002100097202 */ /* 0x000fcc0000000f00 */
[----:B------:R-:W-:-:S05]  /*b7c0*/  DADD R8, R8, -R2 ;  /* 0x0000000008087229 */ /* 0x000fca0000000802 */
[----:B------:R-:W-:Y:S06]  /*b7d0*/  @P0 BRA !P1, `(.L_x_6677) ;  /* 0x0000000400440947 */ /* 0x000fec0004800000 */
[----:B------:R-:W-:-:S10]  /*b7e0*/  DADD R26, R28, 1 ;  /* 0x3ff000001c1a7429 */ /* 0x000fd40000000000 */
[----:B------:R-:W-:Y:S01]  /*b7f0*/  ISETP.GT.AND P0, PT, R27, 0xfffff, PT ;  /* 0x000fffff1b00780c */ /* 0x000fe20003f04270 */
[--C-:B------:R-:W-:Y:S02]  /*b800*/  IMAD.MOV.U32 R4, RZ, RZ, R26.reuse ;  /* 0x000000ffff047224 */ /* 0x100fe400078e001a */
[----:B------:R-:W-:Y:S02]  /*b810*/  IMAD.MOV.U32 R5, RZ, RZ, R27 ;  /* 0x000000ffff057224 */ /* 0x000fe400078e001b */
[----:B------:R-:W-:-:S08]  /*b820*/  IMAD.MOV.U32 R24, RZ, RZ, R26 ;  /* 0x000000ffff187224 */ /* 0x000fd000078e001a */
[----:B------:R-:W-:-:S10]  /*b830*/  @!P0 DMUL R4, R4, 1.80143985094819840000e+16 ;  /* 0x4350000004048828 */ /* 0x000fd40000000000 */
[----:B------:R-:W-:Y:S02]  /*b840*/  @!P0 IMAD.MOV.U32 R27, RZ, RZ, R5 ;  /* 0x000000ffff1b8224 */ /* 0x000fe400078e0005 */
[----:B------:R-:W-:Y:S02]  /*b850*/  @!P0 IMAD.MOV.U32 R24, RZ, RZ, R4 ;  /* 0x000000ffff188224 */ /* 0x000fe400078e0004 */
[----:B------:R-:W-:-:S05]  /*b860*/  VIADD R0, R27, 0xffffffff ;  /* 0xffffffff1b007836 */ /* 0x000fca0000000000 */
[----:B------:R-:W-:Y:S01]  /*b870*/  ISETP.GE.U32.AND P1, PT, R0, 0x7fefffff, PT ;  /* 0x7fefffff0000780c */ /* 0x000fe20003f26070 */
[----:B------:R-:W-:Y:S01]  /*b880*/  IMAD.MOV.U32 R0, RZ, RZ, -0x3ff ;  /* 0xfffffc01ff007424 */ /* 0x000fe200078e00ff */
[----:B------:R-:W-:-:S11]  /*b890*/  @!P0 MOV R0, 0xfffffbcb ;  /* 0xfffffbcb00008802 */ /* 0x000fd60000000f00 */
[----:B------:R-:W-:Y:S01]  /*b8a0*/  @P1 MOV R2, 0x0 ;  /* 0x0000000000021802 */ /* 0x000fe20000000f00 */
[----:B------:R-:W-:Y:S01]  /*b8b0*/  @P1 IMAD.MOV.U32 R3, RZ, RZ, 0x7ff00000 ;  /* 0x7ff00000ff031424 */ /* 0x000fe200078e00ff */
[----:B------:R-:W-:-:S05]  /*b8c0*/  @P1 LOP3.LUT P2, RZ, R5, 0x7fffffff, RZ, 0xc0, !PT ;  /* 0x7fffffff05ff1812 */ /* 0x000fca000784c0ff */
[----:B------:R-:W-:-:S10]  /*b8d0*/  @P1 DFMA R2, R4, R2, +INF ;  /* 0x7ff000000402142b */ /* 0x000fd40000000002 */
[----:B------:R-:W-:Y:S02]  /*b8e0*/  @P1 FSEL R2, R2, RZ, P2 ;  /* 0x000000ff02021208 */ /* 0x000fe40001000000 */
[----:B------:R-:W-:Y:S01]  /*b8f0*/  @P1 FSEL R3, R3, -QNAN , P2 ;  /* 0xfff0000003031808 */ /* 0x000fe20001000000 */
[----:B------:R-:W-:Y:S06]  /*b900*/  @P1 BRA `(.L_x_6678) ;  /* 0x0000000400c81947 */ /* 0x000fec0003800000 */
        /* <DEDUP_REMOVED lines=62> */
.L_x_6677:
        /* <DEDUP_REMOVED lines=22> */
.L_x_6680:
[----:B------:R-:W-:Y:S05]  /*be50*/  BSYNC.RECONVERGENT B2 ;  /* 0x0000000000027941 */ /* 0x000fea0003800200 */
.L_x_6679:
        /* <DEDUP_REMOVED lines=29> */
.L_x_6678:
[----:B------:R-:W-:Y:S05]  /*c030*/  BSYNC.RECONVERGENT B1 ;  /* 0x0000000000017941 */ /* 0x000fea0003800200 */
.L_x_6676:
        /* <DEDUP_REMOVED lines=67> */
.L_x_6682:
[----:B------:R-:W-:Y:S05]  /*c470*/  BSYNC.RECONVERGENT B0 ;  /* 0x0000000000007941 */ /* 0x000fea0003800200 */
.L_x_6681:
        /* <DEDUP_REMOVED lines=87> */
.L_x_6684:
        /* <DEDUP_REMOVED lines=22> */
.L_x_6687:
[----:B------:R-:W-:Y:S05]  /*cb50*/  BSYNC.RECONVERGENT B2 ;  /* 0x0000000000027941 */ /* 0x000fea0003800200 */
.L_x_6686:
        /* <DEDUP_REMOVED lines=29> */
.L_x_6685:
[----:B------:R-:W-:Y:S05]  /*cd30*/  BSYNC.RECONVERGENT B1 ;  /* 0x0000000000017941 */ /* 0x000fea0003800200 */
.L_x_6683:
        /* <DEDUP_REMOVED lines=67> */
.L_x_6689:
[----:B------:R-:W-:Y:S05]  /*d170*/  BSYNC.RECONVERGENT B0 ;  /* 0x0000000000007941 */ /* 0x000fea0003800200 */
.L_x_6688:
        /* <DEDUP_REMOVED lines=87> */
.L_x_6691:
        /* <DEDUP_REMOVED lines=22> */
.L_x_6694:
[----:B------:R-:W-:Y:S05]  /*d850*/  BSYNC.RECONVERGENT B2 ;  /* 0x0000000000027941 */ /* 0x000fea0003800200 */
.L_x_6693:
        /* <DEDUP_REMOVED lines=29> */
.L_x_6692:
[----:B------:R-:W-:Y:S05]  /*da30*/  BSYNC.RECONVERGENT B1 ;  /* 0x0000000000017941 */ /* 0x000fea0003800200 */
.L_x_6690:
[----:B------:R-:W0:Y:S01]  /*da40*/  S2R R0, SR_CTAID.X ;  /* 0x0000000000007919 */ /* 0x000e220000002500 */
[----:B------:R-:W1:Y:S01]  /*da50*/  LDC.64 R2, c[0x0][0x388] ;  /* 0x0000e200ff027b82 */ /* 0x000e620000000a00 */
[----:B------:R-:W-:Y:S01]  /*da60*/  DSETP.MIN.AND P0, P1, RZ, R14, PT ;  /* 0x0000000eff00722a */ /* 0x000fe20003900000 */
[----:B------:R-:W-:Y:S01]  /*da70*/  IMAD.MOV.U32 R25, RZ, RZ, R14 ;  /* 0x000000ffff197224 */ /* 0x000fe200078e000e */
[----:B------:R-:W2:Y:S01]  /*da80*/  S2R R5, SR_TID.X ;  /* 0x0000000000057919 */ /* 0x000ea20000002100 */
[----:B------:R-:W-:-:S05]  /*da90*/  IMAD.MOV.U32 R14, RZ, RZ, RZ ;  /* 0x000000ffff0e7224 */ /* 0x000fca00078e00ff */
[----:B------:R-:W-:Y:S01]  /*daa0*/  SEL R14, R14, R25, P0 ;  /* 0x000000190e0e7207 */ /* 0x000fe20000000000 */
[----:B0-----:R-:W-:Y:S02]  /*dab0*/  IMAD.SHL.U32 R7, R0, 0x400, RZ ;  /* 0x0000040000077824 */ /* 0x001fe400078e00ff */
[----:B------:R-:W-:Y:S02]  /*dac0*/  IMAD.MOV.U32 R0, RZ, RZ, RZ ;  /* 0x000000ffff007224 */ /* 0x000fe400078e00ff */
[----:B-1----:R-:W-:-:S03]  /*dad0*/  IMAD.WIDE.U32 R2, R7, 0x8, R2 ;  /* 0x0000000807027825 */ /* 0x002fc600078e0002 */
[----:B------:R-:W-:Y:S02]  /*dae0*/  FSEL R27, R0, R15, P0 ;  /* 0x0000000f001b7208 */ /* 0x000fe40000000000 */
[----:B------:R-:W-:Y:S01]  /*daf0*/  @P1 LOP3.LUT R27, R15, 0x80000, RZ, 0xfc, !PT ;  /* 0x000800000f1b1812 */ /* 0x000fe200078efcff */
[----:B--2---:R-:W-:-:S03]  /*db00*/  IMAD.WIDE.U32 R2, R5, 0x10, R2 ;  /* 0x0000001005027825 */ /* 0x004fc600078e0002 */
[----:B------:R-:W-:Y:S02]  /*db10*/  MOV R15, R27 ;  /* 0x0000001b000f7202 */ /* 0x000fe40000000f00 */
[----:B------:R-:W-:Y:S04]  /*db20*/  STG.E.128 desc[UR4][R2.64], R16 ;  /* 0x0000001002007986 */ /* 0x000fe8000c101d04 */
[----:B------:R-:W-:Y:S01]  /*db30*/  DADD R14, R14, -R28 ;  /* 0x000000000e0e7229 */ /* 0x000fe2000000081c */
[----:B------:R-:W-:Y:S04]  /*db40*/  STG.E.128 desc[UR4][R2.64+0x800], R20 ;  /* 0x0008001402007986 */ /* 0x000fe8000c101d04 */
[----:B------:R-:W-:Y:S04]  /*db50*/  STG.E.128 desc[UR4][R2.64+0x1000], R8 ;  /* 0x0010000802007986 */ /* 0x000fe8000c101d04 */
[----:B------:R-:W-:Y:S01]  /*db60*/  STG.E.128 desc[UR4][R2.64+0x1800], R12 ;  /* 0x0018000c02007986 */ /* 0x000fe2000c101d04 */
[----:B------:R-:W-:Y:S05]  /*db70*/  EXIT ;  /* 0x000000000000794d */ /* 0x000fea0003800000 */
        .weak           $__internal_11_$__cuda_sm20_div_rn_f64_full
        .type           $__internal_11_$__cuda_sm20_div_rn_f64_full,@function
        .size           $__internal_11_$__cuda_sm20_div_rn_f64_full,(.L_x_7000 - $__internal_11_$__cuda_sm20_div_rn_f64_full)
$__internal_11_$__cuda_sm20_div_rn_f64_full:
[C---:B------:R-:W-:Y:S01]  /*db80*/  FSETP.GEU.AND P0, PT, |R5|.reuse, 1.469367938527859385e-39, PT ;  /* 0x001000000500780b */ /* 0x040fe20003f0e200 */
[--C-:B------:R-:W-:Y:S01]  /*db90*/  IMAD.MOV.U32 R26, RZ, RZ, R4.reuse ;  /* 0x000000ffff1a7224 */ /* 0x100fe200078e0004 */
[----:B------:R-:W-:Y:S01]  /*dba0*/  LOP3.LUT R24, R5, 0x800fffff, RZ, 0xc0, !PT ;  /* 0x800fffff05187812 */ /* 0x000fe200078ec0ff */
[----:B------:R-:W-:Y:S01]  /*dbb0*/  IMAD.MOV.U32 R27, RZ, RZ, R5 ;  /* 0x000000ffff1b7224 */ /* 0x000fe200078e0005 */
[----:B------:R-:W-:Y:S01]  /*dbc0*/  MOV R37, R3 ;  /* 0x0000000300257202 */ /* 0x000fe20000000f00 */
[----:B------:R-:W-:Y:S01]  /*dbd0*/  IMAD.MOV.U32 R32, RZ, RZ, 0x1 ;  /* 0x00000001ff207424 */ /* 0x000fe200078e00ff */
[----:B------:R-:W-:Y:S01]  /*dbe0*/  LOP3.LUT R25, R24, 0x3ff00000, RZ, 0xfc, !PT ;  /* 0x3ff0000018197812 */ /* 0x000fe200078efcff */
[----:B------:R-:W-:Y:S01]  /*dbf0*/  IMAD.MOV.U32 R24, RZ, RZ, R4 ;  /* 0x000000ffff187224 */ /* 0x000fe200078e0004 */
[C---:B------:R-:W-:Y:S01]  /*dc00*/  FSETP.GEU.AND P2, PT, |R37|.reuse, 1.469367938527859385e-39, PT ;  /* 0x001000002500780b */ /* 0x040fe20003f4e200 */
[----:B------:R-:W-:Y:S01]  /*dc10*/  IMAD.MOV.U32 R36, RZ, RZ, R2 ;  /* 0x000000ffff247224 */ /* 0x000fe200078e0002 */
[----:B------:R-:W-:Y:S01]  /*dc20*/  LOP3.LUT R3, R37, 0x7ff00000, RZ, 0xc0, !PT ;  /* 0x7ff0000025037812 */ /* 0x000fe200078ec0ff */
[----:B------:R-:W-:Y:S01]  /*dc30*/  BSSY.RECONVERGENT B0, `(.L_x_6695) ;  /* 0x0000055000007945 */ /* 0x000fe20003800200 */
[----:B------:R-:W-:Y:S01]  /*dc40*/  LOP3.LUT R4, R5, 0x7ff00000, RZ, 0xc0, !PT ;  /* 0x7ff0000005047812 */ /* 0x000fe200078ec0ff */
[----:B------:R-:W-:-:S03]  /*dc50*/  @!P0 DMUL R24, R26, 8.98846567431157953865e+307 ;  /* 0x7fe000001a188828 */ /* 0x000fc60000000000 */
[----:B------:R-:W-:-:S03]  /*dc60*/  ISETP.GE.U32.AND P1, PT, R3, R4, PT ;  /* 0x000000040300720c */ /* 0x000fc60003f26070 */
[----:B------:R-:W0:Y:S02]  /*dc70*/  MUFU.RCP64H R33, R25 ;  /* 0x0000001900217308 */ /* 0x000e240000001800 */
[----:B------:R-:W-:Y:S01]  /*dc80*/  @!P2 LOP3.LUT R2, R27, 0x7ff00000, RZ, 0xc0, !PT ;  /* 0x7ff000001b02a812 */ /* 0x000fe200078ec0ff */
[----:B------:R-:W-:Y:S01]  /*dc90*/  @!P2 IMAD.MOV.U32 R38, RZ, RZ, RZ ;  /* 0x000000ffff26a224 */ /* 0x000fe200078e00ff */
[----:B------:R-:W-:Y:S02]  /*dca0*/  @!P0 LOP3.LUT R4, R25, 0x7ff00000, RZ, 0xc0, !PT ;  /* 0x7ff0000019048812 */ /* 0x000fe400078ec0ff */
[----:B------:R-:W-:Y:S01]  /*dcb0*/  @!P2 ISETP.GE.U32.AND P3, PT, R3, R2, PT ;  /* 0x000000020300a20c */ /* 0x000fe20003f66070 */
[----:B------:R-:W-:-:S05]  /*dcc0*/  IMAD.MOV.U32 R2, RZ, RZ, 0x1ca00000 ;  /* 0x1ca00000ff027424 */ /* 0x000fca00078e00ff */
[C---:B------:R-:W-:Y:S02]  /*dcd0*/  @!P2 SEL R5, R2.reuse, 0x63400000, !P3 ;  /* 0x634000000205a807 */ /* 0x040fe40005800000 */
[----:B------:R-:W-:Y:S02]  /*dce0*/  SEL R6, R2, 0x63400000, !P1 ;  /* 0x6340000002067807 */ /* 0x000fe40004800000 */
[----:B------:R-:W-:Y:S01]  /*dcf0*/  @!P2 LOP3.LUT R5, R5, 0x80000000, R37, 0xf8, !PT ;  /* 0x800000000505a812 */ /* 0x000fe200078ef825 */
[----:B0-----:R-:W-:-:S03]  /*dd00*/  DFMA R34, R32, -R24, 1 ;  /* 0x3ff000002022742b */ /* 0x001fc60000000818 */
[----:B------:R-:W-:-:S05]  /*dd10*/  @!P2 LOP3.LUT R39, R5, 0x100000, RZ, 0xfc, !PT ;  /* 0x001000000527a812 */ /* 0x000fca00078efcff */
[----:B------:R-:W-:-:S08]  /*dd20*/  DFMA R34, R34, R34, R34 ;  /* 0x000000222222722b */ /* 0x000fd00000000022 */
[----:B------:R-:W-:Y:S01]  /*dd30*/  DFMA R32, R32, R34, R32 ;  /* 0x000000222020722b */ /* 0x000fe20000000020 */
[----:B------:R-:W-:Y:S01]  /*dd40*/  LOP3.LUT R35, R6, 0x800fffff, R37, 0xf8, !PT ;  /* 0x800fffff06237812 */ /* 0x000fe200078ef825 */
[----:B------:R-:W-:-:S06]  /*dd50*/  IMAD.MOV.U32 R34, RZ, RZ, R36 ;  /* 0x000000ffff227224 */ /* 0x000fcc00078e0024 */
[----:B------:R-:W-:Y:S02]  /*dd60*/  DFMA R40, R32, -R24, 1 ;  /* 0x3ff000002028742b */ /* 0x000fe40000000818 */
[----:B------:R-:W-:-:S06]  /*dd70*/  @!P2 DFMA R34, R34, 2, -R38 ;  /* 0x400000002222a82b */ /* 0x000fcc0000000826 */
[----:B------:R-:W-:-:S04]  /*dd80*/  DFMA R40, R32, R40, R32 ;  /* 0x000000282028722b */ /* 0x000fc80000000020 */
[----:B------:R-:W-:-:S04]  /*dd90*/  @!P2 LOP3.LUT R3, R35, 0x7ff00000, RZ, 0xc0, !PT ;  /* 0x7ff000002303a812 */ /* 0x000fc800078ec0ff */
[----:B------:R-:W-:Y:S01]  /*dda0*/  IADD3 R5, PT, PT, R3, -0x1, RZ ;  /* 0xffffffff03057810 */ /* 0x000fe20007ffe0ff */
[----:B------:R-:W-:-:S03]  /*ddb0*/  DMUL R38, R40, R34 ;  /* 0x0000002228267228 */ /* 0x000fc60000000000 */
[----:B------:R-:W-:Y:S01]  /*ddc0*/  ISETP.GT.U32.AND P0, PT, R5, 0x7feffffe, PT ;  /* 0x7feffffe0500780c */ /* 0x000fe20003f04070 */
[----:B------:R-:W-:-:S04]  /*ddd0*/  VIADD R5, R4, 0xffffffff ;  /* 0xffffffff04057836 */ /* 0x000fc80000000000 */
[----:B------:R-:W-:Y:S01]  /*dde0*/  DFMA R32, R38, -R24, R34 ;  /* 0x800000182620722b */ /* 0x000fe20000000022 */
[----:B------:R-:W-:-:S07]  /*ddf0*/  ISETP.GT.U32.OR P0, PT, R5, 0x7feffffe, P0 ;  /* 0x7feffffe0500780c */ /* 0x000fce0000704470 */
[----:B------:R-:W-:-:S06]  /*de00*/  DFMA R32, R40, R32, R38 ;  /* 0x000000202820722b */ /* 0x000fcc0000000026 */
[----:B------:R-:W-:Y:S05]  /*de10*/  @P0 BRA `(.L_x_6696) ;  /* 0x0000000000780947 */ /* 0x000fea0003800000 */
[----:B------:R-:W-:Y:S02]  /*de20*/  LOP3.LUT R3, R37, 0x7ff00000, RZ, 0xc0, !PT ;  /* 0x7ff0000025037812 */ /* 0x000fe400078ec0ff */
        /* <DEDUP_REMOVED lines=17> */
[----:B------:R-:W-:Y:S01]  /*df40*/  IMAD.MOV R5, RZ, RZ, -R2 ;  /* 0x000000ffff057224 */ /* 0x000fe200078e0a02 */
[----:B------:R-:W-:Y:S01]  /*df50*/  IADD3 R2, PT, PT, -R2, -0x43300000, RZ ;  /* 0xbcd0000002027810 */ /* 0x000fe20007ffe1ff */
[----:B------:R-:W-:-:S06]  /*df60*/  IMAD.MOV.U32 R4, RZ, RZ, RZ ;  /* 0x000000ffff047224 */ /* 0x000fcc00078e00ff */
[----:B------:R-:W-:Y:S02]  /*df70*/  DFMA R4, R38, -R4, R32 ;  /* 0x800000042604722b */ /* 0x000fe40000000020 */
[----:B------:R-:W-:-:S08]  /*df80*/  DMUL.RP R32, R32, R24 ;  /* 0x0000001820207228 */ /* 0x000fd00000008000 */
[----:B------:R-:W-:Y:S02]  /*df90*/  FSETP.NEU.AND P0, PT, |R5|, R2, PT ;  /* 0x000000020500720b */ /* 0x000fe40003f0d200 */
[----:B------:R-:W-:Y:S02]  /*dfa0*/  LOP3.LUT R26, R33, R26, RZ, 0x3c, !PT ;  /* 0x0000001a211a7212 */ /* 0x000fe400078e3cff */
[----:B------:R-:W-:Y:S02]  /*dfb0*/  FSEL R2, R32, R38, !P0 ;  /* 0x0000002620027208 */ /* 0x000fe40004000000 */
[----:B------:R-:W-:-:S03]  /*dfc0*/  FSEL R3, R26, R39, !P0 ;  /* 0x000000271a037208 */ /* 0x000fc60004000000 */
[----:B------:R-:W-:Y:S02]  /*dfd0*/  IMAD.MOV.U32 R38, RZ, RZ, R2 ;  /* 0x000000ffff267224 */ /* 0x000fe400078e0002 */
[----:B------:R-:W-:Y:S01]  /*dfe0*/  IMAD.MOV.U32 R39, RZ, RZ, R3 ;  /* 0x000000ffff277224 */ /* 0x000fe200078e0003 */
[----:B------:R-:W-:Y:S06]  /*dff0*/  BRA `(.L_x_6697) ;  /* 0x0000000000607947 */ /* 0x000fec0003800000 */
.L_x_6696:
        /* <DEDUP_REMOVED lines=11> */
[----:B------:R-:W-:Y:S01]  /*e0b0*/  @P0 LOP3.LUT R2, R27, 0x7ff00000, RZ, 0xfc, !PT ;  /* 0x7ff000001b020812 */ /* 0x000fe200078efcff */
[----:B------:R-:W-:Y:S02]  /*e0c0*/  @!P0 IMAD.MOV.U32 R38, RZ, RZ, RZ ;  /* 0x000000ffff268224 */ /* 0x000fe400078e00ff */
[----:B------:R-:W-:Y:S01]  /*e0d0*/  @!P0 IMAD.MOV.U32 R39, RZ, RZ, R27 ;  /* 0x000000ffff278224 */ /* 0x000fe200078e001b */
[----:B------:R-:W-:Y:S01]  /*e0e0*/  @P0 MOV R39, R2 ;  /* 0x0000000200270202 */ /* 0x000fe20000000f00 */
[----:B------:R-:W-:Y:S01]  /*e0f0*/  @P0 IMAD.MOV.U32 R38, RZ, RZ, RZ ;  /* 0x000000ffff260224 */ /* 0x000fe200078e00ff */
[----:B------:R-:W-:Y:S06]  /*e100*/  BRA `(.L_x_6697) ;  /* 0x00000000001c7947 */ /* 0x000fec0003800000 */
.L_x_6699:
[----:B------:R-:W-:Y:S01]  /*e110*/  LOP3.LUT R3, R27, 0x80000, RZ, 0xfc, !PT ;  /* 0x000800001b037812 */ /* 0x000fe200078efcff */
[----:B------:R-:W-:-:S04]  /*e120*/  IMAD.MOV.U32 R38, RZ, RZ, R26 ;  /* 0x000000ffff267224 */ /* 0x000fc800078e001a */
[----:B------:R-:W-:Y:S01]  /*e130*/  IMAD.MOV.U32 R39, RZ, RZ, R3 ;  /* 0x000000ffff277224 */ /* 0x000fe200078e0003 */
[----:B------:R-:W-:Y:S06]  /*e140*/  BRA `(.L_x_6697) ;  /* 0x00000000000c7947 */ /* 0x000fec0003800000 */
.L_x_6698:
[----:B------:R-:W-:Y:S01]  /*e150*/  LOP3.LUT R3, R37, 0x80000, RZ, 0xfc, !PT ;  /* 0x0008000025037812 */ /* 0x000fe200078efcff */
[----:B------:R-:W-:-:S04]  /*e160*/  IMAD.MOV.U32 R38, RZ, RZ, R36 ;  /* 0x000000ffff267224 */ /* 0x000fc800078e0024 */
[----:B------:R-:W-:-:S07]  /*e170*/  IMAD.MOV.U32 R39, RZ, RZ, R3 ;  /* 0x000000ffff277224 */ /* 0x000fce00078e0003 */
.L_x_6697:
[----:B------:R-:W-:Y:S05]  /*e180*/  BSYNC.RECONVERGENT B0 ;  /* 0x0000000000007941 */ /* 0x000fea0003800200 */
.L_x_6695:
[----:B------:R-:W-:Y:S01]  /*e190*/  IMAD.MOV.U32 R4, RZ, RZ, R0 ;  /* 0x000000ffff047224 */ /* 0x000fe200078e0000 */
[----:B------:R-:W-:Y:S01]  /*e1a0*/  MOV R2, R38 ;  /* 0x0000002600027202 */ /* 0x000fe20000000f00 */
[----:B------:R-:W-:Y:S02]  /*e1b0*/  IMAD.MOV.U32 R5, RZ, RZ, 0x0 ;  /* 0x00000000ff057424 */ /* 0x000fe400078e00ff */
[----:B------:R-:W-:Y:S02]  /*e1c0*/  IMAD.MOV.U32 R3, RZ, RZ, R39 ;  /* 0x000000ffff037224 */ /* 0x000fe400078e0027 */
[----:B------:R-:W-:Y:S05]  /*e1d0*/  RET.REL.NODEC R4 `(_ZN2at6native29vectorized_elementwise_kernelILi2EZZZNS0_33launch_log_sigmoid_forward_kernelERNS_18TensorIteratorBaseEENKUlvE_clEvENKUlvE_clEvEUldE_St5arrayIPcLm2EEEEviT0_T1_) ;  /* 0xffffff1c04887950 */ /* 0x000fea0003c3ffff */
.L_x_6700:
        /* <DEDUP_REMOVED lines=10> */
.L_x_7000:


//--------------------- .text._ZN2at6native29vectorized_elementwise_kernelILi4EZZZNS0_33launch_log_sigmoid_forward_kernelERNS_18TensorIteratorBaseEENKUlvE_clEvENKUlvE_clEvEUldE_St5arrayIPcLm2EEEEviT0_T1_ --------------------------
	.section	.text._ZN2at6native29vectorized_elementwise_kernelILi4EZZZNS0_33launch_log_sigmoid_forward_kernelERNS_18TensorIteratorBaseEENKUlvE_clEvENKUlvE_clEvEUldE_St5arrayIPcLm2EEEEviT0_T1_,"ax",@progbits
	.align	128
        .global         _ZN2at6native29vectorized_elementwise_kernelILi4EZZZNS0_33launch_log_sigmoid_forward_kernelERNS_18TensorIteratorBaseEENKUlvE_clEvENKUlvE_clEvEUldE_St5arrayIPcLm2EEEEviT0_T1_
        .type           _ZN2at6native29vectorized_elementwise_kernelILi4EZZZNS0_33launch_log_sigmoid_forward_kernelERNS_18TensorIteratorBaseEENKUlvE_clEvENKUlvE_clEvEUldE_St5arrayIPcLm2EEEEviT0_T1_,@function
        .size           _ZN2at6native29vectorized_elementwise_kernelILi4EZZZNS0_33launch_log_sigmoid_forward_kernelERNS_18TensorIteratorBaseEENKUlvE_clEvENKUlvE_clEvEUldE_St5arrayIPcLm2EEEEviT0_T1_,(.L_x_7001 - _ZN2at6native29vectorized_elementwise_kernelILi4EZZZNS0_33launch_log_sigmoid_forward_kernelERNS_18TensorIteratorBaseEENKUlvE_clEvENKUlvE_clEvEUldE_St5arrayIPcLm2EEEEviT0_T1_)
        .other          _ZN2at6native29vectorized_elementwise_kernelILi4EZZZNS0_33launch_log_sigmoid_forward_kernelERNS_18TensorIteratorBaseEENKUlvE_clEvENKUlvE_clEvEUldE_St5arrayIPcLm2EEEEviT0_T1_,@"STO_CUDA_ENTRY STV_DEFAULT"
_ZN2at6native29vectorized_elementwise_kernelILi4EZZZNS0_33launch_log_sigmoid_forward_kernelERNS_18TensorIteratorBaseEENKUlvE_clEvENKUlvE_clEvEUldE_St5arrayIPcLm2EEEEviT0_T1_:
.text._ZN2at6native29vectorized_elementwise_kernelILi4EZZZNS0_33launch_log_sigmoid_forward_kernelERNS_18TensorIteratorBaseEENKUlvE_clEvENKUlvE_clEvEUldE_St5arrayIPcLm2EEEEviT0_T1_:
        /* <DEDUP_REMOVED lines=127> */
.L_x_6705:
[----:B------:R-:W-:Y:S05]  /*07f0*/  BSYNC.RECONVERGENT B0 ;  /* 0x0000000000007941 */ /* 0x000fea0003800200 */
.L_x_6704:
        /* <DEDUP_REMOVED lines=26> */
[----:B------:R-:W-:Y:S05]  /*09a0*/  CALL.REL.NOINC `($__internal_12_$__cuda_sm20_div_rn_f64_full) ;  /* 0x000000d000687944 */ /* 0x000fea0003c00000 */
.L_x_6709:
[----:B------:R-:W-:Y:S05]  /*09b0*/  BSYNC.RECONVERGENT B3 ;  /* 0x0000000000037941 */ /* 0x000fea0003800200 */
.L_x_6708:
        /* <DEDUP_REMOVED lines=30> */
.L_x_6707:
        /* <DEDUP_REMOVED lines=76> */
.L_x_6711:
[----:B------:R-:W-:Y:S01]  /*1060*/  IMAD.MOV.U32 R2, RZ, RZ, 0x0 ;  /* 0x00000000ff027424 */ /* 0x000fe200078e00ff */
[----:B------:R-:W-:Y:S02]  /*1070*/  MOV R3, 0x7ff00000 ;  /* 0x7ff0000000037802 */ /* 0x000fe40000000f00 */
[----:B------:R-:W-:-:S04]  /*1080*/  LOP3.LUT P0, RZ, R5, 0x7fffffff, RZ, 0xc0, !PT ;  /* 0x7fffffff05ff7812 */ /* 0x000fc8000780c0ff */
[----:B------:R-:W-:-:S10]  /*1090*/  DFMA R2, R4, R2, +INF ;  /* 0x7ff000000402742b */ /* 0x000fd40000000002 */
[----:B------:R-:W-:Y:S02]  /*10a0*/  FSEL R8, R2, RZ, P0 ;  /* 0x000000ff02087208 */ /* 0x000fe40000000000 */
[----:B------:R-:W-:-:S07]  /*10b0*/  FSEL R9, R3, -QNAN , P0 ;  /* 0xfff0000003097808 */ /* 0x000fce0000000000 */
.L_x_6710:
[----:B------:R-:W-:Y:S05]  /*10c0*/  BSYNC.RECONVERGENT B2 ;  /* 0x0000000000027941 */ /* 0x000fea0003800200 */
.L_x_6706:
        /* <DEDUP_REMOVED lines=9> */
.L_x_6703:
[----:B------:R-:W-:Y:S05]  /*1160*/  BSYNC.RECONVERGENT B1 ;  /* 0x0000000000017941 */ /* 0x000fea0003800200 */
.L_x_6702:
        /* <DEDUP_REMOVED lines=64> */
.L_x_6715:
[----:B------:R-:W-:Y:S05]  /*1570*/  BSYNC.RECONVERGENT B0 ;  /* 0x0000000000007941 */ /* 0x000fea0003800200 */
.L_x_6714:
        /* <DEDUP_REMOVED lines=85> */
.L_x_6717:
        /* <DEDUP_REMOVED lines=21> */
[----:B------:R-:W-:Y:S05]  /*1c20*/  CALL.REL.NOINC `($__internal_12_$__cuda_sm20_div_rn_f64_full) ;  /* 0x000000bc00c87944 */ /* 0x000fea0003c00000 */
.L_x_6720:
[----:B------:R-:W-:Y:S05]  /*1c30*/  BSYNC.RECONVERGENT B3 ;  /* 0x0000000000037941 */ /* 0x000fea0003800200 */
.L_x_6719:
        /* <DEDUP_REMOVED lines=29> */
.L_x_6718:
[----:B------:R-:W-:Y:S05]  /*1e10*/  BSYNC.RECONVERGENT B2 ;  /* 0x0000000000027941 */ /* 0x000fea0003800200 */
.L_x_6716:
        /* <DEDUP_REMOVED lines=8> */
.L_x_6713:
[----:B------:R-:W-:Y:S05]  /*1ea0*/  BSYNC.RECONVERGENT B1 ;  /* 0x0000000000017941 */ /* 0x000fea0003800200 */
.L_x_6712:
        /* <DEDUP_REMOVED lines=64> */
.L_x_6724:
[----:B------:R-:W-:Y:S05]  /*22b0*/  BSYNC.RECONVERGENT B0 ;  /* 0x0000000000007941 */ /* 0x000fea0003800200 */
.L_x_6723:
        /* <DEDUP_REMOVED lines=85> */
.L_x_6726:
        /* <DEDUP_REMOVED lines=21> */
[----:B------:R-:W-:Y:S05]  /*2960*/  CALL.REL.NOINC `($__internal_12_$__cuda_sm20_div_rn_f64_full) ;  /* 0x000000b000787944 */ /* 0x000fea0003c00000 */
.L_x_6729:
[----:B------:R-:W-:Y:S05]  /*2970*/  BSYNC.RECONVERGENT B3 ;  /* 0x0000000000037941 */ /* 0x000fea0003800200 */
.L_x_6728:
        /* <DEDUP_REMOVED lines=29> */
.L_x_6727:
[----:B------:R-:W-:Y:S05]  /*2b50*/  BSYNC.RECONVERGENT B2 ;  /* 0x0000000000027941 */ /* 0x000fea0003800200 */
.L_x_6725:
        /* <DEDUP_REMOVED lines=8> */
.L_x_6722:
[----:B------:R-:W-:Y:S05]  /*2be0*/  BSYNC.RECONVERGENT B1 ;  /* 0x0000000000017941 */ /* 0x000fea0003800200 */
.L_x_6721:
        /* <DEDUP_REMOVED lines=64> */
.L_x_6733:
[----:B------:R-:W-:Y:S05]  /*2ff0*/  BSYNC.RECONVERGENT B0 ;  /* 0x0000000000007941 */ /* 0x000fea0003800200 */
.L_x_6732:
        /* <DEDUP_REMOVED lines=85> */
.L_x_6735:
        /* <DEDUP_REMOVED lines=22> */
.L_x_6738:
[----:B------:R-:W-:Y:S05]  /*36b0*/  BSYNC.RECONVERGENT B3 ;  /* 0x0000000000037941 */ /* 0x000fea0003800200 */
.L_x_6737:
        /* <DEDUP_REMOVED lines=29> */
.L_x_6736:
[----:B------:R-:W-:Y:S05]  /*3890*/  BSYNC.RECONVERGENT B2 ;  /* 0x0000000000027941 */ /* 0x000fea0003800200 */
.L_x_6734:
        /* <DEDUP_REMOVED lines=8> */
.L_x_6731:
[----:B------:R-:W-:Y:S05]  /*3920*/  BSYNC.RECONVERGENT B1 ;  /* 0x0000000000017941 */ /* 0x000fea0003800200 */
.L_x_6730:
        /* <DEDUP_REMOVED lines=64> */
.L_x_6742:
[----:B------:R-:W-:Y:S05]  /*3d30*/  BSYNC.RECONVERGENT B0 ;  /* 0x0000000000007941 */ /* 0x000fea0003800200 */
.L_x_6741:
        /* <DEDUP_REMOVED lines=85> */
.L_x_6744:
        /* <DEDUP_REMOVED lines=22> */
.L_x_6747:
[----:B------:R-:W-:Y:S05]  /*43f0*/  BSYNC.RECONVERGENT B3 ;  /* 0x0000000000037941 */ /* 0x000fea0003800200 */
.L_x_6746:
        /* <DEDUP_REMOVED lines=29> */
.L_x_6745:
[----:B------:R-:W-:Y:S05]  /*45d0*/  BSYNC.RECONVERGENT B2 ;  /* 0x0000000000027941 */ /* 0x000fea0003800200 */
.L_x_6743:
        /* <DEDUP_REMOVED lines=8> */
.L_x_6740:
[----:B------:R-:W-:Y:S05]  /*4660*/  BSYNC.RECONVERGENT B1 ;  /* 0x0000000000017941 */ /* 0x000fea0003800200 */
.L_x_6739:
        /* <DEDUP_REMOVED lines=64> */
.L_x_6751:
[----:B------:R-:W-:Y:S05]  /*4a70*/  BSYNC.RECONVERGENT B0 ;  /* 0x0000000000007941 */ /* 0x000fea0003800200 */
.L_x_6750:
        /* <DEDUP_REMOVED lines=85> */
.L_x_6753:
        /* <DEDUP_REMOVED lines=22> */
.L_x_6756:
[----:B------:R-:W-:Y:S05]  /*5130*/  BSYNC.RECONVERGENT B3 ;  /* 0x0000000000037941 */ /* 0x000fea0003800200 */
.L_x_6755:
        /* <DEDUP_REMOVED lines=29> */
.L_x_6754:
[----:B------:R-:W-:Y:S05]  /*5310*/  BSYNC.RECONVERGENT B2 ;  /* 0x0000000000027941 */ /* 0x000fea0003800200 */
.L_x_6752:
        /* <DEDUP_REMOVED lines=8> */
.L_x_6749:
[----:B------:R-:W-:Y:S05]  /*53a0*/  BSYNC.RECONVERGENT B1 ;  /* 0x0000000000017941 */ /* 0x000fea0003800200 */
.L_x_6748:
        /* <DEDUP_REMOVED lines=64> */
.L_x_6760:
[----:B------:R-:W-:Y:S05]  /*57b0*/  BSYNC.RECONVERGENT B0 ;  /* 0x0000000000007941 */ /* 0x000fea0003800200 */
.L_x_6759:
        /* <DEDUP_REMOVED lines=23> */
[----:B------:R-:W-:Y:S01]  /*5930*/  IMAD.MOV.U32 R24, RZ, RZ, RZ ;  /* 0x000000ffff187224 */ /* 0x000fe200078e00ff */
[----:B------:R-:W-:Y:S01]  /*5940*/  MOV R20, R4 ;  /* 0x0000000400147202 */ /* 0x000fe20000000f00 */
[----:B------:R-:W-:Y:S01]  /*5950*/  IMAD.MOV.U32 R36, RZ, RZ, -0x748574fc ;  /* 0x8b7a8b04ff247424 */ /* 0x000fe200078e00ff */
[----:B------:R-:W-:Y:S01]  /*5960*/  LOP3.LUT R21, R6, 0x3ff00000, RZ, 0xfc, !PT ;  /* 0x3ff0000006157812 */ /* 0x000fe200078efcff */
[----:B------:R-:W-:Y:S01]  /*5970*/  UMOV UR6, 0x3ae80f1e ;  /* 0x3ae80f1e00067882 */ /* 0x000fe20000000000 */
[----:B------:R-:W-:Y:S01]  /*5980*/  MOV R37, 0x3ed0ee25 ;  /* 0x3ed0ee2500257802 */ /* 0x000fe20000000f00 */
        /* <DEDUP_REMOVED lines=56> */
.L_x_6762:
        /* <DEDUP_REMOVED lines=22> */
.L_x_6765:
[----:B------:R-:W-:Y:S05]  /*5e70*/  BSYNC.RECONVERGENT B3 ;  /* 0x0000000000037941 */ /* 0x000fea0003800200 */
.L_x_6764:
        /* <DEDUP_REMOVED lines=29> */
.L_x_6763:
[----:B------:R-:W-:Y:S05]  /*6050*/  BSYNC.RECONVERGENT B2 ;  /* 0x0000000000027941 */ /* 0x000fea0003800200 */
.L_x_6761:
        /* <DEDUP_REMOVED lines=8> */
.L_x_6758:
[----:B------:R-:W-:Y:S05]  /*60e0*/  BSYNC.RECONVERGENT B1 ;  /* 0x0000000000017941 */ /* 0x000fea0003800200 */
.L_x_6757:
[----:B------:R-:W-:Y:S01]  /*60f0*/  VIADD R30, R30, 0x380 ;  /* 0x000003801e1e7836 */ /* 0x000fe20000000000 */
[----:B------:R-:W-:Y:S04]  /*6100*/  BSSY.RECONVERGENT B1, `(.L_x_6766) ;  /* 0x00000d4000017945 */ /* 0x000fe80003800200 */
[----:B------:R-:W-:-:S13]  /*6110*/  ISETP.GE.U32.AND P0, PT, R30, R7, PT ;  /* 0x000000071e00720c */ /* 0x000fda0003f06070 */
[----:B------:R-:W-:Y:S05]  /*6120*/  @P0 BRA `(.L_x_6767) ;  /* 0x0000000c00440947 */ /* 0x000fea0003800000 */
[----:B-1----:R-:W-:Y:S01]  /*6130*/  IMAD.MOV.U32 R4, RZ, RZ, 0x652b82fe ;  /* 0x652b82feff047424 */ /* 0x002fe200078e00ff */
[----:B------:R-:W-:Y:S01]  /*6140*/  MOV R5, 0x3ff71547 ;  /* 0x3ff7154700057802 */ /* 0x000fe20000000f00 */
[----:B------:R-:W-:Y:S01]  /*6150*/  IMAD.MOV.U32 R2, RZ, RZ, -0x105c611 ;  /* 0xfefa39efff027424 */ /* 0x000fe200078e00ff */
[----:B------:R-:W-:Y:S01]  /*6160*/  UMOV UR6, 0x3b39803f ;  /* 0x3b39803f00067882 */ /* 0x000fe20000000000 */
[----:B------:R-:W-:Y:S01]  /*6170*/  IMAD.MOV.U32 R3, RZ, RZ, 0x3fe62e42 ;  /* 0x3fe62e42ff037424 */ /* 0x000fe200078e00ff */
[----:B------:R-:W-:Y:S01]  /*6180*/  UMOV UR7, 0x3c7abc9e ;  /* 0x3c7abc9e00077882 */ /* 0x000fe20000000000 */
[----:B-----5:R-:W-:Y:S01]  /*6190*/  DADD R28, -RZ, -|R22| ;  /* 0x00000000ff1c7229 */ /* 0x020fe20000000d16 */
[----:B------:R-:W-:Y:S01]  /*61a0*/  BSSY.RECONVERGENT B0, `(.L_x_6768) ;  /* 0x0000036000007945 */ /* 0x000fe20003800200 */
[----:B------:R-:W-:-:S08]  /*61b0*/  DFMA R4, |R22|, -R4, 6.75539944105574400000e+15 ;  /* 0x433800001604742b */ /* 0x000fd00000000a04 */
[----:B------:R-:W-:Y:S01]  /*61c0*/  DADD R24, R4, -6.75539944105574400000e+15 ;  /* 0xc338000004187429 */ /* 0x000fe20000000000 */
[----:B------:R-:W-:-:S04]  /*61d0*/  MOV R0, R29 ;  /* 0x0000001d00007202 */ /* 0x000fc80000000f00 */
[----:B------:R-:W-:-:S03]  /*61e0*/  FSETP.GEU.FTZ.AND P0, PT, |R0|, 4.1917929649353027344, PT ;  /* 0x4086232b0000780b */ /* 0x000fc60003f1e200 */
        /* <DEDUP_REMOVED lines=49> */
.L_x_6769:
[----:B------:R-:W-:Y:S05]  /*6500*/  BSYNC.RECONVERGENT B0 ;  /* 0x0000000000007941 */ /* 0x000fea0003800200 */
.L_x_6768:
        /* <DEDUP_REMOVED lines=10> */
[----:B------:R-:W-:-:S03]  /*65b0*/  @!P0 IMAD.MOV.U32 R4, RZ, RZ, R24 ;  /* 0x000000ffff048224 */ /* 0x000fc600078e0018 */
[----:B------:R-:W-:-:S04]  /*65c0*/  IADD3 R0, PT, PT, R5, -0x1, RZ ;  /* 0xffffffff05007810 */ /* 0x000fc80007ffe0ff */
        /* <DEDUP_REMOVED lines=73> */
.L_x_6771:
        /* <DEDUP_REMOVED lines=22> */
.L_x_6774:
[----:B------:R-:W-:Y:S05]  /*6bc0*/  BSYNC.RECONVERGENT B3 ;  /* 0x0000000000037941 */ /* 0x000fea0003800200 */
.L_x_6773:
        /* <DEDUP_REMOVED lines=29> */
.L_x_6772:
[----:B------:R-:W-:Y:S05]  /*6da0*/  BSYNC.RECONVERGENT B2 ;  /* 0x0000000000027941 */ /* 0x000fea0003800200 */
.L_x_6770:
        /* <DEDUP_REMOVED lines=9> */
.L_x_6767:
[----:B------:R-:W-:Y:S05]  /*6e40*/  BSYNC.RECONVERGENT B1 ;  /* 0x0000000000017941 */ /* 0x000fea0003800200 */
.L_x_6766:
[----:B-1----:R-:W0:Y:S01]  /*6e50*/  S2R R4, SR_TID.X ;  /* 0x0000000000047919 */ /* 0x002e220000002100 */
[----:B------:R-:W-:Y:S04]  /*6e60*/  BSSY.RECONVERGENT B0, `(.L_x_6775) ;  /* 0x0000035000007945 */ /* 0x000fe80003800200 */
[----:B------:R-:W-:Y:S01]  /*6e70*/  BSSY.RELIABLE B1, `(.L_x_6776) ;  /* 0x000002d000017945 */ /* 0x000fe20003800100 */
[----:B------:R-:W1:Y:S01]  /*6e80*/  S2R R0, SR_CTAID.X ;  /* 0x0000000000007919 */ /* 0x000e620000002500 */
[----:B0-----:R-:W-:-:S13]  /*6e90*/  ISETP.GE.U32.AND P0, PT, R4, R7, PT ;  /* 0x000000070400720c */ /* 0x001fda0003f06070 */
[----:B-----5:R-:W0:Y:S01]  /*6ea0*/  @!P0 LDC.64 R22, c[0x0][0x388] ;  /* 0x0000e200ff168b82 */ /* 0x020e220000000a00 */
[----:B-1----:R-:W-:-:S05]  /*6eb0*/  @!P0 LEA R5, R0, R4, 0xa ;  /* 0x0000000400058211 */ /* 0x002fca00078e50ff */
[----:B0-----:R-:W-:-:S04]  /*6ec0*/  @!P0 IMAD.WIDE.U32 R22, R5, 0x8, R22 ;  /* 0x0000000805168825 */ /* 0x001fc800078e0016 */
[----:B------:R-:W-:Y:S01]  /*6ed0*/  @!P0 VIADD R5, R4, 0x80 ;  /* 0x0000008004058836 */ /* 0x000fe20000000000 */
[----:B------:R0:W-:Y:S03]  /*6ee0*/  @!P0 STG.E.64 desc[UR4][R22.64], R8 ;  /* 0x0000000816008986 */ /* 0x0001e6000c101b04 */
[----:B------:R-:W-:-:S05]  /*6ef0*/  @!P0 IMAD.MOV.U32 R4, RZ, RZ, R5 ;  /* 0x000000ffff048224 */ /* 0x000fca00078e0005 */
[----:B------:R-:W-:-:S13]  /*6f00*/  ISETP.GE.U32.AND P0, PT, R4, R7, PT ;  /* 0x000000070400720c */ /* 0x000fda0003f06070 */
[----:B0-----:R-:W-:Y:S05]  /*6f10*/  @P0 BRA `(.L_x_6777) ;  /* 0x0000000000300947 */ /* 0x001fea0003800000 */
        /* <DEDUP_REMOVED lines=8> */
[----:B------:R-:W-:Y:S01]  /*6fa0*/  LEA R5, R0, R4, 0xa ;  /* 0x0000000400057211 */ /* 0x000fe200078e50ff */
[----:B------:R-:W-:-:S04]  /*6fb0*/  VIADD R4, R4, 0x80 ;  /* 0x0000008004047836 */ /* 0x000fc80000000000 */
[----:B0-----:R-:W-:-:S05]  /*6fc0*/  IMAD.WIDE.U32 R8, R5, 0x8, R8 ;  /* 0x0000000805087825 */ /* 0x001fca00078e0008 */
[----:B------:R0:W-:Y:S02]  /*6fd0*/  STG.E.64 desc[UR4][R8.64], R12 ;  /* 0x0000000c08007986 */ /* 0x0001e4000c101b04 */
.L_x_6777:
[----:B------:R-:W-:-:S13]  /*6fe0*/  ISETP.GE.U32.AND P0, PT, R4, R7, PT ;  /* 0x000000070400720c */ /* 0x000fda0003f06070 */
[----:B------:R-:W-:Y:S05]  /*6ff0*/  @P0 BRA `(.L_x_6779) ;  /* 0x0000000000300947 */ /* 0x000fea0003800000 */
[----:B0-----:R-:W0:Y:S01]  /*7000*/  LDC.64 R8, c[0x0][0x388] ;  /* 0x0000e200ff087b82 */ /* 0x001e220000000a00 */
[----:B------:R-:W-:Y:S02]  /*7010*/  IMAD R5, R0, 0x400, R4 ;  /* 0x0000040000057824 */ /* 0x000fe400078e0204 */
[----:B------:R-:W-:Y:S02]  /*7020*/  VIADD R4, R4, 0x80 ;  /* 0x0000008004047836 */ /* 0x000fe40000000000 */
[----:B0-----:R-:W-:-:S05]  /*7030*/  IMAD.WIDE.U32 R8, R5, 0x8, R8 ;  /* 0x0000000805087825 */ /* 0x001fca00078e0008 */
[----:B------:R1:W-:Y:S02]  /*7040*/  STG.E.64 desc[UR4][R8.64], R14 ;  /* 0x0000000e08007986 */ /* 0x0003e4000c101b04 */
.L_x_6778:
[----:B------:R-:W-:-:S13]  /*7050*/  ISETP.GE.U32.AND P0, PT, R4, R7, PT ;  /* 0x000000070400720c */ /* 0x000fda0003f06070 */
[----:B------:R-:W-:Y:S05]  /*7060*/  @P0 BRA `(.L_x_6780) ;  /* 0x0000000000340947 */ /* 0x000fea0003800000 */
[----:B01----:R-:W0:Y:S01]  /*7070*/  LDC.64 R8, c[0x0][0x388] ;  /* 0x0000e200ff087b82 */ /* 0x003e220000000a00 */
[----:B------:R-:W-:Y:S01]  /*7080*/  IMAD R5, R0, 0x400, R4 ;  /* 0x0000040000057824 */ /* 0x000fe200078e0204 */
[----:B------:R-:W-:-:S03]  /*7090*/  IADD3 R4, PT, PT, R4, 0x80, RZ ;  /* 0x0000008004047810 */ /* 0x000fc60007ffe0ff */
[----:B0-----:R-:W-:-:S05]  /*70a0*/  IMAD.WIDE.U32 R8, R5, 0x8, R8 ;  /* 0x0000000805087825 */ /* 0x001fca00078e0008 */
[----:B------:R1:W-:Y:S02]  /*70b0*/  STG.E.64 desc[UR4][R8.64], R16 ;  /* 0x0000001008007986 */ /* 0x0003e4000c101b04 */
.L_x_6779:
        /* <DEDUP_REMOVED lines=8> */
.L_x_6780:
[----:B------:R-:W-:Y:S05]  /*7140*/  BSYNC.RELIABLE B1 ;  /* 0x0000000000017941 */ /* 0x000fea0003800100 */
.L_x_6776:
[----:B------:R-:W-:-:S13]  /*7150*/  ISETP.GE.U32.AND P0, PT, R4, R7, PT ;  /* 0x000000070400720c */ /* 0x000fda0003f06070 */
[----:B012---:R-:W0:Y:S01]  /*7160*/  @!P0 LDC.64 R8, c[0x0][0x388] ;  /* 0x0000e200ff088b82 */ /* 0x007e220000000a00 */
[----:B------:R-:W-:Y:S02]  /*7170*/  @!P0 IMAD R5, R0, 0x400, R4 ;  /* 0x0000040000058824 */ /* 0x000fe400078e0204 */
[----:B------:R-:W-:Y:S02]  /*7180*/  @!P0 VIADD R4, R4, 0x80 ;  /* 0x0000008004048836 */ /* 0x000fe40000000000 */
[----:B0-----:R-:W-:-:S05]  /*7190*/  @!P0 IMAD.WIDE.U32 R8, R5, 0x8, R8 ;  /* 0x0000000805088825 */ /* 0x001fca00078e0008 */
[----:B------:R2:W-:Y:S02]  /*71a0*/  @!P0 STG.E.64 desc[UR4][R8.64], R20 ;  /* 0x0000001408008986 */ /* 0x0005e4000c101b04 */
.L_x_6781:
[----:B------:R-:W-:Y:S05]  /*71b0*/  BSYNC.RECONVERGENT B0 ;  /* 0x0000000000007941 */ /* 0x000fea0003800200 */
.L_x_6775:
[----:B------:R-:W-:Y:S05]  /*71c0*/  WARPSYNC.ALL ;  /* 0x0000000000007948 */ /* 0x000fea0003800000 */
[----:B------:R-:W-:-:S13]  /*71d0*/  ISETP.GE.U32.AND P0, PT, R4, R7, PT ;  /* 0x000000070400720c */ /* 0x000fda0003f06070 */
[----:B------:R-:W-:Y:S05]  /*71e0*/  @P0 EXIT ;  /* 0x000000000000094d */ /* 0x000fea0003800000 */
[----:B------:R-:W3:Y:S01]  /*71f0*/  LDC.64 R6, c[0x0][0x388] ;  /* 0x0000e200ff067b82 */ /* 0x000ee20000000a00 */
[----:B------:R-:W-:-:S05]  /*7200*/  LEA R5, R0, R4, 0xa ;  /* 0x0000000400057211 */ /* 0x000fca00078e50ff */
[----:B---3--:R-:W-:-:S05]  /*7210*/  IMAD.WIDE.U32 R4, R5, 0x8, R6 ;  /* 0x0000000805047825 */ /* 0x008fca00078e0006 */
[----:B------:R-:W-:Y:S01]  /*7220*/  STG.E.64 desc[UR4][R4.64], R2 ;  /* 0x0000000204007986 */ /* 0x000fe2000c101b04 */
[----:B------:R-:W-:Y:S05]  /*7230*/  EXIT ;  /* 0x000000000000794d */ /* 0x000fea0003800000 */
.L_x_6701:
[----:B------:R-:W0:Y:S01]  /*7240*/  S2R R5, SR_TID.X ;  /* 0x0000000000057919 */ /* 0x000e220000002100 */
[----:B------:R-:W1:Y:S02]  /*7250*/  LDC.64 R2, c[0x0][0x390] ;  /* 0x0000e400ff027b82 */ /* 0x000e640000000a00 */
[----:B-1----:R-:W-:-:S04]  /*7260*/  IMAD.WIDE.U32 R2, R25, 0x8, R2 ;  /* 0x0000000819027825 */ /* 0x002fc800078e0002 */
[----:B0-----:R-:W-:-:S05]  /*7270*/  IMAD.WIDE.U32 R4, R5, 0x20, R2 ;  /* 0x0000002005047825 */ /* 0x001fca00078e0002 */
[----:B------:R-:W2:Y:S01]  /*7280*/  LDG.E.ENL2.256 R20, R16, desc[UR4][R4.64] ;  /* 0xfe0000040410797e */ /* 0x000ea20008121914 */
[----:B------:R-:W-:Y:S02]  /*7290*/  IMAD.MOV.U32 R2, RZ, RZ, 0x652b82fe ;  /* 0x652b82feff027424 */ /* 0x000fe400078e00ff */
[----:B------:R-:W-:Y:S01]  /*72a0*/  IMAD.MOV.U32 R3, RZ, RZ, 0x3ff71547 ;  /* 0x3ff71547ff037424 */ /* 0x000fe200078e00ff */
[----:B------:R-:W-:Y:S01]  /*72b0*/  UMOV UR6, 0xfefa39ef ;  /* 0xfefa39ef00067882 */ /* 0x000fe20000000000 */
[----:B------:R-:W-:Y:S01]  /*72c0*/  UMOV UR7, 0x3fe62e42 ;  /* 0x3fe62e4200077882 */ /* 0x000fe20000000000 */
[----:B------:R-:W-:Y:S01]  /*72d0*/  UMOV UR8, 0x3b39803f ;  /* 0x3b39803f00087882 */ /* 0x000fe20000000000 */
[----:B------:R-:W-:Y:S01]  /*72e0*/  UMOV UR9, 0x3c7abc9e ;  /* 0x3c7abc9e00097882 */ /* 0x000fe20000000000 */
[----:B------:R0:W5:Y:S01]  /*72f0*/  LDG.E.ENL2.256 R12, R8, desc[UR4][R4.64+0x1000] ;  /* 0xfe0080040408797e */ /* 0x000162000812190c */
        /* <DEDUP_REMOVED lines=53> */
.L_x_6783:
[----:B------:R-:W-:Y:S05]  /*7650*/  BSYNC.RECONVERGENT B0 ;  /* 0x0000000000007941 */ /* 0x000fea0003800200 */
.L_x_6782:
        /* <DEDUP_REMOVED lines=26> */
[----:B-----5:R-:W-:Y:S05]  /*7800*/  CALL.REL.NOINC `($__internal_12_$__cuda_sm20_div_rn_f64_full) ;  /* 0x0000006000d07944 */ /* 0x020fea0003c00000 */
.L_x_6787:
[----:B------:R-:W-:Y:S05]  /*7810*/  BSYNC.RECONVERGENT B2 ;  /* 0x0000000000027941 */ /* 0x000fea0003800200 */
.L_x_6786:
        /* <DEDUP_REMOVED lines=30> */
.L_x_6785:
[----:B------:R-:W-:-:S10]  /*7a00*/  DADD R26, R28, 1 ;  /* 0x3ff000001c1a7429 */ /* 0x000fd40000000000 */
[----:B------:R-:W-:Y:S01]  /*7a10*/  ISETP.GT.AND P0, PT, R27, 0xfffff, PT ;  /* 0x000fffff1b00780c */ /* 0x000fe20003f04270 */
[--C-:B------:R-:W-:Y:S02]  /*7a20*/  IMAD.MOV.U32 R2, RZ, RZ, R26.reuse ;  /* 0x000000ffff027224 */ /* 0x100fe400078e001a */
[----:B------:R-:W-:Y:S02]  /*7a30*/  IMAD.MOV.U32 R3, RZ, RZ, R27 ;  /* 0x000000ffff037224 */ /* 0x000fe400078e001b */
[----:B------:R-:W-:-:S08]  /*7a40*/  IMAD.MOV.U32 R24, RZ, RZ, R26 ;  /* 0x000000ffff187224 */ /* 0x000fd000078e001a */
[----:B------:R-:W-:-:S10]  /*7a50*/  @!P0 DMUL R2, R2, 1.80143985094819840000e+16 ;  /* 0x4350000002028828 */ /* 0x000fd40000000000 */
[----:B------:R-:W-:Y:S02]  /*7a60*/  @!P0 IMAD.MOV.U32 R27, RZ, RZ, R3 ;  /* 0x000000ffff1b8224 */ /* 0x000fe400078e0003 */
[----:B------:R-:W-:-:S03]  /*7a70*/  @!P0 IMAD.MOV.U32 R24, RZ, RZ, R2 ;  /* 0x000000ffff188224 */ /* 0x000fc600078e0002 */
[----:B------:R-:W-:-:S04]  /*7a80*/  IADD3 R0, PT, PT, R27, -0x1, RZ ;  /* 0xffffffff1b007810 */ /* 0x000fc80007ffe0ff */
[----:B------:R-:W-:Y:S01]  /*7a90*/  ISETP.GT.U32.AND P1, PT, R0, 0x7feffffe, PT ;  /* 0x7feffffe0000780c */ /* 0x000fe20003f24070 */
[----:B------:R-:W-:Y:S02]  /*7aa0*/  IMAD.MOV.U32 R0, RZ, RZ, -0x3ff ;  /* 0xfffffc01ff007424 */ /* 0x000fe400078e00ff */
[----:B------:R-:W-:-:S10]  /*7ab0*/  @!P0 IMAD.MOV.U32 R0, RZ, RZ, -0x435 ;  /* 0xfffffbcbff008424 */ /* 0x000fd400078e00ff */
[----:B------:R-:W-:Y:S05]  /*7ac0*/  @P1 BRA `(.L_x_6789) ;  /* 0x0000000000f81947 */ /* 0x000fea0003800000 */
        /* <DEDUP_REMOVED lines=62> */
.L_x_6789:
[----:B------:R-:W-:Y:S01]  /*7eb0*/  IMAD.MOV.U32 R4, RZ, RZ, 0x0 ;  /* 0x00000000ff047424 */ /* 0x000fe200078e00ff */
[----:B------:R-:W-:Y:S01]  /*7ec0*/  LOP3.LUT P0, RZ, R3, 0x7fffffff, RZ, 0xc0, !PT ;  /* 0x7fffffff03ff7812 */ /* 0x000fe2000780c0ff */
[----:B------:R-:W-:-:S06]  /*7ed0*/  IMAD.MOV.U32 R5, RZ, RZ, 0x7ff00000 ;  /* 0x7ff00000ff057424 */ /* 0x000fcc00078e00ff */
[----:B------:R-:W-:-:S10]  /*7ee0*/  DFMA R4, R2, R4, +INF ;  /* 0x7ff000000204742b */ /* 0x000fd40000000004 */
[----:B------:R-:W-:Y:S02]  /*7ef0*/  FSEL R2, R4, RZ, P0 ;  /* 0x000000ff04027208 */ /* 0x000fe40000000000 */
[----:B------:R-:W-:-:S07]  /*7f00*/  FSEL R3, R5, -QNAN , P0 ;  /* 0xfff0000005037808 */ /* 0x000fce0000000000 */
.L_x_6788:
[----:B------:R-:W-:Y:S05]  /*7f10*/  BSYNC.RECONVERGENT B1 ;  /* 0x0000000000017941 */ /* 0x000fea0003800200 */
.L_x_6784:
        /* <DEDUP_REMOVED lines=67> */
.L_x_6791:
[----:B------:R-:W-:Y:S05]  /*8350*/  BSYNC.RECONVERGENT B0 ;  /* 0x0000000000007941 */ /* 0x000fea0003800200 */
.L_x_6790:
        /* <DEDUP_REMOVED lines=87> */
.L_x_6793:
        /* <DEDUP_REMOVED lines=22> */
.L_x_6796:
[----:B------:R-:W-:Y:S05]  /*8a30*/  BSYNC.RECONVERGENT B2 ;  /* 0x0000000000027941 */ /* 0x000fea0003800200 */
.L_x_6795:
        /* <DEDUP_REMOVED lines=29> */
.L_x_6794:
[----:B------:R-:W-:Y:S05]  /*8c10*/  BSYNC.RECONVERGENT B1 ;  /* 0x0000000000017941 */ /* 0x000fea0003800200 */
.L_x_6792:
        /* <DEDUP_REMOVED lines=67> */
.L_x_6798:
[----:B------:R-:W-:Y:S05]  /*9050*/  BSYNC.RECONVERGENT B0 ;  /* 0x0000000000007941 */ /* 0x000fea0003800200 */
.L_x_6797:
        /* <DEDUP_REMOVED lines=87> */
.L_x_6800:
        /* <DEDUP_REMOVED lines=21> */
[----:B-----5:R-:W-:Y:S05]  /*9720*/  CALL.REL.NOINC `($__internal_12_$__cuda_sm20_div_rn_f64_full) ;  /* 0x0000004400087944 */ /* 0x020fea0003c00000 */
.L_x_6803:
[----:B------:R-:W-:Y:S05]  /*9730*/  BSYNC.RECONVERGENT B2 ;  /* 0x0000000000027941 */ /* 0x000fea0003800200 */
.L_x_6802:
        /* <DEDUP_REMOVED lines=29> */
.L_x_6801:
[----:B------:R-:W-:Y:S05]  /*9910*/  BSYNC.RECONVERGENT B1 ;  /* 0x0000000000017941 */ /* 0x000fea0003800200 */
.L_x_6799:
        /* <DEDUP_REMOVED lines=67> */
.L_x_6805:
[----:B------:R-:W-:Y:S05]  /*9d50*/  BSYNC.RECONVERGENT B0 ;  /* 0x0000000000007941 */ /* 0x000fea0003800200 */
.L_x_6804:
        /* <DEDUP_REMOVED lines=87> */
.L_x_6807:
        /* <DEDUP_REMOVED lines=22> */
.L_x_6810:
[----:B------:R-:W-:Y:S05]  /*a430*/  BSYNC.RECONVERGENT B2 ;  /* 0x0000000000027941 */ /* 0x000fea0003800200 */
.L_x_6809:
        /* <DEDUP_REMOVED lines=29> */
.L_x_6808:
[----:B------:R-:W-:Y:S05]  /*a610*/  BSYNC.RECONVERGENT B1 ;  /* 0x0000000000017941 */ /* 0x000fea0003800200 */
.L_x_6806:
        /* <DEDUP_REMOVED lines=67> */
.L_x_6812:
[----:B------:R-:W-:Y:S05]  /*aa50*/  BSYNC.RECONVERGENT B0 ;  /* 0x0000000000007941 */ /* 0x000fea0003800200 */
.L_x_6811:
        /* <DEDUP_REMOVED lines=87> */
.L_x_6814:
        /* <DEDUP_REMOVED lines=22> */
.L_x_6817:
[----:B------:R-:W-:Y:S05]  /*b130*/  BSYNC.RECONVERGENT B2 ;  /* 0x0000000000027941 */ /* 0x000fea0003800200 */
.L_x_6816:
        /* <DEDUP_REMOVED lines=29> */
.L_x_6815:
[----:B------:R-:W-:Y:S05]  /*b310*/  BSYNC.RECONVERGENT B1 ;  /* 0x0000000000017941 */ /* 0x000fea0003800200 */
.L_x_6813:
        /* <DEDUP_REMOVED lines=67> */
.L_x_6819:
[----:B------:R-:W-:Y:S05]  /*b750*/  BSYNC.RECONVERGENT B0 ;  /* 0x0000000000007941 */ /* 0x000fea0003800200 */
.L_x_6818:
        /* <DEDUP_REMOVED lines=87> */
.L_x_6821:
        /* <DEDUP_REMOVED lines=22> */
.L_x_6824:
[----:B------:R-:W-:Y:S05]  /*be30*/  BSYNC.RECONVERGENT B2 ;  /* 0x0000000000027941 */ /* 0x000fea0003800200 */
.L_x_6823:
        /* <DEDUP_REMOVED lines=29> */
.L_x_6822:
[----:B------:R-:W-:Y:S05]  /*c010*/  BSYNC.RECONVERGENT B1 ;  /* 0x0000000000017941 */ /* 0x000fea0003800200 */
.L_x_6820:
        /* <DEDUP_REMOVED lines=67> */
.L_x_6826:
[----:B------:R-:W-:Y:S05]  /*c450*/  BSYNC.RECONVERGENT B0 ;  /* 0x0000000000007941 */ /* 0x000fea0003800200 */
.L_x_6825:
        /* <DEDUP_REMOVED lines=87> */
.L_x_6828:
        /* <DEDUP_REMOVED lines=22> */
.L_x_6831:
[----:B------:R-:W-:Y:S05]  /*cb30*/  BSYNC.RECONVERGENT B2 ;  /* 0x0000000000027941 */ /* 0x000fea0003800200 */
.L_x_6830:
        /* <DEDUP_REMOVED lines=29> */
.L_x_6829:
[----:B------:R-:W-:Y:S05]  /*cd10*/  BSYNC.RECONVERGENT B1 ;  /* 0x0000000000017941 */ /* 0x000fea0003800200 */
.L_x_6827:
        /* <DEDUP_REMOVED lines=67> */
.L_x_6833:
[----:B------:R-:W-:Y:S05]  /*d150*/  BSYNC.RECONVERGENT B0 ;  /* 0x0000000000007941 */ /* 0x000fea0003800200 */
.L_x_6832:
        /* <DEDUP_REMOVED lines=87> */
.L_x_6835:
        /* <DEDUP_REMOVED lines=22> */
.L_x_6838:
[----:B------:R-:W-:Y:S05]  /*d830*/  BSYNC.RECONVERGENT B2 ;  /* 0x0000000000027941 */ /* 0x000fea0003800200 */
.L_x_6837:
        /* <DEDUP_REMOVED lines=29> */
.L_x_6836:
[----:B------:R-:W-:Y:S05]  /*da10*/  BSYNC.RECONVERGENT B1 ;  /* 0x0000000000017941 */ /* 0x000fea0003800200 */
.L_x_6834:
[----:B------:R-:W0:Y:S01]  /*da20*/  S2R R0, SR_CTAID.X ;  /* 0x0000000000007919 */ /* 0x000e220000002500 */
[----:B------:R-:W1:Y:S01]  /*da30*/  LDC.64 R2, c[0x0][0x388] ;  /* 0x0000e200ff027b82 */ /* 0x000e620000000a00 */
[----:B------:R-:W-:Y:S01]  /*da40*/  DSETP.MIN.AND P0, P1, RZ, R14, PT ;  /* 0x0000000eff00722a */ /* 0x000fe20003900000 */
[----:B------:R-:W-:Y:S01]  /*da50*/  IMAD.MOV.U32 R4, RZ, RZ, RZ ;  /* 0x000000ffff047224 */ /* 0x000fe200078e00ff */
[----:B------:R-:W2:Y:S01]  /*da60*/  S2R R5, SR_TID.X ;  /* 0x0000000000057919 */ /* 0x000ea20000002100 */
[----:B------:R-:W-:Y:S01]  /*da70*/  MOV R27, R15 ;  /* 0x0000000f001b7202 */ /* 0x000fe20000000f00 */
[----:B------:R-:W-:Y:S02]  /*da80*/  IMAD.MOV.U32 R25, RZ, RZ, R14 ;  /* 0x000000ffff197224 */ /* 0x000fe400078e000e */
[----:B------:R-:W-:Y:S01]  /*da90*/  IMAD.MOV.U32 R14, RZ, RZ, RZ ;  /* 0x000000ffff0e7224 */ /* 0x000fe200078e00ff */
[----:B------:R-:W-:-:S04]  /*daa0*/  FSEL R31, R4, R27, P0 ;  /* 0x0000001b041f7208 */ /* 0x000fc80000000000 */
[----:B------:R-:W-:-:S03]  /*dab0*/  SEL R14, R14, R25, P0 ;  /* 0x000000190e0e7207 */ /* 0x000fc60000000000 */
[----:B------:R-:W-:-:S04]  /*dac0*/  @P1 LOP3.LUT R31, R27, 0x80000, RZ, 0xfc, !PT ;  /* 0x000800001b1f1812 */ /* 0x000fc800078efcff */
[----:B------:R-:W-:-:S06]  /*dad0*/  MOV R15, R31 ;  /* 0x0000001f000f7202 */ /* 0x000fcc0000000f00 */
[----:B------:R-:W-:Y:S01]  /*dae0*/  DADD R14, R14, -R28 ;  /* 0x000000000e0e7229 */ /* 0x000fe2000000081c */
[----:B0-----:R-:W-:-:S04]  /*daf0*/  IMAD.SHL.U32 R7, R0, 0x400, RZ ;  /* 0x0000040000077824 */ /* 0x001fc800078e00ff */
[----:B-1----:R-:W-:-:S04]  /*db00*/  IMAD.WIDE.U32 R2, R7, 0x8, R2 ;  /* 0x0000000807027825 */ /* 0x002fc800078e0002 */
[----:B--2---:R-:W-:-:S05]  /*db10*/  IMAD.WIDE.U32 R2, R5, 0x20, R2 ;  /* 0x0000002005027825 */ /* 0x004fca00078e0002 */
[----:B------:R-:W-:Y:S04]  /*db20*/  STG.E.ENL2.256 desc[UR4][R2.64], R16, R20 ;  /* 0xf80000100214797f */ /* 0x000fe8000f121804 */
[----:B------:R-:W-:Y:S01]  /*db30*/  STG.E.ENL2.256 desc[UR4][R2.64+0x1000], R8, R12 ;  /* 0xf8008008020c797f */ /* 0x000fe2000f121804 */
[----:B------:R-:W-:Y:S05]  /*db40*/  EXIT ;  /* 0x000000000000794d */ /* 0x000fea0003800000 */
        .weak           $__internal_12_$__cuda_sm20_div_rn_f64_full
        .type           $__internal_12_$__cuda_sm20_div_rn_f64_full,@function
        .size           $__internal_12_$__cuda_sm20_div_rn_f64_full,(.L_x_7001 - $__internal_12_$__cuda_sm20_div_rn_f64_full)
$__internal_12_$__cuda_sm20_div_rn_f64_full:
        /* <DEDUP_REMOVED lines=72> */
.L_x_6840:
        /* <DEDUP_REMOVED lines=17> */
.L_x_6843:
[----:B------:R-:W-:Y:S01]  /*e0e0*/  LOP3.LUT R3, R27, 0x80000, RZ, 0xfc, !PT ;  /* 0x000800001b037812 */ /* 0x000fe200078efcff */
[----:B------:R-:W-:-:S04]  /*e0f0*/  IMAD.MOV.U32 R38, RZ, RZ, R26 ;  /* 0x000000ffff267224 */ /* 0x000fc800078e001a */
[----:B------:R-:W-:Y:S01]  /*e100*/  IMAD.MOV.U32 R39, RZ, RZ, R3 ;  /* 0x000000ffff277224 */ /* 0x000fe200078e0003 */
[----:B------:R-:W-:Y:S06]  /*e110*/  BRA `(.L_x_6841) ;  /* 0x00000000000c7947 */ /* 0x000fec0003800000 */
.L_x_6842:
[----:B------:R-:W-:Y:S01]  /*e120*/  LOP3.LUT R3, R37, 0x80000, RZ, 0xfc, !PT ;  /* 0x0008000025037812 */ /* 0x000fe200078efcff */
[----:B------:R-:W-:-:S04]  /*e130*/  IMAD.MOV.U32 R38, RZ, RZ, R36 ;  /* 0x000000ffff267224 */ /* 0x000fc800078e0024 */
[----:B------:R-:W-:-:S07]  /*e140*/  IMAD.MOV.U32 R39, RZ, RZ, R3 ;  /* 0x000000ffff277224 */ /* 0x000fce00078e0003 */
.L_x_6841:
[----:B------:R-:W-:Y:S05]  /*e150*/  BSYNC.RECONVERGENT B0 ;  /* 0x0000000000007941 */ /* 0x000fea0003800200 */
.L_x_6839:
[----:B------:R-:W-:Y:S01]  /*e160*/  IMAD.MOV.U32 R4, RZ, RZ, R0 ;  /* 0x000000ffff047224 */ /* 0x000fe200078e0000 */
[----:B------:R-:W-:Y:S01]  /*e170*/  MOV R2, R38 ;  /* 0x0000002600027202 */ /* 0x000fe20000000f00 */
[----:B------:R-:W-:Y:S02]  /*e180*/  IMAD.MOV.U32 R5, RZ, RZ, 0x0 ;  /* 0x00000000ff057424 */ /* 0x000fe400078e00ff */
[----:B------:R-:W-:Y:S02]  /*e190*/  IMAD.MOV.U32 R3, RZ, RZ, R39 ;  /* 0x000000ffff037224 */ /* 0x000fe400078e0027 */
[----:B------:R-:W-:Y:S05]  /*e1a0*/  RET.REL.NODEC R4 `(_ZN2at6native29vectorized_elementwise_kernelILi4EZZZNS0_33launch_log_sigmoid_forward_kernelERNS_18TensorIteratorBaseEENKUlvE_clEvENKUlvE_clEvEUldE_St5arrayIPcLm2EEEEviT0_T1_) ;  /* 0xffffff1c04947950 */ /* 0x000fea0003c3ffff */
.L_x_6844:
        /* <DEDUP_REMOVED lines=13> */
.L_x_7001:


//--------------------- .text._ZN2at6native29vectorized_elementwise_kernelILi8EZZZNS0_33launch_log_sigmoid_forward_kernelERNS_18TensorIteratorBaseEENKUlvE_clEvENKUlvE_clEvEUldE_St5arrayIPcLm2EEEEviT0_T1_ --------------------------
	.section	.text._ZN2at6native29vectorized_elementwise_kernelILi8EZZZNS0_33launch_log_sigmoid_forward_kernelERNS_18TensorIteratorBaseEENKUlvE_clEvENKUlvE_clEvEUldE_St5arrayIPcLm2EEEEviT0_T1_,"ax",@progbits
	.align	128
        .global         _ZN2at6native29vectorized_elementwise_kernelILi8EZZZNS0_33launch_log_sigmoid_forward_kernelERNS_18TensorIteratorBaseEENKUlvE_clEvENKUlvE_clEvEUldE_St5arrayIPcLm2EEEEviT0_T1_
        .type           _ZN2at6native29vectorized_elementwise_kernelILi8EZZZNS0_33launch_log_sigmoid_forward_kernelERNS_18TensorIteratorBaseEENKUlvE_clEvENKUlvE_clEvEUldE_St5arrayIPcLm2EEEEviT0_T1_,@function
        .size           _ZN2at6native29vectorized_elementwise_kernelILi8EZZZNS0_33launch_log_sigmoid_forward_kernelERNS_18TensorIteratorBaseEENKUlvE_clEvENKUlvE_clEvEUldE_St5arrayIPcLm2EEEEviT0_T1_,(.L_x_7002 - _ZN2at6native29vectorized_elementwise_kernelILi8EZZZNS0_33launch_log_sigmoid_forward_kernelERNS_18TensorIteratorBaseEENKUlvE_clEvENKUlvE_clEvEUldE_St5arrayIPcLm2EEEEviT0_T1_)
        .other          _ZN2at6native29vectorized_elementwise_kernelILi8EZZZNS0_33launch_log_sigmoid_forward_kernelERNS_18TensorIteratorBaseEENKUlvE_clEvENKUlvE_clEvEUldE_St5arrayIPcLm2EEEEviT0_T1_,@"STO_CUDA_ENTRY STV_DEFAULT"
_ZN2at6native29vectorized_elementwise_kernelILi8EZZZNS0_33launch_log_sigmoid_forward_kernelERNS_18TensorIteratorBaseEENKUlvE_clEvENKUlvE_clEvEUldE_St5arrayIPcLm2EEEEviT0_T1_:
.text._ZN2at6native29vectorized_elementwise_kernelILi8EZZZNS0_33launch_log_sigmoid_forward_kernelERNS_18TensorIteratorBaseEENKUlvE_clEvENKUlvE_clEvEUldE_St5arrayIPcLm2EEEEviT0_T1_:
        /* <DEDUP_REMOVED lines=127> */
.L_x_6849:
[----:B------:R-:W-:Y:S05]  /*07f0*/  BSYNC.RECONVERGENT B0 ;  /* 0x0000000000007941 */ /* 0x000fea0003800200 */
.L_x_6848:
        /* <DEDUP_REMOVED lines=26> */
[----:B------:R-:W-:Y:S05]  /*09a0*/  CALL.REL.NOINC `($__internal_13_$__cuda_sm20_div_rn_f64_full) ;  /* 0x000000d000687944 */ /* 0x000fea0003c00000 */
.L_x_6853:
[----:B------:R-:W-:Y:S05]  /*09b0*/  BSYNC.RECONVERGENT B3 ;  /* 0x0000000000037941 */ /* 0x000fea0003800200 */
.L_x_6852:
        /* <DEDUP_REMOVED lines=30> */
.L_x_6851:
        /* <DEDUP_REMOVED lines=76> */
.L_x_6855:
[----:B------:R-:W-:Y:S01]  /*1060*/  IMAD.MOV.U32 R2, RZ, RZ, 0x0 ;  /* 0x00000000ff027424 */ /* 0x000fe200078e00ff */
[----:B------:R-:W-:Y:S02]  /*1070*/  MOV R3, 0x7ff00000 ;  /* 0x7ff0000000037802 */ /* 0x000fe40000000f00 */
[----:B------:R-:W-:-:S04]  /*1080*/  LOP3.LUT P0, RZ, R5, 0x7fffffff, RZ, 0xc0, !PT ;  /* 0x7fffffff05ff7812 */ /* 0x000fc8000780c0ff */
[----:B------:R-:W-:-:S10]  /*1090*/  DFMA R2, R4, R2, +INF ;  /* 0x7ff000000402742b */ /* 0x000fd40000000002 */
[----:B------:R-:W-:Y:S02]  /*10a0*/  FSEL R8, R2, RZ, P0 ;  /* 0x000000ff02087208 */ /* 0x000fe40000000000 */
[----:B------:R-:W-:-:S07]  /*10b0*/  FSEL R9, R3, -QNAN , P0 ;  /* 0xfff0000003097808 */ /* 0x000fce0000000000 */
.L_x_6854:
[----:B------:R-:W-:Y:S05]  /*10c0*/  BSYNC.RECONVERGENT B2 ;  /* 0x0000000000027941 */ /* 0x000fea0003800200 */
.L_x_6850:
        /* <DEDUP_REMOVED lines=9> */
.L_x_6847:
[----:B------:R-:W-:Y:S05]  /*1160*/  BSYNC.RECONVERGENT B1 ;  /* 0x0000000000017941 */ /* 0x000fea0003800200 */
.L_x_6846:
        /* <DEDUP_REMOVED lines=64> */
.L_x_6859:
[----:B------:R-:W-:Y:S05]  /*1570*/  BSYNC.RECONVERGENT B0 ;  /* 0x0000000000007941 */ /* 0x000fea0003800200 */
.L_x_6858:
        /* <DEDUP_REMOVED lines=85> */
.L_x_6861:
        /* <DEDUP_REMOVED lines=21> */
[----:B------:R-:W-:Y:S05]  /*1c20*/  CALL.REL.NOINC `($__internal_13_$__cuda_sm20_div_rn_f64_full) ;  /* 0x000000bc00c87944 */ /* 0x000fea0003c00000 */
.L_x_6864:
[----:B------:R-:W-:Y:S05]  /*1c30*/  BSYNC.RECONVERGENT B3 ;  /* 0x0000000000037941 */ /* 0x000fea0003800200 */
.L_x_6863:
        /* <DEDUP_REMOVED lines=29> */
.L_x_6862:
[----:B------:R-:W-:Y:S05]  /*1e10*/  BSYNC.RECONVERGENT B2 ;  /* 0x0000000000027941 */ /* 0x000fea0003800200 */
.L_x_6860:
        /* <DEDUP_REMOVED lines=8> */
.L_x_6857:
[----:B------:R-:W-:Y:S05]  /*1ea0*/  BSYNC.RECONVERGENT B1 ;  /* 0x0000000000017941 */ /* 0x000fea0003800200 */
.L_x_6856:
        /* <DEDUP_REMOVED lines=64> */
.L_x_6868:
[----:B------:R-:W-:Y:S05]  /*22b0*/  BSYNC.RECONVERGENT B0 ;  /* 0x0000000000007941 */ /* 0x000fea0003800200 */
.L_x_6867:
        /* <DEDUP_REMOVED lines=85> */
.L_x_6870:
        /* <DEDUP_REMOVED lines=21> */
[----:B------:R-:W-:Y:S05]  /*2960*/  CALL.REL.NOINC `($__internal_13_$__cuda_sm20_div_rn_f64_full) ;  /* 0x000000b000787944 */ /* 0x000fea0003c00000 */
.L_x_6873:
[----:B------:R-:W-:Y:S05]  /*2970*/  BSYNC.RECONVERGENT B3 ;  /* 0x0000000000037941 */ /* 0x000fea0003800200 */
.L_x_6872:
        /* <DEDUP_REMOVED lines=29> */
.L_x_6871:
[----:B------:R-:W-:Y:S05]  /*2b50*/  BSYNC.RECONVERGENT B2 ;  /* 0x0000000000027941 */ /* 0x000fea0003800200 */
.L_x_6869:
        /* <DEDUP_REMOVED lines=8> */
.L_x_6866:
[----:B------:R-:W-:Y:S05]  /*2be0*/  BSYNC.RECONVERGENT B1 ;  /* 0x0000000000017941 */ /* 0x000fea0003800200 */
.L_x_6865:
        /* <DEDUP_REMOVED lines=64> */
.L_x_6877:
[----:B------:R-:W-:Y:S05]  /*2ff0*/  BSYNC.RECONVERGENT B0 ;  /* 0x0000000000007941 */ /* 0x000fea0003800200 */
.L_x_6876:
        /* <DEDUP_REMOVED lines=85> */
.L_x_6879:
        /* <DEDUP_REMOVED lines=22> */
.L_x_6882:
[----:B------:R-:W-:Y:S05]  /*36b0*/  BSYNC.RECONVERGENT B3 ;  /* 0x0000000000037941 */ /* 0x000fea0003800200 */
.L_x_6881:
        /* <DEDUP_REMOVED lines=29> */
.L_x_6880:
[----:B------:R-:W-:Y:S05]  /*3890*/  BSYNC.RECONVERGENT B2 ;  /* 0x0000000000027941 */ /* 0x000fea0003800200 */
.L_x_6878:
        /* <DEDUP_REMOVED lines=8> */
.L_x_6875:
[----:B------:R-:W-:Y:S05]  /*3920*/  BSYNC.RECONVERGENT B1 ;  /* 0x0000000000017941 */ /* 0x000fea0003800200 */
.L_x_6874:
        /* <DEDUP_REMOVED lines=64> */
.L_x_6886:
[----:B------:R-:W-:Y:S05]  /*3d30*/  BSYNC.RECONVERGENT B0 ;  /* 0x0000000000007941 */ /* 0x000fea0003800200 */
.L_x_6885:
        /* <DEDUP_REMOVED lines=85> */
.L_x_6888:
        /* <DEDUP_REMOVED lines=22> */
.L_x_6891:
[----:B------:R-:W-:Y:S05]  /*43f0*/  BSYNC.RECONVERGENT B3 ;  /* 0x0000000000037941 */ /* 0x000fea0003800200 */
.L_x_6890:
        /* <DEDUP_REMOVED lines=29> */
.L_x_6889:
[----:B------:R-:W-:Y:S05]  /*45d0*/  BSYNC.RECONVERGENT B2 ;  /* 0x0000000000027941 */ /* 0x000fea0003800200 */
.L_x_6887:
        /* <DEDUP_REMOVED lines=8> */
.L_x_6884:
[----:B------:R-:W-:Y:S05]  /*4660*/  BSYNC.RECONVERGENT B1 ;  /* 0x0000000000017941 */ /* 0x000fea0003800200 */
.L_x_6883:
        /* <DEDUP_REMOVED lines=64> */
.L_x_6895:
[----:B------:R-:W-:Y:S05]  /*4a70*/  BSYNC.RECONVERGENT B0 ;  /* 0x0000000000007941 */ /* 0x000fea0003800200 */
.L_x_6894:
        /* <DEDUP_REMOVED lines=85> */
.L_x_6897:
        /* <DEDUP_REMOVED lines=22> */
.L_x_6900:
[----:B------:R-:W-:Y:S05]  /*5130*/  BSYNC.RECONVERGENT B3 ;  /* 0x0000000000037941 */ /* 0x000fea0003800200 */
.L_x_6899:
        /* <DEDUP_REMOVED lines=29> */
.L_x_6898:
[----:B------:R-:W-:Y:S05]  /*5310*/  BSYNC.RECONVERGENT B2 ;  /* 0x0000000000027941 */ /* 0x000fea0003800200 */
.L_x_6896:
        /* <DEDUP_REMOVED lines=8> */
.L_x_6893:
[----:B------:R-:W-:Y:S05]  /*53a0*/  BSYNC.RECONVERGENT B1 ;  /* 0x0000000000017941 */ /* 0x000fea0003800200 */
.L_x_6892:
        /* <DEDUP_REMOVED lines=64> */
.L_x_6904:
[----:B------:R-:W-:Y:S05]  /*57b0*/  BSYNC.RECONVERGENT B0 ;  /* 0x0000000000007941 */ /* 0x000fea0003800200 */
.L_x_6903:
        /* <DEDUP_REMOVED lines=85> */
.L_x_6906:
        /* <DEDUP_REMOVED lines=22> */
.L_x_6909:
[----:B------:R-:W-:Y:S05]  /*5e70*/  BSYNC.RECONVERGENT B3 ;  /* 0x0000000000037941 */ /* 0x000fea0003800200 */
.L_x_6908:
        /* <DEDUP_REMOVED lines=29> */
.L_x_6907:
[----:B------:R-:W-:Y:S05]  /*6050*/  BSYNC.RECONVERGENT B2 ;  /* 0x0000000000027941 */ /* 0x000fea0003800200 */
.L_x_6905:
        /* <DEDUP_REMOVED lines=8> */
.L_x_6902:
[----:B------:R-:W-:Y:S05]  /*60e0*/  BSYNC.RECONVERGENT B1 ;  /* 0x0000000000017941 */ /* 0x000fea0003800200 */
.L_x_6901:
        /* <DEDUP_REMOVED lines=65> */
.L_x_6913:
[----:B------:R-:W-:Y:S05]  /*6500*/  BSYNC.RECONVERGENT B0 ;  /* 0x0000000000007941 */ /* 0x000fea0003800200 */
.L_x_6912:
        /* <DEDUP_REMOVED lines=85> */
.L_x_6915:
        /* <DEDUP_REMOVED lines=22> */
.L_x_6918:
[----:B------:R-:W-:Y:S05]  /*6bc0*/  BSYNC.RECONVERGENT B3 ;  /* 0x0000000000037941 */ /* 0x000fea0003800200 */
.L_x_6917:
        /* <DEDUP_REMOVED lines=29> */
.L_x_6916:
[----:B------:R-:W-:Y:S05]  /*6da0*/  BSYNC.RECONVERGENT B2 ;  /* 0x0000000000027941 */ /* 0x000fea0003800200 */
.L_x_6914:
        /* <DEDUP_REMOVED lines=9> */
.L_x_6911:
[----:B------:R-:W-:Y:S05]  /*6e40*/  BSYNC.RECONVERGENT B1 ;  /* 0x0000000000017941 */ /* 0x000fea0003800200 */
.L_x_6910:
        /* <DEDUP_REMOVED lines=25> */
.L_x_6921:
[----:B------:R-:W-:-:S13]  /*6fe0*/  ISETP.GE.U32.AND P0, PT, R4, R7, PT ;  /* 0x000000070400720c */ /* 0x000fda0003f06070 */
[----:B------:R-:W-:Y:S05]  /*6ff0*/  @P0 BRA `(.L_x_6923) ;  /* 0x0000000000300947 */ /* 0x000fea0003800000 */
[----:B0-----:R-:W0:Y:S01]  /*7000*/  LDC.64 R8, c[0x0][0x388] ;  /* 0x0000e200ff087b82 */ /* 0x001e220000000a00 */
[----:B------:R-:W-:Y:S02]  /*7010*/  IMAD R5, R0, 0x400, R4 ;  /* 0x0000040000057824 */ /* 0x000fe400078e0204 */
[----:B------:R-:W-:Y:S02]  /*7020*/  VIADD R4, R4, 0x80 ;  /* 0x0000008004047836 */ /* 0x000fe40000000000 */
[----:B0-----:R-:W-:-:S05]  /*7030*/  IMAD.WIDE.U32 R8, R5, 0x8, R8 ;  /* 0x0000000805087825 */ /* 0x001fca00078e0008 */
[----:B------:R1:W-:Y:S02]  /*7040*/  STG.E.64 desc[UR4][R8.64], R14 ;  /* 0x0000000e08007986 */ /* 0x0003e4000c101b04 */
.L_x_6922:
[----:B------:R-:W-:-:S13]  /*7050*/  ISETP.GE.U32.AND P0, PT, R4, R7, PT ;  /* 0x000000070400720c */ /* 0x000fda0003f06070 */
[----:B------:R-:W-:Y:S05]  /*7060*/  @P0 BRA `(.L_x_6924) ;  /* 0x0000000000340947 */ /* 0x000fea0003800000 */
[----:B01----:R-:W0:Y:S01]  /*7070*/  LDC.64 R8, c[0x0][0x388] ;  /* 0x0000e200ff087b82 */ /* 0x003e220000000a00 */
[----:B------:R-:W-:Y:S01]  /*7080*/  IMAD R5, R0, 0x400, R4 ;  /* 0x0000040000057824 */ /* 0x000fe200078e0204 */
[----:B------:R-:W-:-:S03]  /*7090*/  IADD3 R4, PT, PT, R4, 0x80, RZ ;  /* 0x0000008004047810 */ /* 0x000fc60007ffe0ff */
[----:B0-----:R-:W-:-:S05]  /*70a0*/  IMAD.WIDE.U32 R8, R5, 0x8, R8 ;  /* 0x0000000805087825 */ /* 0x001fca00078e0008 */
[----:B------:R1:W-:Y:S02]  /*70b0*/  STG.E.64 desc[UR4][R8.64], R16 ;  /* 0x0000001008007986 */ /* 0x0003e4000c101b04 */
.L_x_6923:
        /* <DEDUP_REMOVED lines=8> */
.L_x_6924:
[----:B------:R-:W-:Y:S05]  /*7140*/  BSYNC.RELIABLE B1 ;  /* 0x0000000000017941 */ /* 0x000fea0003800100 */
.L_x_6920:
[----:B------:R-:W-:-:S13]  /*7150*/  ISETP.GE.U32.AND P0, PT, R4, R7, PT ;  /* 0x000000070400720c */ /* 0x000fda0003f06070 */
[----:B012---:R-:W0:Y:S01]  /*7160*/  @!P0 LDC.64 R8, c[0x0][0x388] ;  /* 0x0000e200ff088b82 */ /* 0x007e220000000a00 */
[----:B------:R-:W-:Y:S02]  /*7170*/  @!P0 IMAD R5, R0, 0x400, R4 ;  /* 0x0000040000058824 */ /* 0x000fe400078e0204 */
[----:B------:R-:W-:Y:S02]  /*7180*/  @!P0 VIADD R4, R4, 0x80 ;  /* 0x0000008004048836 */ /* 0x000fe40000000000 */
[----:B0-----:R-:W-:-:S05]  /*7190*/  @!P0 IMAD.WIDE.U32 R8, R5, 0x8, R8 ;  /* 0x0000000805088825 */ /* 0x001fca00078e0008 */
[----:B------:R2:W-:Y:S02]  /*71a0*/  @!P0 STG.E.64 desc[UR4][R8.64], R20 ;  /* 0x0000001408008986 */ /* 0x0005e4000c101b04 */
.L_x_6925:
[----:B------:R-:W-:Y:S05]  /*71b0*/  BSYNC.RECONVERGENT B0 ;  /* 0x0000000000007941 */ /* 0x000fea0003800200 */
.L_x_6919:
        /* <DEDUP_REMOVED lines=8> */
.L_x_6845:
        /* <DEDUP_REMOVED lines=65> */
.L_x_6927:
[----:B------:R-:W-:Y:S05]  /*7650*/  BSYNC.RECONVERGENT B0 ;  /* 0x0000000000007941 */ /* 0x000fea0003800200 */
.L_x_6926:
        /* <DEDUP_REMOVED lines=26> */
[----:B-----5:R-:W-:Y:S05]  /*7800*/  CALL.REL.NOINC `($__internal_13_$__cuda_sm20_div_rn_f64_full) ;  /* 0x0000006000d07944 */ /* 0x020fea0003c00000 */
.L_x_6931:
[----:B------:R-:W-:Y:S05]  /*7810*/  BSYNC.RECONVERGENT B2 ;  /* 0x0000000000027941 */ /* 0x000fea0003800200 */
.L_x_6930:
        /* <DEDUP_REMOVED lines=30> */
.L_x_6929:
        /* <DEDUP_REMOVED lines=75> */
.L_x_6933:
[----:B------:R-:W-:Y:S01]  /*7eb0*/  IMAD.MOV.U32 R4, RZ, RZ, 0x0 ;  /* 0x00000000ff047424 */ /* 0x000fe200078e00ff */
[----:B------:R-:W-:Y:S01]  /*7ec0*/  LOP3.LUT P0, RZ, R3, 0x7fffffff, RZ, 0xc0, !PT ;  /* 0x7fffffff03ff7812 */ /* 0x000fe2000780c0ff */
[----:B------:R-:W-:-:S06]  /*7ed0*/  IMAD.MOV.U32 R5, RZ, RZ, 0x7ff00000 ;  /* 0x7ff00000ff057424 */ /* 0x000fcc00078e00ff */
[----:B------:R-:W-:-:S10]  /*7ee0*/  DFMA R4, R2, R4, +INF ;  /* 0x7ff000000204742b */ /* 0x000fd40000000004 */
[----:B------:R-:W-:Y:S02]  /*7ef0*/  FSEL R2, R4, RZ, P0 ;  /* 0x000000ff04027208 */ /* 0x000fe40000000000 */
[----:B------:R-:W-:-:S07]  /*7f00*/  FSEL R3, R5, -QNAN , P0 ;  /* 0xfff0000005037808 */ /* 0x000fce0000000000 */
.L_x_6932:
[----:B------:R-:W-:Y:S05]  /*7f10*/  BSYNC.RECONVERGENT B1 ;  /* 0x0000000000017941 */ /* 0x000fea0003800200 */
.L_x_6928:
        /* <DEDUP_REMOVED lines=67> */
.L_x_6935:
[----:B------:R-:W-:Y:S05]  /*8350*/  BSYNC.RECONVERGENT B0 ;  /* 0x0000000000007941 */ /* 0x000fea0003800200 */
.L_x_6934:
        /* <DEDUP_REMOVED lines=87> */
.L_x_6937:
        /* <DEDUP_REMOVED lines=22> */
.L_x_6940:
[----:B------:R-:W-:Y:S05]  /*8a30*/  BSYNC.RECONVERGENT B2 ;  /* 0x0000000000027941 */ /* 0x000fea0003800200 */
.L_x_6939:
        /* <DEDUP_REMOVED lines=29> */
.L_x_6938:
[----:B------:R-:W-:Y:S05]  /*8c10*/  BSYNC.RECONVERGENT B1 ;  /* 0x0000000000017941 */ /* 0x000fea0003800200 */
.L_x_6936:
        /* <DEDUP_REMOVED lines=67> */
.L_x_6942:
[----:B------:R-:W-:Y:S05]  /*9050*/  BSYNC.RECONVERGENT B0 ;  /* 0x0000000000007941 */ /* 0x000fea0003800200 */
.L_x_6941:
        /* <DEDUP_REMOVED lines=87> */
.L_x_6944:
        /* <DEDUP_REMOVED lines=21> */
[----:B-----5:R-:W-:Y:S05]  /*9720*/  CALL.REL.NOINC `($__internal_13_$__cuda_sm20_div_rn_f64_full) ;  /* 0x0000004400087944 */ /* 0x020fea0003c00000 */
.L_x_6947:
[----:B------:R-:W-:Y:S05]  /*9730*/  BSYNC.RECONVERGENT B2 ;  /* 0x0000000000027941 */ /* 0x000fea0003800200 */
.L_x_6946:
        /* <DEDUP_REMOVED lines=29> */
.L_x_6945:
[----:B------:R-:W-:Y:S05]  /*9910*/  BSYNC.RECONVERGENT B1 ;  /* 0x0000000000017941 */ /* 0x000fea0003800200 */
.L_x_6943:
        /* <DEDUP_REMOVED lines=67> */
.L_x_6949:
[----:B------:R-:W-:Y:S05]  /*9d50*/  BSYNC.RECONVERGENT B0 ;  /* 0x0000000000007941 */ /* 0x000fea0003800200 */
.L_x_6948:
        /* <DEDUP_REMOVED lines=87> */
.L_x_6951:
        /* <DEDUP_REMOVED lines=22> */
.L_x_6954:
[----:B------:R-:W-:Y:S05]  /*a430*/  BSYNC.RECONVERGENT B2 ;  /* 0x0000000000027941 */ /* 0x000fea0003800200 */
.L_x_6953:
        /* <DEDUP_REMOVED lines=29> */
.L_x_6952:
[----:B------:R-:W-:Y:S05]  /*a610*/  BSYNC.RECONVERGENT B1 ;  /* 0x0000000000017941 */ /* 0x000fea0003800200 */
.L_x_6950:
        /* <DEDUP_REMOVED lines=67> */
.L_x_6956:
[----:B------:R-:W-:Y:S05]  /*aa50*/  BSYNC.RECONVERGENT B0 ;  /* 0x0000000000007941 */ /* 0x000fea0003800200 */
.L_x_6955:
        /* <DEDUP_REMOVED lines=87> */
.L_x_6958:
        /* <DEDUP_REMOVED lines=22> */
.L_x_6961:
[----:B------:R-:W-:Y:S05]  /*b130*/  BSYNC.RECONVERGENT B2 ;  /* 0x0000000000027941 */ /* 0x000fea0003800200 */
.L_x_6960:
        /* <DEDUP_REMOVED lines=29> */
.L_x_6959:
[----:B------:R-:W-:Y:S05]  /*b310*/  BSYNC.RECONVERGENT B1 ;  /* 0x0000000000017941 */ /* 0x000fea0003800200 */
.L_x_6957:
        /* <DEDUP_REMOVED lines=67> */
.L_x_6963:
[----:B------:R-:W-:Y:S05]  /*b750*/  BSYNC.RECONVERGENT B0 ;  /* 0x0000000000007941 */ /* 0x000fea0003800200 */
.L_x_6962:
        /* <DEDUP_REMOVED lines=87> */
.L_x_6965:
        /* <DEDUP_REMOVED lines=22> */
.L_x_6968:
[----:B------:R-:W-:Y:S05]  /*be30*/  BSYNC.RECONVERGENT B2 ;  /* 0x0000000000027941 */ /* 0x000fea0003800200 */
.L_x_6967:
        /* <DEDUP_REMOVED lines=29> */
.L_x_6966:
[----:B------:R-:W-:Y:S05]  /*c010*/  BSYNC.RECONVERGENT B1 ;  /* 0x0000000000017941 */ /* 0x000fea0003800200 */
.L_x_6964:
        /* <DEDUP_REMOVED lines=67> */
.L_x_6970:
[----:B------:R-:W-:Y:S05]  /*c450*/  BSYNC.RECONVERGENT B0 ;  /* 0x0000000000007941 */ /* 0x000fea0003800200 */
.L_x_6969:
        /* <DEDUP_REMOVED lines=87> */
.L_x_6972:
        /* <DEDUP_REMOVED lines=22> */
.L_x_6975:
[----:B------:R-:W-:Y:S05]  /*cb30*/  BSYNC.RECONVERGENT B2 ;  /* 0x0000000000027941 */ /* 0x000fea0003800200 */
.L_x_6974:
        /* <DEDUP_REMOVED lines=29> */
.L_x_6973:
[----:B------:R-:W-:Y:S05]  /*cd10*/  BSYNC.RECONVERGENT B1 ;  /* 0x0000000000017941 */ /* 0x000fea0003800200 */
.L_x_6971:
        /* <DEDUP_REMOVED lines=67> */
.L_x_6977:
[----:B------:R-:W-:Y:S05]  /*d150*/  BSYNC.RECONVERGENT B0 ;  /* 0x0000000000007941 */ /* 0x000fea0003800200 */
.L_x_6976:
        /* <DEDUP_REMOVED lines=87> */
.L_x_6979:
        /* <DEDUP_REMOVED lines=22> */
.L_x_6982:
[----:B------:R-:W-:Y:S05]  /*d830*/  BSYNC.RECONVERGENT B2 ;  /* 0x0000000000027941 */ /* 0x000fea0003800200 */
.L_x_6981:
        /* <DEDUP_REMOVED lines=29> */
.L_x_6980:
[----:B------:R-:W-:Y:S05]  /*da10*/  BSYNC.RECONVERGENT B1 ;  /* 0x0000000000017941 */ /* 0x000fea0003800200 */
.L_x_6978:
        /* <DEDUP_REMOVED lines=19> */
        .weak           $__internal_13_$__cuda_sm20_div_rn_f64_full
        .type           $__internal_13_$__cuda_sm20_div_rn_f64_full,@function
        .size           $__internal_13_$__cuda_sm20_div_rn_f64_full,(.L_x_7002 - $__internal_13_$__cuda_sm20_div_rn_f64_full)
$__internal_13_$__cuda_sm20_div_rn_f64_full:
        /* <DEDUP_REMOVED lines=72> */
.L_x_6984:
        /* <DEDUP_REMOVED lines=17> */
.L_x_6987:
[----:B------:R-:W-:Y:S01]  /*e0e0*/  LOP3.LUT R3, R27, 0x80000, RZ, 0xfc, !PT ;  /* 0x000800001b037812 */ /* 0x000fe200078efcff */
[----:B------:R-:W-:-:S04]  /*e0f0*/  IMAD.MOV.U32 R38, RZ, RZ, R26 ;  /* 0x000000ffff267224 */ /* 0x000fc800078e001a */
[----:B------:R-:W-:Y:S01]  /*e100*/  IMAD.MOV.U32 R39, RZ, RZ, R3 ;  /* 0x000000ffff277224 */ /* 0x000fe200078e0003 */
[----:B------:R-:W-:Y:S06]  /*e110*/  BRA `(.L_x_6985) ;  /* 0x00000000000c7947 */ /* 0x000fec0003800000 */
.L_x_6986:
[----:B------:R-:W-:Y:S01]  /*e120*/  LOP3.LUT R3, R37, 0x80000, RZ, 0xfc, !PT ;  /* 0x0008000025037812 */ /* 0x000fe200078efcff */
[----:B------:R-:W-:-:S04]  /*e130*/  IMAD.MOV.U32 R38, RZ, RZ, R36 ;  /* 0x000000ffff267224 */ /* 0x000fc800078e0024 */
[----:B------:R-:W-:-:S07]  /*e140*/  IMAD.MOV.U32 R39, RZ, RZ, R3 ;  /* 0x000000ffff277224 */ /* 0x000fce00078e0003 */
.L_x_6985:
[----:B------:R-:W-:Y:S05]  /*e150*/  BSYNC.RECONVERGENT B0 ;  /* 0x0000000000007941 */ /* 0x000fea0003800200 */
.L_x_6983:
[----:B------:R-:W-:Y:S01]  /*e160*/  IMAD.MOV.U32 R4, RZ, RZ, R0 ;  /* 0x000000ffff047224 */ /* 0x000fe200078e0000 */
[----:B------:R-:W-:Y:S01]  /*e170*/  MOV R2, R38 ;  /* 0x0000002600027202 */ /* 0x000fe20000000f00 */
[----:B------:R-:W-:Y:S02]  /*e180*/  IMAD.MOV.U32 R5, RZ, RZ, 0x0 ;  /* 0x00000000ff057424 */ /* 0x000fe400078e00ff */
[----:B------:R-:W-:Y:S02]  /*e190*/  IMAD.MOV.U32 R3, RZ, RZ, R39 ;  /* 0x000000ffff037224 */ /* 0x000fe400078e0027 */
[----:B------:R-:W-:Y:S05]  /*e1a0*/  RET.REL.NODEC R4 `(_ZN2at6native29vectorized_elementwise_kernelILi8EZZZNS0_33launch_log_sigmoid_forward_kernelERNS_18TensorIteratorBaseEENKUlvE_clEvENKUlvE_clEvEUldE_St5arrayIPcLm2EEEEviT0_T1_) ;  /* 0xffffff1c04947950 */ /* 0x000fea0003c3ffff */
.L_x_6988:
        /* <DEDUP_REMOVED lines=13> */
.L_x_7002:


//--------------------- .nv.global.init           --------------------------
	.section	.nv.global.init,"aw",@progbits
.nv.global.init:
	.type		$str$6,@object
	.size		$str$6,(__unnamed_1 - $str$6)
$str$6:
        /*0000*/ 	.byte	0x66, 0x61, 0x6c, 0x73, 0x65, 0x00
	.type		__unnamed_1,@object
	.size		__unnamed_1,(__unnamed_5 - __unnamed_1)
__unnamed_1:
        /*0006*/ 	.byte	0x66, 0x65, 0x74, 0x63, 0x68, 0x5f, 0x61, 0x6e, 0x64, 0x5f, 0x63, 0x61, 0x73, 0x74, 0x00
	.type		__unnamed_5,@object
	.size		__unnamed_5,(__unnamed_3 - __unnamed_5)
__unnamed_5:
        /*0015*/ 	.byte	0x66, 0x65, 0x74, 0x63, 0x68, 0x5f, 0x61, 0x6e, 0x64, 0x5f, 0x63, 0x61, 0x73, 0x74, 0x00
	.type		__unnamed_3,@object
	.size		__unnamed_3,(__unnamed_7 - __unnamed_3)
__unnamed_3:
        /*0024*/ 	.byte	0x66, 0x65, 0x74, 0x63, 0x68, 0x5f, 0x61, 0x6e, 0x64, 0x5f, 0x63, 0x61, 0x73, 0x74, 0x00
	.type		__unnamed_7,@object
	.size		__unnamed_7,(__unnamed_2 - __unnamed_7)
__unnamed_7:
        /*0033*/ 	.byte	0x66, 0x65, 0x74, 0x63, 0x68, 0x5f, 0x61, 0x6e, 0x64, 0x5f, 0x63, 0x61, 0x73, 0x74, 0x00
	.type		__unnamed_2,@object
	.size		__unnamed_2,(__unnamed_6 - __unnamed_2)
__unnamed_2:
        /*0042*/ 	.byte	0x63, 0x61, 0x73, 0x74, 0x5f, 0x61, 0x6e, 0x64, 0x5f, 0x73, 0x74, 0x6f, 0x72, 0x65, 0x00
	.type		__unnamed_6,@object
	.size		__unnamed_6,(__unnamed_4 - __unnamed_6)
__unnamed_6:
        /*0051*/ 	.byte	0x63, 0x61, 0x73, 0x74, 0x5f, 0x61, 0x6e, 0x64, 0x5f, 0x73, 0x74, 0x6f, 0x72, 0x65, 0x00
	.type		__unnamed_4,@object
	.size		__unnamed_4,(__unnamed_8 - __unnamed_4)
__unnamed_4:
        /*0060*/ 	.byte	0x63, 0x61, 0x73, 0x74, 0x5f, 0x61, 0x6e, 0x64, 0x5f, 0x73, 0x74, 0x6f, 0x72, 0x65, 0x00
	.type		__unnamed_8,@object
	.size		__unnamed_8,($str$7 - __unnamed_8)
__unnamed_8:
        /*006f*/ 	.byte	0x63, 0x61, 0x73, 0x74, 0x5f, 0x61, 0x6e, 0x64, 0x5f, 0x73, 0x74, 0x6f, 0x72, 0x65, 0x00
	.type		$str$7,@object
	.size		$str$7,(.L_37 - $str$7)
$str$7:
        /*007e*/ 	.byte	0x2f, 0x72, 0x6f, 0x6f, 0x74, 0x2f, 0x2e, 0x70, 0x79, 0x65, 0x6e, 0x76, 0x2f, 0x76, 0x65, 0x72
        /*008e*/ 	.byte	0x73, 0x69, 0x6f, 0x6e, 0x73, 0x2f, 0x33, 0x2e, 0x31, 0x33, 0x2e, 0x31, 0x32, 0x2f, 0x6c, 0x69
        /*009e*/ 	.byte	0x62, 0x2f, 0x70, 0x79, 0x74, 0x68, 0x6f, 0x6e, 0x33, 0x2e, 0x31, 0x33, 0x2f, 0x73, 0x69, 0x74
        /*00ae*/ 	.byte	0x65, 0x2d, 0x70, 0x61, 0x63, 0x6b, 0x61, 0x67, 0x65, 0x73, 0x2f, 0x74, 0x6f, 0x72, 0x63, 0x68
        /*00be*/ 	.byte	0x2f, 0x69, 0x6e, 0x63, 0x6c, 0x75, 0x64, 0x65, 0x2f, 0x63, 0x31, 0x30, 0x2f, 0x63, 0x6f, 0x72
        /*00ce*/ 	.byte	0x65, 0x2f, 0x44, 0x79, 0x6e, 0x61, 0x6d, 0x69, 0x63, 0x43, 0x61, 0x73, 0x74, 0x2e, 0x68, 0x00
.L_37:


//--------------------- .nv.shared.reserved.0     --------------------------
	.section	.nv.shared.reserved.0,"aw",@nobits
	.weak		__nv_reservedSMEM_offset_0_alias
	.size		__nv_reservedSMEM_offset_0_alias, 0, 64
	.other		__nv_reservedSMEM_offset_0_alias,@"STO_CUDA_RESERVED_SHARED STV_DEFAULT"
__nv_reservedSMEM_offset_0_alias:
	.zero		0
	.zero		64


//--------------------- .nv.global                --------------------------
	.section	.nv.global,"aw",@nobits
.nv.global:
	.type		_ZN60_INTERNAL_e6aa1b1b_29_ActivationLogSigmoidKernel_cu_9d16a0dc4cuda3std3__48in_placeE,@object
	.size		_ZN60_INTERNAL_e6aa1b1b_29_ActivationLogSigmoidKernel_cu_9d16a0dc4cuda3std3__48in_placeE,(_ZN60_INTERNAL_e6aa1b1b_29_ActivationLogSigmoidKernel_cu_9d16a0dc4cuda3std6ranges3__45__cpo8distanceE - _ZN60_INTERNAL_e6aa1b1b_29_ActivationLogSigmoidKernel_cu_9d16a0dc4cuda3std3__48in_placeE)
_ZN60_INTERNAL_e6aa1b1b_29_ActivationLogSigmoidKernel_cu_9d16a0dc4cuda3std3__48in_placeE:
	.zero		1
	.type		_ZN60_INTERNAL_e6aa1b1b_29_ActivationLogSigmoidKernel_cu_9d16a0dc4cuda3std6ranges3__45__cpo8distanceE,@object
	.size		_ZN60_INTERNAL_e6aa1b1b_29_ActivationLogSigmoidKernel_cu_9d16a0dc4cuda3std6ranges3__45__cpo8distanceE,(_ZN60_INTERNAL_e6aa1b1b_29_ActivationLogSigmoidKernel_cu_9d16a0dc4cuda3std3__45__cpo3endE - _ZN60_INTERNAL_e6aa1b1b_29_ActivationLogSigmoidKernel_cu_9d16a0dc4cuda3std6ranges3__45__cpo8distanceE)
_ZN60_INTERNAL_e6aa1b1b_29_ActivationLogSigmoidKernel_cu_9d16a0dc4cuda3std6ranges3__45__cpo8distanceE:
	.zero		1
	.type		_ZN60_INTERNAL_e6aa1b1b_29_ActivationLogSigmoidKernel_cu_9d16a0dc4cuda3std3__45__cpo3endE,@object
	.size		_ZN60_INTERNAL_e6aa1b1b_29_ActivationLogSigmoidKernel_cu_9d16a0dc4cuda3std3__45__cpo3endE,(_ZN60_INTERNAL_e6aa1b1b_29_ActivationLogSigmoidKernel_cu_9d16a0dc4cuda3std6ranges3__45__cpo7advanceE - _ZN60_INTERNAL_e6aa1b1b_29_ActivationLogSigmoidKernel_cu_9d16a0dc4cuda3std3__45__cpo3endE)
_ZN60_INTERNAL_e6aa1b1b_29_ActivationLogSigmoidKernel_cu_9d16a0dc4cuda3std3__45__cpo3endE:
	.zero		1
	.type		_ZN60_INTERNAL_e6aa1b1b_29_ActivationLogSigmoidKernel_cu_9d16a0dc4cuda3std6ranges3__45__cpo7advanceE,@object
	.size		_ZN60_INTERNAL_e6aa1b1b_29_ActivationLogSigmoidKernel_cu_9d16a0dc4cuda3std6ranges3__45__cpo7advanceE,(_ZN60_INTERNAL_e6aa1b1b_29_ActivationLogSigmoidKernel_cu_9d16a0dc4cuda3std3__45__cpo4rendE - _ZN60_INTERNAL_e6aa1b1b_29_ActivationLogSigmoidKernel_cu_9d16a0dc4cuda3std6ranges3__45__cpo7advanceE)
_ZN60_INTERNAL_e6aa1b1b_29_ActivationLogSigmoidKernel_cu_9d16a0dc4cuda3std6ranges3__45__cpo7advanceE:
	.zero		1
	.type		_ZN60_INTERNAL_e6aa1b1b_29_ActivationLogSigmoidKernel_cu_9d16a0dc4cuda3std3__45__cpo4rendE,@object
	.size		_ZN60_INTERNAL_e6aa1b1b_29_ActivationLogSigmoidKernel_cu_9d16a0dc4cuda3std3__45__cpo4rendE,(_ZN60_INTERNAL_e6aa1b1b_29_ActivationLogSigmoidKernel_cu_9d16a0dc4cuda3std6ranges3__45__cpo4dataE - _ZN60_INTERNAL_e6aa1b1b_29_ActivationLogSigmoidKernel_cu_9d16a0dc4cuda3std3__45__cpo4rendE)
_ZN60_INTERNAL_e6aa1b1b_29_ActivationLogSigmoidKernel_cu_9d16a0dc4cuda3std3__45__cpo4rendE:
	.zero		1
	.type		_ZN60_INTERNAL_e6aa1b1b_29_ActivationLogSigmoidKernel_cu_9d16a0dc4cuda3std6ranges3__45__cpo4dataE,@object
	.size		_ZN60_INTERNAL_e6aa1b1b_29_ActivationLogSigmoidKernel_cu_9d16a0dc4cuda3std6ranges3__45__cpo4dataE,(_ZN60_INTERNAL_e6aa1b1b_29_ActivationLogSigmoidKernel_cu_9d16a0dc4cuda3std6ranges3__45__cpo5beginE - _ZN60_INTERNAL_e6aa1b1b_29_ActivationLogSigmoidKernel_cu_9d16a0dc4cuda3std6ranges3__45__cpo4dataE)
_ZN60_INTERNAL_e6aa1b1b_29_ActivationLogSigmoidKernel_cu_9d16a0dc4cuda3std6ranges3__45__cpo4dataE:
	.zero		1
	.type		_ZN60_INTERNAL_e6aa1b1b_29_ActivationLogSigmoidKernel_cu_9d16a0dc4cuda3std6ranges3__45__cpo5beginE,@object
	.size		_ZN60_INTERNAL_e6aa1b1b_29_ActivationLogSigmoidKernel_cu_9d16a0dc4cuda3std6ranges3__45__cpo5beginE,(_ZN60_INTERNAL_e6aa1b1b_29_ActivationLogSigmoidKernel_cu_9d16a0dc4cuda3std3__45__cpo5crendE - _ZN60_INTERNAL_e6aa1b1b_29_ActivationLogSigmoidKernel_cu_9d16a0dc4cuda3std6ranges3__45__cpo5beginE)
_ZN60_INTERNAL_e6aa1b1b_29_ActivationLogSigmoidKernel_cu_9d16a0dc4cuda3std6ranges3__45__cpo5beginE:
	.zero		1
	.type		_ZN60_INTERNAL_e6aa1b1b_29_ActivationLogSigmoidKernel_cu_9d16a0dc4cuda3std3__45__cpo5crendE,@object
	.size		_ZN60_INTERNAL_e6aa1b1b_29_ActivationLogSigmoidKernel_cu_9d16a0dc4cuda3std3__45__cpo5crendE,(_ZN60_INTERNAL_e6aa1b1b_29_ActivationLogSigmoidKernel_cu_9d16a0dc4cuda3std6ranges3__45__cpo4sizeE - _ZN60_INTERNAL_e6aa1b1b_29_ActivationLogSigmoidKernel_cu_9d16a0dc4cuda3std3__45__cpo5crendE)
_ZN60_INTERNAL_e6aa1b1b_29_ActivationLogSigmoidKernel_cu_9d16a0dc4cuda3std3__45__cpo5crendE:
	.zero		1
	.type		_ZN60_INTERNAL_e6aa1b1b_29_ActivationLogSigmoidKernel_cu_9d16a0dc4cuda3std6ranges3__45__cpo4sizeE,@object
	.size		_ZN60_INTERNAL_e6aa1b1b_29_ActivationLogSigmoidKernel_cu_9d16a0dc4cuda3std6ranges3__45__cpo4sizeE,(_ZN60_INTERNAL_e6aa1b1b_29_ActivationLogSigmoidKernel_cu_9d16a0dc4cuda3std3__462_GLOBAL__N__e6aa1b1b_29_ActivationLogSigmoidKernel_cu_9d16a0dc6ignoreE - _ZN60_INTERNAL_e6aa1b1b_29_ActivationLogSigmoidKernel_cu_9d16a0dc4cuda3std6ranges3__45__cpo4sizeE)
_ZN60_INTERNAL_e6aa1b1b_29_ActivationLogSigmoidKernel_cu_9d16a0dc4cuda3std6ranges3__45__cpo4sizeE:
	.zero		1
	.type		_ZN60_INTERNAL_e6aa1b1b_29_ActivationLogSigmoidKernel_cu_9d16a0dc4cuda3std3__462_GLOBAL__N__e6aa1b1b_29_ActivationLogSigmoidKernel_cu_9d16a0dc6ignoreE,@object
	.size		_ZN60_INTERNAL_e6aa1b1b_29_ActivationLogSigmoidKernel_cu_9d16a0dc4cuda3std3__462_GLOBAL__N__e6aa1b1b_29_ActivationLogSigmoidKernel_cu_9d16a0dc6ignoreE,(_ZN60_INTERNAL_e6aa1b1b_29_ActivationLogSigmoidKernel_cu_9d16a0dc4cuda3std6ranges3__45__cpo6cbeginE - _ZN60_INTERNAL_e6aa1b1b_29_ActivationLogSigmoidKernel_cu_9d16a0dc4cuda3std3__462_GLOBAL__N__e6aa1b1b_29_ActivationLogSigmoidKernel_cu_9d16a0dc6ignoreE)
_ZN60_INTERNAL_e6aa1b1b_29_ActivationLogSigmoidKernel_cu_9d16a0dc4cuda3std3__462_GLOBAL__N__e6aa1b1b_29_ActivationLogSigmoidKernel_cu_9d16a0dc6ignoreE:
	.zero		1
	.type		_ZN60_INTERNAL_e6aa1b1b_29_ActivationLogSigmoidKernel_cu_9d16a0dc4cuda3std6ranges3__45__cpo6cbeginE,@object
	.size		_ZN60_INTERNAL_e6aa1b1b_29_ActivationLogSigmoidKernel_cu_9d16a0dc4cuda3std6ranges3__45__cpo6cbeginE,(_ZN60_INTERNAL_e6aa1b1b_29_ActivationLogSigmoidKernel_cu_9d16a0dc4cuda3std3__45__cpo4cendE - _ZN60_INTERNAL_e6aa1b1b_29_ActivationLogSigmoidKernel_cu_9d16a0dc4cuda3std6ranges3__45__cpo6cbeginE)
_ZN60_INTERNAL_e6aa1b1b_29_ActivationLogSigmoidKernel_cu_9d16a0dc4cuda3std6ranges3__45__cpo6cbeginE:
	.zero		1
	.type		_ZN60_INTERNAL_e6aa1b1b_29_ActivationLogSigmoidKernel_cu_9d16a0dc4cuda3std3__45__cpo4cendE,@object
	.size		_ZN60_INTERNAL_e6aa1b1b_29_ActivationLogSigmoidKernel_cu_9d16a0dc4cuda3std3__45__cpo4cendE,(_ZN60_INTERNAL_e6aa1b1b_29_ActivationLogSigmoidKernel_cu_9d16a0dc4cuda3std6ranges3__45__cpo4nextE - _ZN60_INTERNAL_e6aa1b1b_29_ActivationLogSigmoidKernel_cu_9d16a0dc4cuda3std3__45__cpo4cendE)
_ZN60_INTERNAL_e6aa1b1b_29_ActivationLogSigmoidKernel_cu_9d16a0dc4cuda3std3__45__cpo4cendE:
	.zero		1
	.type		_ZN60_INTERNAL_e6aa1b1b_29_ActivationLogSigmoidKernel_cu_9d16a0dc4cuda3std6ranges3__45__cpo4nextE,@object
	.size		_ZN60_INTERNAL_e6aa1b1b_29_ActivationLogSigmoidKernel_cu_9d16a0dc4cuda3std6ranges3__45__cpo4nextE,(_ZN60_INTERNAL_e6aa1b1b_29_ActivationLogSigmoidKernel_cu_9d16a0dc4cuda3std6ranges3__45__cpo4swapE - _ZN60_INTERNAL_e6aa1b1b_29_ActivationLogSigmoidKernel_cu_9d16a0dc4cuda3std6ranges3__45__cpo4nextE)
_ZN60_INTERNAL_e6aa1b1b_29_ActivationLogSigmoidKernel_cu_9d16a0dc4cuda3std6ranges3__45__cpo4nextE:
	.zero		1
	.type		_ZN60_INTERNAL_e6aa1b1b_29_ActivationLogSigmoidKernel_cu_9d16a0dc4cuda3std6ranges3__45__cpo4swapE,@object
	.size		_ZN60_INTERNAL_e6aa1b1b_29_ActivationLogSigmoidKernel_cu_9d16a0dc4cuda3std6ranges3__45__cpo4swapE,(_ZN60_INTERNAL_e6aa1b1b_29_ActivationLogSigmoidKernel_cu_9d16a0dc4cuda3std3__420unreachable_sentinelE - _ZN60_INTERNAL_e6aa1b1b_29_ActivationLogSigmoidKernel_cu_9d16a0dc4cuda3std6ranges3__45__cpo4swapE)
_ZN60_INTERNAL_e6aa1b1b_29_ActivationLogSigmoidKernel_cu_9d16a0dc4cuda3std6ranges3__45__cpo4swapE:
	.zero		1
	.type		_ZN60_INTERNAL_e6aa1b1b_29_ActivationLogSigmoidKernel_cu_9d16a0dc4cuda3std3__420unreachable_sentinelE,@object
	.size		_ZN60_INTERNAL_e6aa1b1b_29_ActivationLogSigmoidKernel_cu_9d16a0dc4cuda3std3__420unreachable_sentinelE,(_ZN60_INTERNAL_e6aa1b1b_29_ActivationLogSigmoidKernel_cu_9d16a0dc6thrust24THRUST_300001_SM_1000_NS6system6detail10sequential3seqE - _ZN60_INTERNAL_e6aa1b1b_29_ActivationLogSigmoidKernel_cu_9d16a0dc4cuda3std3__420unreachable_sentinelE)
_ZN60_INTERNAL_e6aa1b1b_29_ActivationLogSigmoidKernel_cu_9d16a0dc4cuda3std3__420unreachable_sentinelE:
	.zero		1
	.type		_ZN60_INTERNAL_e6aa1b1b_29_ActivationLogSigmoidKernel_cu_9d16a0dc6thrust24THRUST_300001_SM_1000_NS6system6detail10sequential3seqE,@object
	.size		_ZN60_INTERNAL_e6aa1b1b_29_ActivationLogSigmoidKernel_cu_9d16a0dc6thrust24THRUST_300001_SM_1000_NS6system6detail10sequential3seqE,(_ZN60_INTERNAL_e6aa1b1b_29_ActivationLogSigmoidKernel_cu_9d16a0dc4cuda3std3__45__cpo6cbeginE - _ZN60_INTERNAL_e6aa1b1b_29_ActivationLogSigmoidKernel_cu_9d16a0dc6thrust24THRUST_300001_SM_1000_NS6system6detail10sequential3seqE)
_ZN60_INTERNAL_e6aa1b1b_29_ActivationLogSigmoidKernel_cu_9d16a0dc6thrust24THRUST_300001_SM_1000_NS6system6detail10sequential3seqE:
	.zero		1
	.type		_ZN60_INTERNAL_e6aa1b1b_29_ActivationLogSigmoidKernel_cu_9d16a0dc4cuda3std3__45__cpo6cbeginE,@object
	.size		_ZN60_INTERNAL_e6aa1b1b_29_ActivationLogSigmoidKernel_cu_9d16a0dc4cuda3std3__45__cpo6cbeginE,(_ZN60_INTERNAL_e6aa1b1b_29_ActivationLogSigmoidKernel_cu_9d16a0dc4cuda3std6ranges3__45__cpo9iter_swapE - _ZN60_INTERNAL_e6aa1b1b_29_ActivationLogSigmoidKernel_cu_9d16a0dc4cuda3std3__45__cpo6cbeginE)
_ZN60_INTERNAL_e6aa1b1b_29_ActivationLogSigmoidKernel_cu_9d16a0dc4cuda3std3__45__cpo6cbeginE:
	.zero		1
	.type		_ZN60_INTERNAL_e6aa1b1b_29_ActivationLogSigmoidKernel_cu_9d16a0dc4cuda3std6ranges3__45__cpo9iter_swapE,@object
	.size		_ZN60_INTERNAL_e6aa1b1b_29_ActivationLogSigmoidKernel_cu_9d16a0dc4cuda3std6ranges3__45__cpo9iter_swapE,(_ZN60_INTERNAL_e6aa1b1b_29_ActivationLogSigmoidKernel_cu_9d16a0dc4cuda3std3__45__cpo7crbeginE - _ZN60_INTERNAL_e6aa1b1b_29_ActivationLogSigmoidKernel_cu_9d16a0dc4cuda3std6ranges3__45__cpo9iter_swapE)
_ZN60_INTERNAL_e6aa1b1b_29_ActivationLogSigmoidKernel_cu_9d16a0dc4cuda3std6ranges3__45__cpo9iter_swapE:
	.zero		1
	.type		_ZN60_INTERNAL_e6aa1b1b_29_ActivationLogSigmoidKernel_cu_9d16a0dc4cuda3std3__45__cpo7crbeginE,@object
	.size		_ZN60_INTERNAL_e6aa1b1b_29_ActivationLogSigmoidKernel_cu_9d16a0dc4cuda3std3__45__cpo7crbeginE,(_ZN60_INTERNAL_e6aa1b1b_29_ActivationLogSigmoidKernel_cu_9d16a0dc4cuda3std6ranges3__45__cpo5cdataE - _ZN60_INTERNAL_e6aa1b1b_29_ActivationLogSigmoidKernel_cu_9d16a0dc4cuda3std3__45__cpo7crbeginE)
_ZN60_INTERNAL_e6aa1b1b_29_ActivationLogSigmoidKernel_cu_9d16a0dc4cuda3std3__45__cpo7crbeginE:
	.zero		1
	.type		_ZN60_INTERNAL_e6aa1b1b_29_ActivationLogSigmoidKernel_cu_9d16a0dc4cuda3std6ranges3__45__cpo5cdataE,@object
	.size		_ZN60_INTERNAL_e6aa1b1b_29_ActivationLogSigmoidKernel_cu_9d16a0dc4cuda3std6ranges3__45__cpo5cdataE,(_ZN60_INTERNAL_e6aa1b1b_29_ActivationLogSigmoidKernel_cu_9d16a0dc4cuda3std6ranges3__45__cpo3endE - _ZN60_INTERNAL_e6aa1b1b_29_ActivationLogSigmoidKernel_cu_9d16a0dc4cuda3std6ranges3__45__cpo5cdataE)
_ZN60_INTERNAL_e6aa1b1b_29_ActivationLogSigmoidKernel_cu_9d16a0dc4cuda3std6ranges3__45__cpo5cdataE:
	.zero		1
	.type		_ZN60_INTERNAL_e6aa1b1b_29_ActivationLogSigmoidKernel_cu_9d16a0dc4cuda3std6ranges3__45__cpo3endE,@object
	.size		_ZN60_INTERNAL_e6aa1b1b_29_ActivationLogSigmoidKernel_cu_9d16a0dc4cuda3std6ranges3__45__cpo3endE,(_ZN60_INTERNAL_e6aa1b1b_29_ActivationLogSigmoidKernel_cu_9d16a0dc4cuda3std3__419piecewise_constructE - _ZN60_INTERNAL_e6aa1b1b_29_ActivationLogSigmoidKernel_cu_9d16a0dc4cuda3std6ranges3__45__cpo3endE)
_ZN60_INTERNAL_e6aa1b1b_29_ActivationLogSigmoidKernel_cu_9d16a0dc4cuda3std6ranges3__45__cpo3endE:
	.zero		1
	.type		_ZN60_INTERNAL_e6aa1b1b_29_ActivationLogSigmoidKernel_cu_9d16a0dc4cuda3std3__419piecewise_constructE,@object
	.size		_ZN60_INTERNAL_e6aa1b1b_29_ActivationLogSigmoidKernel_cu_9d16a0dc4cuda3std3__419piecewise_constructE,(_ZN60_INTERNAL_e6aa1b1b_29_ActivationLogSigmoidKernel_cu_9d16a0dc4cuda3std6ranges3__45__cpo5ssizeE - _ZN60_INTERNAL_e6aa1b1b_29_ActivationLogSigmoidKernel_cu_9d16a0dc4cuda3std3__419piecewise_constructE)
_ZN60_INTERNAL_e6aa1b1b_29_ActivationLogSigmoidKernel_cu_9d16a0dc4cuda3std3__419piecewise_constructE:
	.zero		1
	.type		_ZN60_INTERNAL_e6aa1b1b_29_ActivationLogSigmoidKernel_cu_9d16a0dc4cuda3std6ranges3__45__cpo5ssizeE,@object
	.size		_ZN60_INTERNAL_e6aa1b1b_29_ActivationLogSigmoidKernel_cu_9d16a0dc4cuda3std6ranges3__45__cpo5ssizeE,(_ZN60_INTERNAL_e6aa1b1b_29_ActivationLogSigmoidKernel_cu_9d16a0dc4cuda3std3__45__cpo5beginE - _ZN60_INTERNAL_e6aa1b1b_29_ActivationLogSigmoidKernel_cu_9d16a0dc4cuda3std6ranges3__45__cpo5ssizeE)
_ZN60_INTERNAL_e6aa1b1b_29_ActivationLogSigmoidKernel_cu_9d16a0dc4cuda3std6ranges3__45__cpo5ssizeE:
	.zero		1
	.type		_ZN60_INTERNAL_e6aa1b1b_29_ActivationLogSigmoidKernel_cu_9d16a0dc4cuda3std3__45__cpo5beginE,@object
	.size		_ZN60_INTERNAL_e6aa1b1b_29_ActivationLogSigmoidKernel_cu_9d16a0dc4cuda3std3__45__cpo5beginE,(_ZN60_INTERNAL_e6aa1b1b_29_ActivationLogSigmoidKernel_cu_9d16a0dc4cuda3std6ranges3__45__cpo4cendE - _ZN60_INTERNAL_e6aa1b1b_29_ActivationLogSigmoidKernel_cu_9d16a0dc4cuda3std3__45__cpo5beginE)
_ZN60_INTERNAL_e6aa1b1b_29_ActivationLogSigmoidKernel_cu_9d16a0dc4cuda3std3__45__cpo5beginE:
	.zero		1
	.type		_ZN60_INTERNAL_e6aa1b1b_29_ActivationLogSigmoidKernel_cu_9d16a0dc4cuda3std6ranges3__45__cpo4cendE,@object
	.size		_ZN60_INTERNAL_e6aa1b1b_29_ActivationLogSigmoidKernel_cu_9d16a0dc4cuda3std6ranges3__45__cpo4cendE,(_ZN60_INTERNAL_e6aa1b1b_29_ActivationLogSigmoidKernel_cu_9d16a0dc4cuda3std3__45__cpo6rbeginE - _ZN60_INTERNAL_e6aa1b1b_29_ActivationLogSigmoidKernel_cu_9d16a0dc4cuda3std6ranges3__45__cpo4cendE)
_ZN60_INTERNAL_e6aa1b1b_29_ActivationLogSigmoidKernel_cu_9d16a0dc4cuda3std6ranges3__45__cpo4cendE:
	.zero		1
	.type		_ZN60_INTERNAL_e6aa1b1b_29_ActivationLogSigmoidKernel_cu_9d16a0dc4cuda3std3__45__cpo6rbeginE,@object
	.size		_ZN60_INTERNAL_e6aa1b1b_29_ActivationLogSigmoidKernel_cu_9d16a0dc4cuda3std3__45__cpo6rbeginE,(_ZN60_INTERNAL_e6aa1b1b_29_ActivationLogSigmoidKernel_cu_9d16a0dc4cuda3std6ranges3__45__cpo4prevE - _ZN60_INTERNAL_e6aa1b1b_29_ActivationLogSigmoidKernel_cu_9d16a0dc4cuda3std3__45__cpo6rbeginE)
_ZN60_INTERNAL_e6aa1b1b_29_ActivationLogSigmoidKernel_cu_9d16a0dc4cuda3std3__45__cpo6rbeginE:
	.zero		1
	.type		_ZN60_INTERNAL_e6aa1b1b_29_ActivationLogSigmoidKernel_cu_9d16a0dc4cuda3std6ranges3__45__cpo4prevE,@object
	.size		_ZN60_INTERNAL_e6aa1b1b_29_ActivationLogSigmoidKernel_cu_9d16a0dc4cuda3std6ranges3__45__cpo4prevE,(_ZN60_INTERNAL_e6aa1b1b_29_ActivationLogSigmoidKernel_cu_9d16a0dc4cuda3std6ranges3__45__cpo9iter_moveE - _ZN60_INTERNAL_e6aa1b1b_29_ActivationLogSigmoidKernel_cu_9d16a0dc4cuda3std6ranges3__45__cpo4prevE)
_ZN60_INTERNAL_e6aa1b1b_29_ActivationLogSigmoidKernel_cu_9d16a0dc4cuda3std6ranges3__45__cpo4prevE:
	.zero		1
	.type		_ZN60_INTERNAL_e6aa1b1b_29_ActivationLogSigmoidKernel_cu_9d16a0dc4cuda3std6ranges3__45__cpo9iter_moveE,@object
	.size		_ZN60_INTERNAL_e6aa1b1b_29_ActivationLogSigmoidKernel_cu_9d16a0dc4cuda3std6ranges3__45__cpo9iter_moveE,(.L_21 - _ZN60_INTERNAL_e6aa1b1b_29_ActivationLogSigmoidKernel_cu_9d16a0dc4cuda3std6ranges3__45__cpo9iter_moveE)
_ZN60_INTERNAL_e6aa1b1b_29_ActivationLogSigmoidKernel_cu_9d16a0dc4cuda3std6ranges3__45__cpo9iter_moveE:
	.zero		1
.L_21:


//--------------------- .nv.constant0._ZN2at6native18elementwise_kernelILi128ELi4EZNS0_15gpu_kernel_implIZZZNS0_62_GLOBAL__N__e6aa1b1b_29_ActivationLogSigmoidKernel_cu_9d16a0dc27log_sigmoid_backward_kernelERNS_14TensorIteratorEENKUlvE_clEvENKUlvE2_clEvEUlN3c108BFloat16ES9_E_EEvRNS_18TensorIteratorBaseERKT_EUliE_EEviT1_ --------------------------
	.section	.nv.constant0._ZN2at6native18elementwise_kernelILi128ELi4EZNS0_15gpu_kernel_implIZZZNS0_62_GLOBAL__N__e6aa1b1b_29_ActivationLogSigmoidKernel_cu_9d16a0dc27log_sigmoid_backward_kernelERNS_14TensorIteratorEENKUlvE_clEvENKUlvE2_clEvEUlN3c108BFloat16ES9_E_EEvRNS_18TensorIteratorBaseERKT_EUliE_EEviT1_,"a",@progbits
	.sectionflags	@""
	.align	4
.nv.constant0._ZN2at6native18elementwise_kernelILi128ELi4EZNS0_15gpu_kernel_implIZZZNS0_62_GLOBAL__N__e6aa1b1b_29_ActivationLogSigmoidKernel_cu_9d16a0dc27log_sigmoid_backward_kernelERNS_14TensorIteratorEENKUlvE_clEvENKUlvE2_clEvEUlN3c108BFloat16ES9_E_EEvRNS_18TensorIteratorBaseERKT_EUliE_EEviT1_:
	.zero		1552


//--------------------- .nv.constant0._ZN2at6native27unrolled_elementwise_kernelIZZZNS0_62_GLOBAL__N__e6aa1b1b_29_ActivationLogSigmoidKernel_cu_9d16a0dc27log_sigmoid_backward_kernelERNS_14TensorIteratorEENKUlvE_clEvENKUlvE2_clEvEUlN3c108BFloat16ES8_E_St5arrayIPcLm3EELi4E23TrivialOffsetCalculatorILi2EjESD_ILi1EjENS0_6memory12LoadWithCastILi2EEENSG_13StoreWithCastILi1EEEEEviT_T0_T2_T3_T4_T5_ --------------------------
	.section	.nv.constant0._ZN2at6native27unrolled_elementwise_kernelIZZZNS0_62_GLOBAL__N__e6aa1b1b_29_ActivationLogSigmoidKernel_cu_9d16a0dc27log_sigmoid_backward_kernelERNS_14TensorIteratorEENKUlvE_clEvENKUlvE2_clEvEUlN3c108BFloat16ES8_E_St5arrayIPcLm3EELi4E23TrivialOffsetCalculatorILi2EjESD_ILi1EjENS0_6memory12LoadWithCastILi2EEENSG_13StoreWithCastILi1EEEEEviT_T0_T2_T3_T4_T5_,"a",@progbits
	.sectionflags	@""
	.align	4
.nv.constant0._ZN2at6native27unrolled_elementwise_kernelIZZZNS0_62_GLOBAL__N__e6aa1b1b_29_ActivationLogSigmoidKernel_cu_9d16a0dc27log_sigmoid_backward_kernelERNS_14TensorIteratorEENKUlvE_clEvENKUlvE2_clEvEUlN3c108BFloat16ES8_E_St5arrayIPcLm3EELi4E23TrivialOffsetCalculatorILi2EjESD_ILi1EjENS0_6memory12LoadWithCastILi2EEENSG_13StoreWithCastILi1EEEEEviT_T0_T2_T3_T4_T5_:
	.zero		952


//--------------------- .nv.constant0._ZN2at6native18elementwise_kernelILi128ELi4EZNS0_22gpu_kernel_impl_nocastIZZZNS0_62_GLOBAL__N__e6aa1b1b_29_ActivationLogSigmoidKernel_cu_9d16a0dc27log_sigmoid_backward_kernelERNS_14TensorIteratorEENKUlvE_clEvENKUlvE2_clEvEUlN3c108BFloat16ES9_E_EEvRNS_18TensorIteratorBaseERKT_EUliE_EEviT1_ --------------------------
	.section	.nv.constant0._ZN2at6native18elementwise_kernelILi128ELi4EZNS0_22gpu_kernel_impl_nocastIZZZNS0_62_GLOBAL__N__e6aa1b1b_29_ActivationLogSigmoidKernel_cu_9d16a0dc27log_sigmoid_backward_kernelERNS_14TensorIteratorEENKUlvE_clEvENKUlvE2_clEvEUlN3c108BFloat16ES9_E_EEvRNS_18TensorIteratorBaseERKT_EUliE_EEviT1_,"a",@progbits
	.sectionflags	@""
	.align	4
.nv.constant0._ZN2at6native18elementwise_kernelILi128ELi4EZNS0_22gpu_kernel_impl_nocastIZZZNS0_62_GLOBAL__N__e6aa1b1b_29_ActivationLogSigmoidKernel_cu_9d16a0dc27log_sigmoid_backward_kernelERNS_14TensorIteratorEENKUlvE_clEvENKUlvE2_clEvEUlN3c108BFloat16ES9_E_EEvRNS_18TensorIteratorBaseERKT_EUliE_EEviT1_:
	.zero		1552


//--------------------- .nv.constant0._ZN2at6native27unrolled_elementwise_kernelIZZZNS0_62_GLOBAL__N__e6aa1b1b_29_ActivationLogSigmoidKernel_cu_9d16a0dc27log_sigmoid_backward_kernelERNS_14TensorIteratorEENKUlvE_clEvENKUlvE2_clEvEUlN3c108BFloat16ES8_E_St5arrayIPcLm3EELi4E23TrivialOffsetCalculatorILi2EjESD_ILi1EjENS0_6memory15LoadWithoutCastENSG_16StoreWithoutCastEEEviT_T0_T2_T3_T4_T5_ --------------------------
	.section	.nv.constant0._ZN2at6native27unrolled_elementwise_kernelIZZZNS0_62_GLOBAL__N__e6aa1b1b_29_ActivationLogSigmoidKernel_cu_9d16a0dc27log_sigmoid_backward_kernelERNS_14TensorIteratorEENKUlvE_clEvENKUlvE2_clEvEUlN3c108BFloat16ES8_E_St5arrayIPcLm3EELi4E23TrivialOffsetCalculatorILi2EjESD_ILi1EjENS0_6memory15LoadWithoutCastENSG_16StoreWithoutCastEEEviT_T0_T2_T3_T4_T5_,"a",@progbits
	.sectionflags	@""
	.align	4
.nv.constant0._ZN2at6native27unrolled_elementwise_kernelIZZZNS0_62_GLOBAL__N__e6aa1b1b_29_ActivationLogSigmoidKernel_cu_9d16a0dc27log_sigmoid_backward_kernelERNS_14TensorIteratorEENKUlvE_clEvENKUlvE2_clEvEUlN3c108BFloat16ES8_E_St5arrayIPcLm3EELi4E23TrivialOffsetCalculatorILi2EjESD_ILi1EjENS0_6memory15LoadWithoutCastENSG_16StoreWithoutCastEEEviT_T0_T2_T3_T4_T5_:
	.zero		932


//--------------------- .nv.constant0._ZN2at6native29vectorized_elementwise_kernelILi2EZZZNS0_62_GLOBAL__N__e6aa1b1b_29_ActivationLogSigmoidKernel_cu_9d16a0dc27log_sigmoid_backward_kernelERNS_14TensorIteratorEENKUlvE_clEvENKUlvE2_clEvEUlN3c108BFloat16ES8_E_St5arrayIPcLm3EEEEviT0_T1_ --------------------------
	.section	.nv.constant0._ZN2at6native29vectorized_elementwise_kernelILi2EZZZNS0_62_GLOBAL__N__e6aa1b1b_29_ActivationLogSigmoidKernel_cu_9d16a0dc27log_sigmoid_backward_kernelERNS_14TensorIteratorEENKUlvE_clEvENKUlvE2_clEvEUlN3c108BFloat16ES8_E_St5arrayIPcLm3EEEEviT0_T1_,"a",@progbits
	.sectionflags	@""
	.align	4
.nv.constant0._ZN2at6native29vectorized_elementwise_kernelILi2EZZZNS0_62_GLOBAL__N__e6aa1b1b_29_ActivationLogSigmoidKernel_cu_9d16a0dc27log_sigmoid_backward_kernelERNS_14TensorIteratorEENKUlvE_clEvENKUlvE2_clEvEUlN3c108BFloat16ES8_E_St5arrayIPcLm3EEEEviT0_T1_:
	.zero		928


//--------------------- .nv.constant0._ZN2at6native29vectorized_elementwise_kernelILi4EZZZNS0_62_GLOBAL__N__e6aa1b1b_29_ActivationLogSigmoidKernel_cu_9d16a0dc27log_sigmoid_backward_kernelERNS_14TensorIteratorEENKUlvE_clEvENKUlvE2_clEvEUlN3c108BFloat16ES8_E_St5arrayIPcLm3EEEEviT0_T1_ --------------------------
	.section	.nv.constant0._ZN2at6native29vectorized_elementwise_kernelILi4EZZZNS0_62_GLOBAL__N__e6aa1b1b_29_ActivationLogSigmoidKernel_cu_9d16a0dc27log_sigmoid_backward_kernelERNS_14TensorIteratorEENKUlvE_clEvENKUlvE2_clEvEUlN3c108BFloat16ES8_E_St5arrayIPcLm3EEEEviT0_T1_,"a",@progbits
	.sectionflags	@""
	.align	4
.nv.constant0._ZN2at6native29vectorized_elementwise_kernelILi4EZZZNS0_62_GLOBAL__N__e6aa1b1b_29_ActivationLogSigmoidKernel_cu_9d16a0dc27log_sigmoid_backward_kernelERNS_14TensorIteratorEENKUlvE_clEvENKUlvE2_clEvEUlN3c108BFloat16ES8_E_St5arrayIPcLm3EEEEviT0_T1_:
	.zero		928


//--------------------- .nv.constant0._ZN2at6native29vectorized_elementwise_kernelILi8EZZZNS0_62_GLOBAL__N__e6aa1b1b_29_ActivationLogSigmoidKernel_cu_9d16a0dc27log_sigmoid_backward_kernelERNS_14TensorIteratorEENKUlvE_clEvENKUlvE2_clEvEUlN3c108BFloat16ES8_E_St5arrayIPcLm3EEEEviT0_T1_ --------------------------
	.section	.nv.constant0._ZN2at6native29vectorized_elementwise_kernelILi8EZZZNS0_62_GLOBAL__N__e6aa1b1b_29_ActivationLogSigmoidKernel_cu_9d16a0dc27log_sigmoid_backward_kernelERNS_14TensorIteratorEENKUlvE_clEvENKUlvE2_clEvEUlN3c108BFloat16ES8_E_St5arrayIPcLm3EEEEviT0_T1_,"a",@progbits
	.sectionflags	@""
	.align	4
.nv.constant0._ZN2at6native29vectorized_elementwise_kernelILi8EZZZNS0_62_GLOBAL__N__e6aa1b1b_29_ActivationLogSigmoidKernel_cu_9d16a0dc27log_sigmoid_backward_kernelERNS_14TensorIteratorEENKUlvE_clEvENKUlvE2_clEvEUlN3c108BFloat16ES8_E_St5arrayIPcLm3EEEEviT0_T1_:
	.zero		928


//--------------------- .nv.constant0._ZN2at6native18elementwise_kernelILi128ELi4EZNS0_15gpu_kernel_implIZZZNS0_62_GLOBAL__N__e6aa1b1b_29_ActivationLogSigmoidKernel_cu_9d16a0dc27log_sigmoid_backward_kernelERNS_14TensorIteratorEENKUlvE_clEvENKUlvE1_clEvEUlN3c104HalfES9_E_EEvRNS_18TensorIteratorBaseERKT_EUliE_EEviT1_ --------------------------
	.section	.nv.constant0._ZN2at6native18elementwise_kernelILi128ELi4EZNS0_15gpu_kernel_implIZZZNS0_62_GLOBAL__N__e6aa1b1b_29_ActivationLogSigmoidKernel_cu_9d16a0dc27log_sigmoid_backward_kernelERNS_14TensorIteratorEENKUlvE_clEvENKUlvE1_clEvEUlN3c104HalfES9_E_EEvRNS_18TensorIteratorBaseERKT_EUliE_EEviT1_,"a",@progbits
	.sectionflags	@""
	.align	4
.nv.constant0._ZN2at6native18elementwise_kernelILi128ELi4EZNS0_15gpu_kernel_implIZZZNS0_62_GLOBAL__N__e6aa1b1b_29_ActivationLogSigmoidKernel_cu_9d16a0dc27log_sigmoid_backward_kernelERNS_14TensorIteratorEENKUlvE_clEvENKUlvE1_clEvEUlN3c104HalfES9_E_EEvRNS_18TensorIteratorBaseERKT_EUliE_EEviT1_:
	.zero		1552


//--------------------- .nv.constant0._ZN2at6native27unrolled_elementwise_kernelIZZZNS0_62_GLOBAL__N__e6aa1b1b_29_ActivationLogSigmoidKernel_cu_9d16a0dc27log_sigmoid_backward_kernelERNS_14TensorIteratorEENKUlvE_clEvENKUlvE1_clEvEUlN3c104HalfES8_E_St5arrayIPcLm3EELi4E23TrivialOffsetCalculatorILi2EjESD_ILi1EjENS0_6memory12LoadWithCastILi2EEENSG_13StoreWithCastILi1EEEEEviT_T0_T2_T3_T4_T5_ --------------------------
	.section	.nv.constant0._ZN2at6native27unrolled_elementwise_kernelIZZZNS0_62_GLOBAL__N__e6aa1b1b_29_ActivationLogSigmoidKernel_cu_9d16a0dc27log_sigmoid_backward_kernelERNS_14TensorIteratorEENKUlvE_clEvENKUlvE1_clEvEUlN3c104HalfES8_E_St5arrayIPcLm3EELi4E23TrivialOffsetCalculatorILi2EjESD_ILi1EjENS0_6memory12LoadWithCastILi2EEENSG_13StoreWithCastILi1EEEEEviT_T0_T2_T3_T4_T5_,"a",@progbits
	.sectionflags	@""
	.align	4
.nv.constant0._ZN2at6native27unrolled_elementwise_kernelIZZZNS0_62_GLOBAL__N__e6aa1b1b_29_ActivationLogSigmoidKernel_cu_9d16a0dc27log_sigmoid_backward_kernelERNS_14TensorIteratorEENKUlvE_clEvENKUlvE1_clEvEUlN3c104HalfES8_E_St5arrayIPcLm3EELi4E23TrivialOffsetCalculatorILi2EjESD_ILi1EjENS0_6memory12LoadWithCastILi2EEENSG_13StoreWithCastILi1EEEEEviT_T0_T2_T3_T4_T5_:
	.zero		952


//--------------------- .nv.constant0._ZN2at6native18elementwise_kernelILi128ELi4EZNS0_22gpu_kernel_impl_nocastIZZZNS0_62_GLOBAL__N__e6aa1b1b_29_ActivationLogSigmoidKernel_cu_9d16a0dc27log_sigmoid_backward_kernelERNS_14TensorIteratorEENKUlvE_clEvENKUlvE1_clEvEUlN3c104HalfES9_E_EEvRNS_18TensorIteratorBaseERKT_EUliE_EEviT1_ --------------------------
	.section	.nv.constant0._ZN2at6native18elementwise_kernelILi128ELi4EZNS0_22gpu_kernel_impl_nocastIZZZNS0_62_GLOBAL__N__e6aa1b1b_29_ActivationLogSigmoidKernel_cu_9d16a0dc27log_sigmoid_backward_kernelERNS_14TensorIteratorEENKUlvE_clEvENKUlvE1_clEvEUlN3c104HalfES9_E_EEvRNS_18TensorIteratorBaseERKT_EUliE_EEviT1_,"a",@progbits
	.sectionflags	@""
	.align	4
.nv.constant0._ZN2at6native18elementwise_kernelILi128ELi4EZNS0_22gpu_kernel_impl_nocastIZZZNS0_62_GLOBAL__N__e6aa1b1b_29_ActivationLogSigmoidKernel_cu_9d16a0dc27log_sigmoid_backward_kernelERNS_14TensorIteratorEENKUlvE_clEvENKUlvE1_clEvEUlN3c104HalfES9_E_EEvRNS_18TensorIteratorBaseERKT_EUliE_EEviT1_:
	.zero		1552


//--------------------- .nv.constant0._ZN2at6native27unrolled_elementwise_kernelIZZZNS0_62_GLOBAL__N__e6aa1b1b_29_ActivationLogSigmoidKernel_cu_9d16a0dc27log_sigmoid_backward_kernelERNS_14TensorIteratorEENKUlvE_clEvENKUlvE1_clEvEUlN3c104HalfES8_E_St5arrayIPcLm3EELi4E23TrivialOffsetCalculatorILi2EjESD_ILi1EjENS0_6memory15LoadWithoutCastENSG_16StoreWithoutCastEEEviT_T0_T2_T3_T4_T5_ --------------------------
	.section	.nv.constant0._ZN2at6native27unrolled_elementwise_kernelIZZZNS0_62_GLOBAL__N__e6aa1b1b_29_ActivationLogSigmoidKernel_cu_9d16a0dc27log_sigmoid_backward_kernelERNS_14TensorIteratorEENKUlvE_clEvENKUlvE1_clEvEUlN3c104HalfES8_E_St5arrayIPcLm3EELi4E23TrivialOffsetCalculatorILi2EjESD_ILi1EjENS0_6memory15LoadWithoutCastENSG_16StoreWithoutCastEEEviT_T0_T2_T3_T4_T5_,"a",@progbits
	.sectionflags	@""
	.align	4
.nv.constant0._ZN2at6native27unrolled_elementwise_kernelIZZZNS0_62_GLOBAL__N__e6aa1b1b_29_ActivationLogSigmoidKernel_cu_9d16a0dc27log_sigmoid_backward_kernelERNS_14TensorIteratorEENKUlvE_clEvENKUlvE1_clEvEUlN3c104HalfES8_E_St5arrayIPcLm3EELi4E23TrivialOffsetCalculatorILi2EjESD_ILi1EjENS0_6memory15LoadWithoutCastENSG_16StoreWithoutCastEEEviT_T0_T2_T3_T4_T5_:
	.zero		932


//--------------------- .nv.constant0._ZN2at6native29vectorized_elementwise_kernelILi2EZZZNS0_62_GLOBAL__N__e6aa1b1b_29_ActivationLogSigmoidKernel_cu_9d16a0dc27log_sigmoid_backward_kernelERNS_14TensorIteratorEENKUlvE_clEvENKUlvE1_clEvEUlN3c104HalfES8_E_St5arrayIPcLm3EEEEviT0_T1_ --------------------------
	.section	.nv.constant0._ZN2at6native29vectorized_elementwise_kernelILi2EZZZNS0_62_GLOBAL__N__e6aa1b1b_29_ActivationLogSigmoidKernel_cu_9d16a0dc27log_sigmoid_backward_kernelERNS_14TensorIteratorEENKUlvE_clEvENKUlvE1_clEvEUlN3c104HalfES8_E_St5arrayIPcLm3EEEEviT0_T1_,"a",@progbits
	.sectionflags	@""
	.align	4
.nv.constant0._ZN2at6native29vectorized_elementwise_kernelILi2EZZZNS0_62_GLOBAL__N__e6aa1b1b_29_ActivationLogSigmoidKernel_cu_9d16a0dc27log_sigmoid_backward_kernelERNS_14TensorIteratorEENKUlvE_clEvENKUlvE1_clEvEUlN3c104HalfES8_E_St5arrayIPcLm3EEEEviT0_T1_:
	.zero		928


//--------------------- .nv.constant0._ZN2at6native29vectorized_elementwise_kernelILi4EZZZNS0_62_GLOBAL__N__e6aa1b1b_29_ActivationLogSigmoidKernel_cu_9d16a0dc27log_sigmoid_backward_kernelERNS_14TensorIteratorEENKUlvE_clEvENKUlvE1_clEvEUlN3c104HalfES8_E_St5arrayIPcLm3EEEEviT0_T1_ --------------------------
	.section	.nv.constant0._ZN2at6native29vectorized_elementwise_kernelILi4EZZZNS0_62_GLOBAL__N__e6aa1b1b_29_ActivationLogSigmoidKernel_cu_9d16a0dc27log_sigmoid_backward_kernelERNS_14TensorIteratorEENKUlvE_clEvENKUlvE1_clEvEUlN3c104HalfES8_E_St5arrayIPcLm3EEEEviT0_T1_,"a",@progbits
	.sectionflags	@""
	.align	4
.nv.constant0._ZN2at6native29vectorized_elementwise_kernelILi4EZZZNS0_62_GLOBAL__N__e6aa1b1b_29_ActivationLogSigmoidKernel_cu_9d16a0dc27log_sigmoid_backward_kernelERNS_14TensorIteratorEENKUlvE_clEvENKUlvE1_clEvEUlN3c104HalfES8_E_St5arrayIPcLm3EEEEviT0_T1_:
	.zero		928


//--------------------- .nv.constant0._ZN2at6native29vectorized_elementwise_kernelILi8EZZZNS0_62_GLOBAL__N__e6aa1b1b_29_ActivationLogSigmoidKernel_cu_9d16a0dc27log_sigmoid_backward_kernelERNS_14TensorIteratorEENKUlvE_clEvENKUlvE1_clEvEUlN3c104HalfES8_E_St5arrayIPcLm3EEEEviT0_T1_ --------------------------
	.section	.nv.constant0._ZN2at6native29vectorized_elementwise_kernelILi8EZZZNS0_62_GLOBAL__N__e6aa1b1b_29_ActivationLogSigmoidKernel_cu_9d16a0dc27log_sigmoid_backward_kernelERNS_14TensorIteratorEENKUlvE_clEvENKUlvE1_clEvEUlN3c104HalfES8_E_St5arrayIPcLm3EEEEviT0_T1_,"a",@progbits
	.sectionflags	@""
	.align	4
.nv.constant0._ZN2at6native29vectorized_elementwise_kernelILi8EZZZNS0_62_GLOBAL__N__e6aa1b1b_29_ActivationLogSigmoidKernel_cu_9d16a0dc27log_sigmoid_backward_kernelERNS_14TensorIteratorEENKUlvE_clEvENKUlvE1_clEvEUlN3c104HalfES8_E_St5arrayIPcLm3EEEEviT0_T1_:
	.zero		928


//--------------------- .nv.constant0._ZN2at6native18elementwise_kernelILi128ELi4EZNS0_15gpu_kernel_implIZZZNS0_62_GLOBAL__N__e6aa1b1b_29_ActivationLogSigmoidKernel_cu_9d16a0dc27log_sigmoid_backward_kernelERNS_14TensorIteratorEENKUlvE_clEvENKUlvE0_clEvEUlffE_EEvRNS_18TensorIteratorBaseERKT_EUliE_EEviT1_ --------------------------
	.section	.nv.constant0._ZN2at6native18elementwise_kernelILi128ELi4EZNS0_15gpu_kernel_implIZZZNS0_62_GLOBAL__N__e6aa1b1b_29_ActivationLogSigmoidKernel_cu_9d16a0dc27log_sigmoid_backward_kernelERNS_14TensorIteratorEENKUlvE_clEvENKUlvE0_clEvEUlffE_EEvRNS_18TensorIteratorBaseERKT_EUliE_EEviT1_,"a",@progbits
	.sectionflags	@""
	.align	4
.nv.constant0._ZN2at6native18elementwise_kernelILi128ELi4EZNS0_15gpu_kernel_implIZZZNS0_62_GLOBAL__N__e6aa1b1b_29_ActivationLogSigmoidKernel_cu_9d16a0dc27log_sigmoid_backward_kernelERNS_14TensorIteratorEENKUlvE_clEvENKUlvE0_clEvEUlffE_EEvRNS_18TensorIteratorBaseERKT_EUliE_EEviT1_:
	.zero		1552


//--------------------- .nv.constant0._ZN2at6native27unrolled_elementwise_kernelIZZZNS0_62_GLOBAL__N__e6aa1b1b_29_ActivationLogSigmoidKernel_cu_9d16a0dc27log_sigmoid_backward_kernelERNS_14TensorIteratorEENKUlvE_clEvENKUlvE0_clEvEUlffE_St5arrayIPcLm3EELi4E23TrivialOffsetCalculatorILi2EjESB_ILi1EjENS0_6memory12LoadWithCastILi2EEENSE_13StoreWithCastILi1EEEEEviT_T0_T2_T3_T4_T5_ --------------------------
	.section	.nv.constant0._ZN2at6native27unrolled_elementwise_kernelIZZZNS0_62_GLOBAL__N__e6aa1b1b_29_ActivationLogSigmoidKernel_cu_9d16a0dc27log_sigmoid_backward_kernelERNS_14TensorIteratorEENKUlvE_clEvENKUlvE0_clEvEUlffE_St5arrayIPcLm3EELi4E23TrivialOffsetCalculatorILi2EjESB_ILi1EjENS0_6memory12LoadWithCastILi2EEENSE_13StoreWithCastILi1EEEEEviT_T0_T2_T3_T4_T5_,"a",@progbits
	.sectionflags	@""
	.align	4
.nv.constant0._ZN2at6native27unrolled_elementwise_kernelIZZZNS0_62_GLOBAL__N__e6aa1b1b_29_ActivationLogSigmoidKernel_cu_9d16a0dc27log_sigmoid_backward_kernelERNS_14TensorIteratorEENKUlvE_clEvENKUlvE0_clEvEUlffE_St5arrayIPcLm3EELi4E23TrivialOffsetCalculatorILi2EjESB_ILi1EjENS0_6memory12LoadWithCastILi2EEENSE_13StoreWithCastILi1EEEEEviT_T0_T2_T3_T4_T5_:
	.zero		952


//--------------------- .nv.constant0._ZN2at6native18elementwise_kernelILi128ELi2EZNS0_22gpu_kernel_impl_nocastIZZZNS0_62_GLOBAL__N__e6aa1b1b_29_ActivationLogSigmoidKernel_cu_9d16a0dc27log_sigmoid_backward_kernelERNS_14TensorIteratorEENKUlvE_clEvENKUlvE0_clEvEUlffE_EEvRNS_18TensorIteratorBaseERKT_EUliE_EEviT1_ --------------------------
	.section	.nv.constant0._ZN2at6native18elementwise_kernelILi128ELi2EZNS0_22gpu_kernel_impl_nocastIZZZNS0_62_GLOBAL__N__e6aa1b1b_29_ActivationLogSigmoidKernel_cu_9d16a0dc27log_sigmoid_backward_kernelERNS_14TensorIteratorEENKUlvE_clEvENKUlvE0_clEvEUlffE_EEvRNS_18TensorIteratorBaseERKT_EUliE_EEviT1_,"a",@progbits
	.sectionflags	@""
	.align	4
.nv.constant0._ZN2at6native18elementwise_kernelILi128ELi2EZNS0_22gpu_kernel_impl_nocastIZZZNS0_62_GLOBAL__N__e6aa1b1b_29_ActivationLogSigmoidKernel_cu_9d16a0dc27log_sigmoid_backward_kernelERNS_14TensorIteratorEENKUlvE_clEvENKUlvE0_clEvEUlffE_EEvRNS_18TensorIteratorBaseERKT_EUliE_EEviT1_:
	.zero		1552


//--------------------- .nv.constant0._ZN2at6native27unrolled_elementwise_kernelIZZZNS0_62_GLOBAL__N__e6aa1b1b_29_ActivationLogSigmoidKernel_cu_9d16a0dc27log_sigmoid_backward_kernelERNS_14TensorIteratorEENKUlvE_clEvENKUlvE0_clEvEUlffE_St5arrayIPcLm3EELi4E23TrivialOffsetCalculatorILi2EjESB_ILi1EjENS0_6memory15LoadWithoutCastENSE_16StoreWithoutCastEEEviT_T0_T2_T3_T4_T5_ --------------------------
	.section	.nv.constant0._ZN2at6native27unrolled_elementwise_kernelIZZZNS0_62_GLOBAL__N__e6aa1b1b_29_ActivationLogSigmoidKernel_cu_9d16a0dc27log_sigmoid_backward_kernelERNS_14TensorIteratorEENKUlvE_clEvENKUlvE0_clEvEUlffE_St5arrayIPcLm3EELi4E23TrivialOffsetCalculatorILi2EjESB_ILi1EjENS0_6memory15LoadWithoutCastENSE_16StoreWithoutCastEEEviT_T0_T2_T3_T4_T5_,"a",@progbits
	.sectionflags	@""
	.align	4
.nv.constant0._ZN2at6native27unrolled_elementwise_kernelIZZZNS0_62_GLOBAL__N__e6aa1b1b_29_ActivationLogSigmoidKernel_cu_9d16a0dc27log_sigmoid_backward_kernelERNS_14TensorIteratorEENKUlvE_clEvENKUlvE0_clEvEUlffE_St5arrayIPcLm3EELi4E23TrivialOffsetCalculatorILi2EjESB_ILi1EjENS0_6memory15LoadWithoutCastENSE_16StoreWithoutCastEEEviT_T0_T2_T3_T4_T5_:
	.zero		932


//--------------------- .nv.constant0._ZN2at6native29vectorized_elementwise_kernelILi2EZZZNS0_62_GLOBAL__N__e6aa1b1b_29_ActivationLogSigmoidKernel_cu_9d16a0dc27log_sigmoid_backward_kernelERNS_14TensorIteratorEENKUlvE_clEvENKUlvE0_clEvEUlffE_St5arrayIPcLm3EEEEviT0_T1_ --------------------------
	.section	.nv.constant0._ZN2at6native29vectorized_elementwise_kernelILi2EZZZNS0_62_GLOBAL__N__e6aa1b1b_29_ActivationLogSigmoidKernel_cu_9d16a0dc27log_sigmoid_backward_kernelERNS_14TensorIteratorEENKUlvE_clEvENKUlvE0_clEvEUlffE_St5arrayIPcLm3EEEEviT0_T1_,"a",@progbits
	.sectionflags	@""
	.align	4
.nv.constant0._ZN2at6native29vectorized_elementwise_kernelILi2EZZZNS0_62_GLOBAL__N__e6aa1b1b_29_ActivationLogSigmoidKernel_cu_9d16a0dc27log_sigmoid_backward_kernelERNS_14TensorIteratorEENKUlvE_clEvENKUlvE0_clEvEUlffE_St5arrayIPcLm3EEEEviT0_T1_:
	.zero		928


//--------------------- .nv.constant0._ZN2at6native29vectorized_elementwise_kernelILi4EZZZNS0_62_GLOBAL__N__e6aa1b1b_29_ActivationLogSigmoidKernel_cu_9d16a0dc27log_sigmoid_backward_kernelERNS_14TensorIteratorEENKUlvE_clEvENKUlvE0_clEvEUlffE_St5arrayIPcLm3EEEEviT0_T1_ --------------------------
	.section	.nv.constant0._ZN2at6native29vectorized_elementwise_kernelILi4EZZZNS0_62_GLOBAL__N__e6aa1b1b_29_ActivationLogSigmoidKernel_cu_9d16a0dc27log_sigmoid_backward_kernelERNS_14TensorIteratorEENKUlvE_clEvENKUlvE0_clEvEUlffE_St5arrayIPcLm3EEEEviT0_T1_,"a",@progbits
	.sectionflags	@""
	.align	4
.nv.constant0._ZN2at6native29vectorized_elementwise_kernelILi4EZZZNS0_62_GLOBAL__N__e6aa1b1b_29_ActivationLogSigmoidKernel_cu_9d16a0dc27log_sigmoid_backward_kernelERNS_14TensorIteratorEENKUlvE_clEvENKUlvE0_clEvEUlffE_St5arrayIPcLm3EEEEviT0_T1_:
	.zero		928


//--------------------- .nv.constant0._ZN2at6native29vectorized_elementwise_kernelILi8EZZZNS0_62_GLOBAL__N__e6aa1b1b_29_ActivationLogSigmoidKernel_cu_9d16a0dc27log_sigmoid_backward_kernelERNS_14TensorIteratorEENKUlvE_clEvENKUlvE0_clEvEUlffE_St5arrayIPcLm3EEEEviT0_T1_ --------------------------
	.section	.nv.constant0._ZN2at6native29vectorized_elementwise_kernelILi8EZZZNS0_62_GLOBAL__N__e6aa1b1b_29_ActivationLogSigmoidKernel_cu_9d16a0dc27log_sigmoid_backward_kernelERNS_14TensorIteratorEENKUlvE_clEvENKUlvE0_clEvEUlffE_St5arrayIPcLm3EEEEviT0_T1_,"a",@progbits
	.sectionflags	@""
	.align	4
.nv.constant0._ZN2at6native29vectorized_elementwise_kernelILi8EZZZNS0_62_GLOBAL__N__e6aa1b1b_29_ActivationLogSigmoidKernel_cu_9d16a0dc27log_sigmoid_backward_kernelERNS_14TensorIteratorEENKUlvE_clEvENKUlvE0_clEvEUlffE_St5arrayIPcLm3EEEEviT0_T1_:
	.zero		928


//--------------------- .nv.constant0._ZN2at6native18elementwise_kernelILi128ELi4EZNS0_15gpu_kernel_implIZZZNS0_62_GLOBAL__N__e6aa1b1b_29_ActivationLogSigmoidKernel_cu_9d16a0dc27log_sigmoid_backward_kernelERNS_14TensorIteratorEENKUlvE_clEvENKUlvE_clEvEUlddE_EEvRNS_18TensorIteratorBaseERKT_EUliE_EEviT1_ --------------------------
	.section	.nv.constant0._ZN2at6native18elementwise_kernelILi128ELi4EZNS0_15gpu_kernel_implIZZZNS0_62_GLOBAL__N__e6aa1b1b_29_ActivationLogSigmoidKernel_cu_9d16a0dc27log_sigmoid_backward_kernelERNS_14TensorIteratorEENKUlvE_clEvENKUlvE_clEvEUlddE_EEvRNS_18TensorIteratorBaseERKT_EUliE_EEviT1_,"a",@progbits
	.sectionflags	@""
	.align	4
.nv.constant0._ZN2at6native18elementwise_kernelILi128ELi4EZNS0_15gpu_kernel_implIZZZNS0_62_GLOBAL__N__e6aa1b1b_29_ActivationLogSigmoidKernel_cu_9d16a0dc27log_sigmoid_backward_kernelERNS_14TensorIteratorEENKUlvE_clEvENKUlvE_clEvEUlddE_EEvRNS_18TensorIteratorBaseERKT_EUliE_EEviT1_:
	.zero		1552


//--------------------- .nv.constant0._ZN2at6native27unrolled_elementwise_kernelIZZZNS0_62_GLOBAL__N__e6aa1b1b_29_ActivationLogSigmoidKernel_cu_9d16a0dc27log_sigmoid_backward_kernelERNS_14TensorIteratorEENKUlvE_clEvENKUlvE_clEvEUlddE_St5arrayIPcLm3EELi4E23TrivialOffsetCalculatorILi2EjESB_ILi1EjENS0_6memory12LoadWithCastILi2EEENSE_13StoreWithCastILi1EEEEEviT_T0_T2_T3_T4_T5_ --------------------------
	.section	.nv.constant0._ZN2at6native27unrolled_elementwise_kernelIZZZNS0_62_GLOBAL__N__e6aa1b1b_29_ActivationLogSigmoidKernel_cu_9d16a0dc27log_sigmoid_backward_kernelERNS_14TensorIteratorEENKUlvE_clEvENKUlvE_clEvEUlddE_St5arrayIPcLm3EELi4E23TrivialOffsetCalculatorILi2EjESB_ILi1EjENS0_6memory12LoadWithCastILi2EEENSE_13StoreWithCastILi1EEEEEviT_T0_T2_T3_T4_T5_,"a",@progbits
	.sectionflags	@""
	.align	4
.nv.constant0._ZN2at6native27unrolled_elementwise_kernelIZZZNS0_62_GLOBAL__N__e6aa1b1b_29_ActivationLogSigmoidKernel_cu_9d16a0dc27log_sigmoid_backward_kernelERNS_14TensorIteratorEENKUlvE_clEvENKUlvE_clEvEUlddE_St5arrayIPcLm3EELi4E23TrivialOffsetCalculatorILi2EjESB_ILi1EjENS0_6memory12LoadWithCastILi2EEENSE_13StoreWithCastILi1EEEEEviT_T0_T2_T3_T4_T5_:
	.zero		952


//--------------------- .nv.constant0._ZN2at6native18elementwise_kernelILi128ELi2EZNS0_22gpu_kernel_impl_nocastIZZZNS0_62_GLOBAL__N__e6aa1b1b_29_ActivationLogSigmoidKernel_cu_9d16a0dc27log_sigmoid_backward_kernelERNS_14TensorIteratorEENKUlvE_clEvENKUlvE_clEvEUlddE_EEvRNS_18TensorIteratorBaseERKT_EUliE_EEviT1_ --------------------------
	.section	.nv.constant0._ZN2at6native18elementwise_kernelILi128ELi2EZNS0_22gpu_kernel_impl_nocastIZZZNS0_62_GLOBAL__N__e6aa1b1b_29_ActivationLogSigmoidKernel_cu_9d16a0dc27log_sigmoid_backward_kernelERNS_14TensorIteratorEENKUlvE_clEvENKUlvE_clEvEUlddE_EEvRNS_18TensorIteratorBaseERKT_EUliE_EEviT1_,"a",@progbits
	.sectionflags	@""
	.align	4
.nv.constant0._ZN2at6native18elementwise_kernelILi128ELi2EZNS0_22gpu_kernel_impl_nocastIZZZNS0_62_GLOBAL__N__e6aa1b1b_29_ActivationLogSigmoidKernel_cu_9d16a0dc27log_sigmoid_backward_kernelERNS_14TensorIteratorEENKUlvE_clEvENKUlvE_clEvEUlddE_EEvRNS_18TensorIteratorBaseERKT_EUliE_EEviT1_:
	.zero		1552


//--------------------- .nv.constant0._ZN2at6native27unrolled_elementwise_kernelIZZZNS0_62_GLOBAL__N__e6aa1b1b_29_ActivationLogSigmoidKernel_cu_9d16a0dc27log_sigmoid_backward_kernelERNS_14TensorIteratorEENKUlvE_clEvENKUlvE_clEvEUlddE_St5arrayIPcLm3EELi4E23TrivialOffsetCalculatorILi2EjESB_ILi1EjENS0_6memory15LoadWithoutCastENSE_16StoreWithoutCastEEEviT_T0_T2_T3_T4_T5_ --------------------------
	.section	.nv.constant0._ZN2at6native27unrolled_elementwise_kernelIZZZNS0_62_GLOBAL__N__e6aa1b1b_29_ActivationLogSigmoidKernel_cu_9d16a0dc27log_sigmoid_backward_kernelERNS_14TensorIteratorEENKUlvE_clEvENKUlvE_clEvEUlddE_St5arrayIPcLm3EELi4E23TrivialOffsetCalculatorILi2EjESB_ILi1EjENS0_6memory15LoadWithoutCastENSE_16StoreWithoutCastEEEviT_T0_T2_T3_T4_T5_,"a",@progbits
	.sectionflags	@""
	.align	4
.nv.constant0._ZN2at6native27unrolled_elementwise_kernelIZZZNS0_62_GLOBAL__N__e6aa1b1b_29_ActivationLogSigmoidKernel_cu_9d16a0dc27log_sigmoid_backward_kernelERNS_14TensorIteratorEENKUlvE_clEvENKUlvE_clEvEUlddE_St5arrayIPcLm3EELi4E23TrivialOffsetCalculatorILi2EjESB_ILi1EjENS0_6memory15LoadWithoutCastENSE_16StoreWithoutCastEEEviT_T0_T2_T3_T4_T5_:
	.zero		932


//--------------------- .nv.constant0._ZN2at6native29vectorized_elementwise_kernelILi2EZZZNS0_62_GLOBAL__N__e6aa1b1b_29_ActivationLogSigmoidKernel_cu_9d16a0dc27log_sigmoid_backward_kernelERNS_14TensorIteratorEENKUlvE_clEvENKUlvE_clEvEUlddE_St5arrayIPcLm3EEEEviT0_T1_ --------------------------
	.section	.nv.constant0._ZN2at6native29vectorized_elementwise_kernelILi2EZZZNS0_62_GLOBAL__N__e6aa1b1b_29_ActivationLogSigmoidKernel_cu_9d16a0dc27log_sigmoid_backward_kernelERNS_14TensorIteratorEENKUlvE_clEvENKUlvE_clEvEUlddE_St5arrayIPcLm3EEEEviT0_T1_,"a",@progbits
	.sectionflags	@""
	.align	4
.nv.constant0._ZN2at6native29vectorized_elementwise_kernelILi2EZZZNS0_62_GLOBAL__N__e6aa1b1b_29_ActivationLogSigmoidKernel_cu_9d16a0dc27log_sigmoid_backward_kernelERNS_14TensorIteratorEENKUlvE_clEvENKUlvE_clEvEUlddE_St5arrayIPcLm3EEEEviT0_T1_:
	.zero		928


//--------------------- .nv.constant0._ZN2at6native29vectorized_elementwise_kernelILi4EZZZNS0_62_GLOBAL__N__e6aa1b1b_29_ActivationLogSigmoidKernel_cu_9d16a0dc27log_sigmoid_backward_kernelERNS_14TensorIteratorEENKUlvE_clEvENKUlvE_clEvEUlddE_St5arrayIPcLm3EEEEviT0_T1_ --------------------------
	.section	.nv.constant0._ZN2at6native29vectorized_elementwise_kernelILi4EZZZNS0_62_GLOBAL__N__e6aa1b1b_29_ActivationLogSigmoidKernel_cu_9d16a0dc27log_sigmoid_backward_kernelERNS_14TensorIteratorEENKUlvE_clEvENKUlvE_clEvEUlddE_St5arrayIPcLm3EEEEviT0_T1_,"a",@progbits
	.sectionflags	@""
	.align	4
.nv.constant0._ZN2at6native29vectorized_elementwise_kernelILi4EZZZNS0_62_GLOBAL__N__e6aa1b1b_29_ActivationLogSigmoidKernel_cu_9d16a0dc27log_sigmoid_backward_kernelERNS_14TensorIteratorEENKUlvE_clEvENKUlvE_clEvEUlddE_St5arrayIPcLm3EEEEviT0_T1_:
	.zero		928


//--------------------- .nv.constant0._ZN2at6native29vectorized_elementwise_kernelILi8EZZZNS0_62_GLOBAL__N__e6aa1b1b_29_ActivationLogSigmoidKernel_cu_9d16a0dc27log_sigmoid_backward_kernelERNS_14TensorIteratorEENKUlvE_clEvENKUlvE_clEvEUlddE_St5arrayIPcLm3EEEEviT0_T1_ --------------------------
	.section	.nv.constant0._ZN2at6native29vectorized_elementwise_kernelILi8EZZZNS0_62_GLOBAL__N__e6aa1b1b_29_ActivationLogSigmoidKernel_cu_9d16a0dc27log_sigmoid_backward_kernelERNS_14TensorIteratorEENKUlvE_clEvENKUlvE_clEvEUlddE_St5arrayIPcLm3EEEEviT0_T1_,"a",@progbits
	.sectionflags	@""
	.align	4
.nv.constant0._ZN2at6native29vectorized_elementwise_kernelILi8EZZZNS0_62_GLOBAL__N__e6aa1b1b_29_ActivationLogSigmoidKernel_cu_9d16a0dc27log_sigmoid_backward_kernelERNS_14TensorIteratorEENKUlvE_clEvENKUlvE_clEvEUlddE_St5arrayIPcLm3EEEEviT0_T1_:
	.zero		928


//--------------------- .nv.constant0._ZN2at6native18elementwise_kernelILi128ELi4EZNS0_15gpu_kernel_implIZZZNS0_33launch_log_sigmoid_forward_kernelERNS_18TensorIteratorBaseEENKUlvE_clEvENKUlvE2_clEvEUlN3c108BFloat16EE_EEvS4_RKT_EUliE_EEviT1_ --------------------------
	.section	.nv.constant0._ZN2at6native18elementwise_kernelILi128ELi4EZNS0_15gpu_kernel_implIZZZNS0_33launch_log_sigmoid_forward_kernelERNS_18TensorIteratorBaseEENKUlvE_clEvENKUlvE2_clEvEUlN3c108BFloat16EE_EEvS4_RKT_EUliE_EEviT1_,"a",@progbits
	.sectionflags	@""
	.align	4
.nv.constant0._ZN2at6native18elementwise_kernelILi128ELi4EZNS0_15gpu_kernel_implIZZZNS0_33launch_log_sigmoid_forward_kernelERNS_18TensorIteratorBaseEENKUlvE_clEvENKUlvE2_clEvEUlN3c108BFloat16EE_EEvS4_RKT_EUliE_EEviT1_:
	.zero		1440


//--------------------- .nv.constant0._ZN2at6native27unrolled_elementwise_kernelIZZZNS0_33launch_log_sigmoid_forward_kernelERNS_18TensorIteratorBaseEENKUlvE_clEvENKUlvE2_clEvEUlN3c108BFloat16EE_St5arrayIPcLm2EELi4E23TrivialOffsetCalculatorILi1EjESD_NS0_6memory12LoadWithCastILi1EEENSE_13StoreWithCastILi1EEEEEviT_T0_T2_T3_T4_T5_ --------------------------
	.section	.nv.constant0._ZN2at6native27unrolled_elementwise_kernelIZZZNS0_33launch_log_sigmoid_forward_kernelERNS_18TensorIteratorBaseEENKUlvE_clEvENKUlvE2_clEvEUlN3c108BFloat16EE_St5arrayIPcLm2EELi4E23TrivialOffsetCalculatorILi1EjESD_NS0_6memory12LoadWithCastILi1EEENSE_13StoreWithCastILi1EEEEEviT_T0_T2_T3_T4_T5_,"a",@progbits
	.sectionflags	@""
	.align	4
.nv.constant0._ZN2at6native27unrolled_elementwise_kernelIZZZNS0_33launch_log_sigmoid_forward_kernelERNS_18TensorIteratorBaseEENKUlvE_clEvENKUlvE2_clEvEUlN3c108BFloat16EE_St5arrayIPcLm2EELi4E23TrivialOffsetCalculatorILi1EjESD_NS0_6memory12LoadWithCastILi1EEENSE_13StoreWithCastILi1EEEEEviT_T0_T2_T3_T4_T5_:
	.zero		940


//--------------------- .nv.constant0._ZN2at6native18elementwise_kernelILi128ELi4EZNS0_22gpu_kernel_impl_nocastIZZZNS0_33launch_log_sigmoid_forward_kernelERNS_18TensorIteratorBaseEENKUlvE_clEvENKUlvE2_clEvEUlN3c108BFloat16EE_EEvS4_RKT_EUliE_EEviT1_ --------------------------
	.section	.nv.constant0._ZN2at6native18elementwise_kernelILi128ELi4EZNS0_22gpu_kernel_impl_nocastIZZZNS0_33launch_log_sigmoid_forward_kernelERNS_18TensorIteratorBaseEENKUlvE_clEvENKUlvE2_clEvEUlN3c108BFloat16EE_EEvS4_RKT_EUliE_EEviT1_,"a",@progbits
	.sectionflags	@""
	.align	4
.nv.constant0._ZN2at6native18elementwise_kernelILi128ELi4EZNS0_22gpu_kernel_impl_nocastIZZZNS0_33launch_log_sigmoid_forward_kernelERNS_18TensorIteratorBaseEENKUlvE_clEvENKUlvE2_clEvEUlN3c108BFloat16EE_EEvS4_RKT_EUliE_EEviT1_:
	.zero		1440


//--------------------- .nv.constant0._ZN2at6native27unrolled_elementwise_kernelIZZZNS0_33launch_log_sigmoid_forward_kernelERNS_18TensorIteratorBaseEENKUlvE_clEvENKUlvE2_clEvEUlN3c108BFloat16EE_St5arrayIPcLm2EELi4E23TrivialOffsetCalculatorILi1EjESD_NS0_6memory15LoadWithoutCastENSE_16StoreWithoutCastEEEviT_T0_T2_T3_T4_T5_ --------------------------
	.section	.nv.constant0._ZN2at6native27unrolled_elementwise_kernelIZZZNS0_33launch_log_sigmoid_forward_kernelERNS_18TensorIteratorBaseEENKUlvE_clEvENKUlvE2_clEvEUlN3c108BFloat16EE_St5arrayIPcLm2EELi4E23TrivialOffsetCalculatorILi1EjESD_NS0_6memory15LoadWithoutCastENSE_16StoreWithoutCastEEEviT_T0_T2_T3_T4_T5_,"a",@progbits
	.sectionflags	@""
	.align	4
.nv.constant0._ZN2at6native27unrolled_elementwise_kernelIZZZNS0_33launch_log_sigmoid_forward_kernelERNS_18TensorIteratorBaseEENKUlvE_clEvENKUlvE2_clEvEUlN3c108BFloat16EE_St5arrayIPcLm2EELi4E23TrivialOffsetCalculatorILi1EjESD_NS0_6memory15LoadWithoutCastENSE_16StoreWithoutCastEEEviT_T0_T2_T3_T4_T5_:
	.zero		924


//--------------------- .nv.constant0._ZN2at6native29vectorized_elementwise_kernelILi2EZZZNS0_33launch_log_sigmoid_forward_kernelERNS_18TensorIteratorBaseEENKUlvE_clEvENKUlvE2_clEvEUlN3c108BFloat16EE_St5arrayIPcLm2EEEEviT0_T1_ --------------------------
	.section	.nv.constant0._ZN2at6native29vectorized_elementwise_kernelILi2EZZZNS0_33launch_log_sigmoid_forward_kernelERNS_18TensorIteratorBaseEENKUlvE_clEvENKUlvE2_clEvEUlN3c108BFloat16EE_St5arrayIPcLm2EEEEviT0_T1_,"a",@progbits
	.sectionflags	@""
	.align	4
.nv.constant0._ZN2at6native29vectorized_elementwise_kernelILi2EZZZNS0_33launch_log_sigmoid_forward_kernelERNS_18TensorIteratorBaseEENKUlvE_clEvENKUlvE2_clEvEUlN3c108BFloat16EE_St5arrayIPcLm2EEEEviT0_T1_:
	.zero		920


//--------------------- .nv.constant0._ZN2at6native29vectorized_elementwise_kernelILi4EZZZNS0_33launch_log_sigmoid_forward_kernelERNS_18TensorIteratorBaseEENKUlvE_clEvENKUlvE2_clEvEUlN3c108BFloat16EE_St5arrayIPcLm2EEEEviT0_T1_ --------------------------
	.section	.nv.constant0._ZN2at6native29vectorized_elementwise_kernelILi4EZZZNS0_33launch_log_sigmoid_forward_kernelERNS_18TensorIteratorBaseEENKUlvE_clEvENKUlvE2_clEvEUlN3c108BFloat16EE_St5arrayIPcLm2EEEEviT0_T1_,"a",@progbits
	.sectionflags	@""
	.align	4
.nv.constant0._ZN2at6native29vectorized_elementwise_kernelILi4EZZZNS0_33launch_log_sigmoid_forward_kernelERNS_18TensorIteratorBaseEENKUlvE_clEvENKUlvE2_clEvEUlN3c108BFloat16EE_St5arrayIPcLm2EEEEviT0_T1_:
	.zero		920


//--------------------- .nv.constant0._ZN2at6native29vectorized_elementwise_kernelILi8EZZZNS0_33launch_log_sigmoid_forward_kernelERNS_18TensorIteratorBaseEENKUlvE_clEvENKUlvE2_clEvEUlN3c108BFloat16EE_St5arrayIPcLm2EEEEviT0_T1_ --------------------------
	.section	.nv.constant0._ZN2at6native29vectorized_elementwise_kernelILi8EZZZNS0_33launch_log_sigmoid_forward_kernelERNS_18TensorIteratorBaseEENKUlvE_clEvENKUlvE2_clEvEUlN3c108BFloat16EE_St5arrayIPcLm2EEEEviT0_T1_,"a",@progbits
	.sectionflags	@""
	.align	4
.nv.constant0._ZN2at6native29vectorized_elementwise_kernelILi8EZZZNS0_33launch_log_sigmoid_forward_kernelERNS_18TensorIteratorBaseEENKUlvE_clEvENKUlvE2_clEvEUlN3c108BFloat16EE_St5arrayIPcLm2EEEEviT0_T1_:
	.zero		920


//--------------------- .nv.constant0._ZN2at6native18elementwise_kernelILi128ELi4EZNS0_15gpu_kernel_implIZZZNS0_33launch_log_sigmoid_forward_kernelERNS_18TensorIteratorBaseEENKUlvE_clEvENKUlvE1_clEvEUlN3c104HalfEE_EEvS4_RKT_EUliE_EEviT1_ --------------------------
	.section	.nv.constant0._ZN2at6native18elementwise_kernelILi128ELi4EZNS0_15gpu_kernel_implIZZZNS0_33launch_log_sigmoid_forward_kernelERNS_18TensorIteratorBaseEENKUlvE_clEvENKUlvE1_clEvEUlN3c104HalfEE_EEvS4_RKT_EUliE_EEviT1_,"a",@progbits
	.sectionflags	@""
	.align	4
.nv.constant0._ZN2at6native18elementwise_kernelILi128ELi4EZNS0_15gpu_kernel_implIZZZNS0_33launch_log_sigmoid_forward_kernelERNS_18TensorIteratorBaseEENKUlvE_clEvENKUlvE1_clEvEUlN3c104HalfEE_EEvS4_RKT_EUliE_EEviT1_:
	.zero		1440


//--------------------- .nv.constant0._ZN2at6native27unrolled_elementwise_kernelIZZZNS0_33launch_log_sigmoid_forward_kernelERNS_18TensorIteratorBaseEENKUlvE_clEvENKUlvE1_clEvEUlN3c104HalfEE_St5arrayIPcLm2EELi4E23TrivialOffsetCalculatorILi1EjESD_NS0_6memory12LoadWithCastILi1EEENSE_13StoreWithCastILi1EEEEEviT_T0_T2_T3_T4_T5_ --------------------------
	.section	.nv.constant0._ZN2at6native27unrolled_elementwise_kernelIZZZNS0_33launch_log_sigmoid_forward_kernelERNS_18TensorIteratorBaseEENKUlvE_clEvENKUlvE1_clEvEUlN3c104HalfEE_St5arrayIPcLm2EELi4E23TrivialOffsetCalculatorILi1EjESD_NS0_6memory12LoadWithCastILi1EEENSE_13StoreWithCastILi1EEEEEviT_T0_T2_T3_T4_T5_,"a",@progbits
	.sectionflags	@""
	.align	4
.nv.constant0._ZN2at6native27unrolled_elementwise_kernelIZZZNS0_33launch_log_sigmoid_forward_kernelERNS_18TensorIteratorBaseEENKUlvE_clEvENKUlvE1_clEvEUlN3c104HalfEE_St5arrayIPcLm2EELi4E23TrivialOffsetCalculatorILi1EjESD_NS0_6memory12LoadWithCastILi1EEENSE_13StoreWithCastILi1EEEEEviT_T0_T2_T3_T4_T5_:
	.zero		940


//--------------------- .nv.constant0._ZN2at6native18elementwise_kernelILi128ELi4EZNS0_22gpu_kernel_impl_nocastIZZZNS0_33launch_log_sigmoid_forward_kernelERNS_18TensorIteratorBaseEENKUlvE_clEvENKUlvE1_clEvEUlN3c104HalfEE_EEvS4_RKT_EUliE_EEviT1_ --------------------------
	.section	.nv.constant0._ZN2at6native18elementwise_kernelILi128ELi4EZNS0_22gpu_kernel_impl_nocastIZZZNS0_33launch_log_sigmoid_forward_kernelERNS_18TensorIteratorBaseEENKUlvE_clEvENKUlvE1_clEvEUlN3c104HalfEE_EEvS4_RKT_EUliE_EEviT1_,"a",@progbits
	.sectionflags	@""
	.align	4
.nv.constant0._ZN2at6native18elementwise_kernelILi128ELi4EZNS0_22gpu_kernel_impl_nocastIZZZNS0_33launch_log_sigmoid_forward_kernelERNS_18TensorIteratorBaseEENKUlvE_clEvENKUlvE1_clEvEUlN3c104HalfEE_EEvS4_RKT_EUliE_EEviT1_:
	.zero		1440


//--------------------- .nv.constant0._ZN2at6native27unrolled_elementwise_kernelIZZZNS0_33launch_log_sigmoid_forward_kernelERNS_18TensorIteratorBaseEENKUlvE_clEvENKUlvE1_clEvEUlN3c104HalfEE_St5arrayIPcLm2EELi4E23TrivialOffsetCalculatorILi1EjESD_NS0_6memory15LoadWithoutCastENSE_16StoreWithoutCastEEEviT_T0_T2_T3_T4_T5_ --------------------------
	.section	.nv.constant0._ZN2at6native27unrolled_elementwise_kernelIZZZNS0_33launch_log_sigmoid_forward_kernelERNS_18TensorIteratorBaseEENKUlvE_clEvENKUlvE1_clEvEUlN3c104HalfEE_St5arrayIPcLm2EELi4E23TrivialOffsetCalculatorILi1EjESD_NS0_6memory15LoadWithoutCastENSE_16StoreWithoutCastEEEviT_T0_T2_T3_T4_T5_,"a",@progbits
	.sectionflags	@""
	.align	4
.nv.constant0._ZN2at6native27unrolled_elementwise_kernelIZZZNS0_33launch_log_sigmoid_forward_kernelERNS_18TensorIteratorBaseEENKUlvE_clEvENKUlvE1_clEvEUlN3c104HalfEE_St5arrayIPcLm2EELi4E23TrivialOffsetCalculatorILi1EjESD_NS0_6memory15LoadWithoutCastENSE_16StoreWithoutCastEEEviT_T0_T2_T3_T4_T5_:
	.zero		924


//--------------------- .nv.constant0._ZN2at6native29vectorized_elementwise_kernelILi2EZZZNS0_33launch_log_sigmoid_forward_kernelERNS_18TensorIteratorBaseEENKUlvE_clEvENKUlvE1_clEvEUlN3c104HalfEE_St5arrayIPcLm2EEEEviT0_T1_ --------------------------
	.section	.nv.constant0._ZN2at6native29vectorized_elementwise_kernelILi2EZZZNS0_33launch_log_sigmoid_forward_kernelERNS_18TensorIteratorBaseEENKUlvE_clEvENKUlvE1_clEvEUlN3c104HalfEE_St5arrayIPcLm2EEEEviT0_T1_,"a",@progbits
	.sectionflags	@""
	.align	4
.nv.constant0._ZN2at6native29vectorized_elementwise_kernelILi2EZZZNS0_33launch_log_sigmoid_forward_kernelERNS_18TensorIteratorBaseEENKUlvE_clEvENKUlvE1_clEvEUlN3c104HalfEE_St5arrayIPcLm2EEEEviT0_T1_:
	.zero		920


//--------------------- .nv.constant0._ZN2at6native29vectorized_elementwise_kernelILi4EZZZNS0_33launch_log_sigmoid_forward_kernelERNS_18TensorIteratorBaseEENKUlvE_clEvENKUlvE1_clEvEUlN3c104HalfEE_St5arrayIPcLm2EEEEviT0_T1_ --------------------------
	.section	.nv.constant0._ZN2at6native29vectorized_elementwise_kernelILi4EZZZNS0_33launch_log_sigmoid_forward_kernelERNS_18TensorIteratorBaseEENKUlvE_clEvENKUlvE1_clEvEUlN3c104HalfEE_St5arrayIPcLm2EEEEviT0_T1_,"a",@progbits
	.sectionflags	@""
	.align	4
.nv.constant0._ZN2at6native29vectorized_elementwise_kernelILi4EZZZNS0_33launch_log_sigmoid_forward_kernelERNS_18TensorIteratorBaseEENKUlvE_clEvENKUlvE1_clEvEUlN3c104HalfEE_St5arrayIPcLm2EEEEviT0_T1_:
	.zero		920


//--------------------- .nv.constant0._ZN2at6native29vectorized_elementwise_kernelILi8EZZZNS0_33launch_log_sigmoid_forward_kernelERNS_18TensorIteratorBaseEENKUlvE_clEvENKUlvE1_clEvEUlN3c104HalfEE_St5arrayIPcLm2EEEEviT0_T1_ --------------------------
	.section	.nv.constant0._ZN2at6native29vectorized_elementwise_kernelILi8EZZZNS0_33launch_log_sigmoid_forward_kernelERNS_18TensorIteratorBaseEENKUlvE_clEvENKUlvE1_clEvEUlN3c104HalfEE_St5arrayIPcLm2EEEEviT0_T1_,"a",@progbits
	.sectionflags	@""
	.align	4
.nv.constant0._ZN2at6native29vectorized_elementwise_kernelILi8EZZZNS0_33launch_log_sigmoid_forward_kernelERNS_18TensorIteratorBaseEENKUlvE_clEvENKUlvE1_clEvEUlN3c104HalfEE_St5arrayIPcLm2EEEEviT0_T1_:
	.zero		920


//--------------------- .nv.constant0._ZN2at6native18elementwise_kernelILi128ELi4EZNS0_15gpu_kernel_implIZZZNS0_33launch_log_sigmoid_forward_kernelERNS_18TensorIteratorBaseEENKUlvE_clEvENKUlvE0_clEvEUlfE_EEvS4_RKT_EUliE_EEviT1_ --------------------------
	.section	.nv.constant0._ZN2at6native18elementwise_kernelILi128ELi4EZNS0_15gpu_kernel_implIZZZNS0_33launch_log_sigmoid_forward_kernelERNS_18TensorIteratorBaseEENKUlvE_clEvENKUlvE0_clEvEUlfE_EEvS4_RKT_EUliE_EEviT1_,"a",@progbits
	.sectionflags	@""
	.align	4
.nv.constant0._ZN2at6native18elementwise_kernelILi128ELi4EZNS0_15gpu_kernel_implIZZZNS0_33launch_log_sigmoid_forward_kernelERNS_18TensorIteratorBaseEENKUlvE_clEvENKUlvE0_clEvEUlfE_EEvS4_RKT_EUliE_EEviT1_:
	.zero		1440


//--------------------- .nv.constant0._ZN2at6native27unrolled_elementwise_kernelIZZZNS0_33launch_log_sigmoid_forward_kernelERNS_18TensorIteratorBaseEENKUlvE_clEvENKUlvE0_clEvEUlfE_St5arrayIPcLm2EELi4E23TrivialOffsetCalculatorILi1EjESB_NS0_6memory12LoadWithCastILi1EEENSC_13StoreWithCastILi1EEEEEviT_T0_T2_T3_T4_T5_ --------------------------
	.section	.nv.constant0._ZN2at6native27unrolled_elementwise_kernelIZZZNS0_33launch_log_sigmoid_forward_kernelERNS_18TensorIteratorBaseEENKUlvE_clEvENKUlvE0_clEvEUlfE_St5arrayIPcLm2EELi4E23TrivialOffsetCalculatorILi1EjESB_NS0_6memory12LoadWithCastILi1EEENSC_13StoreWithCastILi1EEEEEviT_T0_T2_T3_T4_T5_,"a",@progbits
	.sectionflags	@""
	.align	4
.nv.constant0._ZN2at6native27unrolled_elementwise_kernelIZZZNS0_33launch_log_sigmoid_forward_kernelERNS_18TensorIteratorBaseEENKUlvE_clEvENKUlvE0_clEvEUlfE_St5arrayIPcLm2EELi4E23TrivialOffsetCalculatorILi1EjESB_NS0_6memory12LoadWithCastILi1EEENSC_13StoreWithCastILi1EEEEEviT_T0_T2_T3_T4_T5_:
	.zero		940


//--------------------- .nv.constant0._ZN2at6native18elementwise_kernelILi128ELi2EZNS0_22gpu_kernel_impl_nocastIZZZNS0_33launch_log_sigmoid_forward_kernelERNS_18TensorIteratorBaseEENKUlvE_clEvENKUlvE0_clEvEUlfE_EEvS4_RKT_EUliE_EEviT1_ --------------------------
	.section	.nv.constant0._ZN2at6native18elementwise_kernelILi128ELi2EZNS0_22gpu_kernel_impl_nocastIZZZNS0_33launch_log_sigmoid_forward_kernelERNS_18TensorIteratorBaseEENKUlvE_clEvENKUlvE0_clEvEUlfE_EEvS4_RKT_EUliE_EEviT1_,"a",@progbits
	.sectionflags	@""
	.align	4
.nv.constant0._ZN2at6native18elementwise_kernelILi128ELi2EZNS0_22gpu_kernel_impl_nocastIZZZNS0_33launch_log_sigmoid_forward_kernelERNS_18TensorIteratorBaseEENKUlvE_clEvENKUlvE0_clEvEUlfE_EEvS4_RKT_EUliE_EEviT1_:
	.zero		1440


//--------------------- .nv.constant0._ZN2at6native27unrolled_elementwise_kernelIZZZNS0_33launch_log_sigmoid_forward_kernelERNS_18TensorIteratorBaseEENKUlvE_clEvENKUlvE0_clEvEUlfE_St5arrayIPcLm2EELi4E23TrivialOffsetCalculatorILi1EjESB_NS0_6memory15LoadWithoutCastENSC_16StoreWithoutCastEEEviT_T0_T2_T3_T4_T5_ --------------------------
	.section	.nv.constant0._ZN2at6native27unrolled_elementwise_kernelIZZZNS0_33launch_log_sigmoid_forward_kernelERNS_18TensorIteratorBaseEENKUlvE_clEvENKUlvE0_clEvEUlfE_St5arrayIPcLm2EELi4E23TrivialOffsetCalculatorILi1EjESB_NS0_6memory15LoadWithoutCastENSC_16StoreWithoutCastEEEviT_T0_T2_T3_T4_T5_,"a",@progbits
	.sectionflags	@""
	.align	4
.nv.constant0._ZN2at6native27unrolled_elementwise_kernelIZZZNS0_33launch_log_sigmoid_forward_kernelERNS_18TensorIteratorBaseEENKUlvE_clEvENKUlvE0_clEvEUlfE_St5arrayIPcLm2EELi4E23TrivialOffsetCalculatorILi1EjESB_NS0_6memory15LoadWithoutCastENSC_16StoreWithoutCastEEEviT_T0_T2_T3_T4_T5_:
	.zero		924


//--------------------- .nv.constant0._ZN2at6native29vectorized_elementwise_kernelILi2EZZZNS0_33launch_log_sigmoid_forward_kernelERNS_18TensorIteratorBaseEENKUlvE_clEvENKUlvE0_clEvEUlfE_St5arrayIPcLm2EEEEviT0_T1_ --------------------------
	.section	.nv.constant0._ZN2at6native29vectorized_elementwise_kernelILi2EZZZNS0_33launch_log_sigmoid_forward_kernelERNS_18TensorIteratorBaseEENKUlvE_clEvENKUlvE0_clEvEUlfE_St5arrayIPcLm2EEEEviT0_T1_,"a",@progbits
	.sectionflags	@""
	.align	4
.nv.constant0._ZN2at6native29vectorized_elementwise_kernelILi2EZZZNS0_33launch_log_sigmoid_forward_kernelERNS_18TensorIteratorBaseEENKUlvE_clEvENKUlvE0_clEvEUlfE_St5arrayIPcLm2EEEEviT0_T1_:
	.zero		920


//--------------------- .nv.constant0._ZN2at6native29vectorized_elementwise_kernelILi4EZZZNS0_33launch_log_sigmoid_forward_kernelERNS_18TensorIteratorBaseEENKUlvE_clEvENKUlvE0_clEvEUlfE_St5arrayIPcLm2EEEEviT0_T1_ --------------------------
	.section	.nv.constant0._ZN2at6native29vectorized_elementwise_kernelILi4EZZZNS0_33launch_log_sigmoid_forward_kernelERNS_18TensorIteratorBaseEENKUlvE_clEvENKUlvE0_clEvEUlfE_St5arrayIPcLm2EEEEviT0_T1_,"a",@progbits
	.sectionflags	@""
	.align	4
.nv.constant0._ZN2at6native29vectorized_elementwise_kernelILi4EZZZNS0_33launch_log_sigmoid_forward_kernelERNS_18TensorIteratorBaseEENKUlvE_clEvENKUlvE0_clEvEUlfE_St5arrayIPcLm2EEEEviT0_T1_:
	.zero		920


//--------------------- .nv.constant0._ZN2at6native29vectorized_elementwise_kernelILi8EZZZNS0_33launch_log_sigmoid_forward_kernelERNS_18TensorIteratorBaseEENKUlvE_clEvENKUlvE0_clEvEUlfE_St5arrayIPcLm2EEEEviT0_T1_ --------------------------
	.section	.nv.constant0._ZN2at6native29vectorized_elementwise_kernelILi8EZZZNS0_33launch_log_sigmoid_forward_kernelERNS_18TensorIteratorBaseEENKUlvE_clEvENKUlvE0_clEvEUlfE_St5arrayIPcLm2EEEEviT0_T1_,"a",@progbits
	.sectionflags	@""
	.align	4
.nv.constant0._ZN2at6native29vectorized_elementwise_kernelILi8EZZZNS0_33launch_log_sigmoid_forward_kernelERNS_18TensorIteratorBaseEENKUlvE_clEvENKUlvE0_clEvEUlfE_St5arrayIPcLm2EEEEviT0_T1_:
	.zero		920


//--------------------- .nv.constant0._ZN2at6native18elementwise_kernelILi128ELi4EZNS0_15gpu_kernel_implIZZZNS0_33launch_log_sigmoid_forward_kernelERNS_18TensorIteratorBaseEENKUlvE_clEvENKUlvE_clEvEUldE_EEvS4_RKT_EUliE_EEviT1_ --------------------------
	.section	.nv.constant0._ZN2at6native18elementwise_kernelILi128ELi4EZNS0_15gpu_kernel_implIZZZNS0_33launch_log_sigmoid_forward_kernelERNS_18TensorIteratorBaseEENKUlvE_clEvENKUlvE_clEvEUldE_EEvS4_RKT_EUliE_EEviT1_,"a",@progbits
	.sectionflags	@""
	.align	4
.nv.constant0._ZN2at6native18elementwise_kernelILi128ELi4EZNS0_15gpu_kernel_implIZZZNS0_33launch_log_sigmoid_forward_kernelERNS_18TensorIteratorBaseEENKUlvE_clEvENKUlvE_clEvEUldE_EEvS4_RKT_EUliE_EEviT1_:
	.zero		1440


//--------------------- .nv.constant0._ZN2at6native27unrolled_elementwise_kernelIZZZNS0_33launch_log_sigmoid_forward_kernelERNS_18TensorIteratorBaseEENKUlvE_clEvENKUlvE_clEvEUldE_St5arrayIPcLm2EELi4E23TrivialOffsetCalculatorILi1EjESB_NS0_6memory12LoadWithCastILi1EEENSC_13StoreWithCastILi1EEEEEviT_T0_T2_T3_T4_T5_ --------------------------
	.section	.nv.constant0._ZN2at6native27unrolled_elementwise_kernelIZZZNS0_33launch_log_sigmoid_forward_kernelERNS_18TensorIteratorBaseEENKUlvE_clEvENKUlvE_clEvEUldE_St5arrayIPcLm2EELi4E23TrivialOffsetCalculatorILi1EjESB_NS0_6memory12LoadWithCastILi1EEENSC_13StoreWithCastILi1EEEEEviT_T0_T2_T3_T4_T5_,"a",@progbits
	.sectionflags	@""
	.align	4
.nv.constant0._ZN2at6native27unrolled_elementwise_kernelIZZZNS0_33launch_log_sigmoid_forward_kernelERNS_18TensorIteratorBaseEENKUlvE_clEvENKUlvE_clEvEUldE_St5arrayIPcLm2EELi4E23TrivialOffsetCalculatorILi1EjESB_NS0_6memory12LoadWithCastILi1EEENSC_13StoreWithCastILi1EEEEEviT_T0_T2_T3_T4_T5_:
	.zero		940


//--------------------- .nv.constant0._ZN2at6native18elementwise_kernelILi128ELi2EZNS0_22gpu_kernel_impl_nocastIZZZNS0_33launch_log_sigmoid_forward_kernelERNS_18TensorIteratorBaseEENKUlvE_clEvENKUlvE_clEvEUldE_EEvS4_RKT_EUliE_EEviT1_ --------------------------
	.section	.nv.constant0._ZN2at6native18elementwise_kernelILi128ELi2EZNS0_22gpu_kernel_impl_nocastIZZZNS0_33launch_log_sigmoid_forward_kernelERNS_18TensorIteratorBaseEENKUlvE_clEvENKUlvE_clEvEUldE_EEvS4_RKT_EUliE_EEviT1_,"a",@progbits
	.sectionflags	@""
	.align	4
.nv.constant0._ZN2at6native18elementwise_kernelILi128ELi2EZNS0_22gpu_kernel_impl_nocastIZZZNS0_33launch_log_sigmoid_forward_kernelERNS_18TensorIteratorBaseEENKUlvE_clEvENKUlvE_clEvEUldE_EEvS4_RKT_EUliE_EEviT1_:
	.zero		1440


//--------------------- .nv.constant0._ZN2at6native27unrolled_elementwise_kernelIZZZNS0_33launch_log_sigmoid_forward_kernelERNS_18TensorIteratorBaseEENKUlvE_clEvENKUlvE_clEvEUldE_St5arrayIPcLm2EELi4E23TrivialOffsetCalculatorILi1EjESB_NS0_6memory15LoadWithoutCastENSC_16StoreWithoutCastEEEviT_T0_T2_T3_T4_T5_ --------------------------
	.section	.nv.constant0._ZN2at6native27unrolled_elementwise_kernelIZZZNS0_33launch_log_sigmoid_forward_kernelERNS_18TensorIteratorBaseEENKUlvE_clEvENKUlvE_clEvEUldE_St5arrayIPcLm2EELi4E23TrivialOffsetCalculatorILi1EjESB_NS0_6memory15LoadWithoutCastENSC_16StoreWithoutCastEEEviT_T0_T2_T3_T4_T5_,"a",@progbits
	.sectionflags	@""
	.align	4
.nv.constant0._ZN2at6native27unrolled_elementwise_kernelIZZZNS0_33launch_log_sigmoid_forward_kernelERNS_18TensorIteratorBaseEENKUlvE_clEvENKUlvE_clEvEUldE_St5arrayIPcLm2EELi4E23TrivialOffsetCalculatorILi1EjESB_NS0_6memory15LoadWithoutCastENSC_16StoreWithoutCastEEEviT_T0_T2_T3_T4_T5_:
	.zero		924


//--------------------- .nv.constant0._ZN2at6native29vectorized_elementwise_kernelILi2EZZZNS0_33launch_log_sigmoid_forward_kernelERNS_18TensorIteratorBaseEENKUlvE_clEvENKUlvE_clEvEUldE_St5arrayIPcLm2EEEEviT0_T1_ --------------------------
	.section	.nv.constant0._ZN2at6native29vectorized_elementwise_kernelILi2EZZZNS0_33launch_log_sigmoid_forward_kernelERNS_18TensorIteratorBaseEENKUlvE_clEvENKUlvE_clEvEUldE_St5arrayIPcLm2EEEEviT0_T1_,"a",@progbits
	.sectionflags	@""
	.align	4
.nv.constant0._ZN2at6native29vectorized_elementwise_kernelILi2EZZZNS0_33launch_log_sigmoid_forward_kernelERNS_18TensorIteratorBaseEENKUlvE_clEvENKUlvE_clEvEUldE_St5arrayIPcLm2EEEEviT0_T1_:
	.zero		920


//--------------------- .nv.constant0._ZN2at6native29vectorized_elementwise_kernelILi4EZZZNS0_33launch_log_sigmoid_forward_kernelERNS_18TensorIteratorBaseEENKUlvE_clEvENKUlvE_clEvEUldE_St5arrayIPcLm2EEEEviT0_T1_ --------------------------
	.section	.nv.constant0._ZN2at6native29vectorized_elementwise_kernelILi4EZZZNS0_33launch_log_sigmoid_forward_kernelERNS_18TensorIteratorBaseEENKUlvE_clEvENKUlvE_clEvEUldE_St5arrayIPcLm2EEEEviT0_T1_,"a",@progbits
	.sectionflags	@""
	.align	4
.nv.constant0._ZN2at6native29vectorized_elementwise_kernelILi4EZZZNS0_33launch_log_sigmoid_forward_kernelERNS_18TensorIteratorBaseEENKUlvE_clEvENKUlvE_clEvEUldE_St5arrayIPcLm2EEEEviT0_T1_:
	.zero		920


//--------------------- .nv.constant0._ZN2at6native29vectorized_elementwise_kernelILi8EZZZNS0_33launch_log_sigmoid_forward_kernelERNS_18TensorIteratorBaseEENKUlvE_clEvENKUlvE_clEvEUldE_St5arrayIPcLm2EEEEviT0_T1_ --------------------------
	.section	.nv.constant0._ZN2at6native29vectorized_elementwise_kernelILi8EZZZNS0_33launch_log_sigmoid_forward_kernelERNS_18TensorIteratorBaseEENKUlvE_clEvENKUlvE_clEvEUldE_St5arrayIPcLm2EEEEviT0_T1_,"a",@progbits
	.sectionflags	@""
	.align	4
.nv.constant0._ZN2at6native29vectorized_elementwise_kernelILi8EZZZNS0_33launch_log_sigmoid_forward_kernelERNS_18TensorIteratorBaseEENKUlvE_clEvENKUlvE_clEvEUldE_St5arrayIPcLm2EEEEviT0_T1_:
	.zero		920


//--------------------- SYMBOLS --------------------------

	.type		.nv.reservedSmem.offset0,@object
	.size		.nv.reservedSmem.offset0,0x4
	.type		__assertfail,@function
